def matmul_kernel(
    a_ptr,
    b_ptr,
    c_ptr,
    M,
    N,
    K,
    stride_am,
    stride_ak,
    stride_bk,
    stride_bn,
    stride_cm,
    stride_cn,
    BLOCK_M: tl.constexpr,
    BLOCK_N: tl.constexpr,
    BLOCK_K: tl.constexpr,
    GROUP_M: tl.constexpr,
):
    pid = tl.program_id(axis=0)
    num_pid_m = tl.cdiv(M, BLOCK_M)
    num_pid_n = tl.cdiv(N, BLOCK_N)
    num_pid_in_group = GROUP_M * num_pid_n
    group_id = pid // num_pid_in_group
    first_pid_m = group_id * GROUP_M
    group_size_m = min(num_pid_m - first_pid_m, GROUP_M)
    pid_m = first_pid_m + ((pid % num_pid_in_group) % group_size_m)
    pid_n = (pid % num_pid_in_group) // group_size_m

    offs_am = (pid_m * BLOCK_M + tl.arange(0, BLOCK_M)) % M
    offs_bn = (pid_n * BLOCK_N + tl.arange(0, BLOCK_N)) % N
    offs_k = tl.arange(0, BLOCK_K)
    a_ptrs = a_ptr + offs_am[:, None] * stride_am + offs_k[None, :] * stride_ak
    b_ptrs = b_ptr + offs_k[:, None] * stride_bk + offs_bn[None, :] * stride_bn

    acc = tl.zeros((BLOCK_M, BLOCK_N), dtype=tl.float32)
    for kk in range(0, tl.cdiv(K, BLOCK_K)):
        a = tl.load(a_ptrs, mask=offs_k[None, :] < K - kk * BLOCK_K, other=0.0)
        b = tl.load(b_ptrs, mask=offs_k[:, None] < K - kk * BLOCK_K, other=0.0)
        acc = tl.dot(a, b, acc)
        a_ptrs += BLOCK_K * stride_ak
        b_ptrs += BLOCK_K * stride_bk

    c = acc.to(c_ptr.dtype.element_ty)
    offs_cm = pid_m * BLOCK_M + tl.arange(0, BLOCK_M)
    offs_cn = pid_n * BLOCK_N + tl.arange(0, BLOCK_N)
    c_ptrs = c_ptr + offs_cm[:, None] * stride_cm + offs_cn[None, :] * stride_cn
    mask = (offs_cm[:, None] < M) & (offs_cn[None, :] < N)
    tl.store(c_ptrs, c, mask=mask)

# config = {"BLOCK_K": 64, "BLOCK_M": 16, "BLOCK_N": 512, "GROUP_M": 8, "arch": "sm_100", "dtype": "fp8e4m3", "num_ctas": 1, "num_stages": 2, "num_warps": 2}
# arch = sm_100


// ===== COMPILED SASS (sm_100a) =====

	.target	sm_100a

	.elftype	@"ET_EXEC"


//--------------------- .note.nv.tkinfo           --------------------------
	.section	.note.nv.tkinfo,"",@"SHT_NOTE"
	.sectionflags	@"SHF_NOTE_NV_TKINFO"
	.tkinfo
        /*0018*/ 	.word	0x00000081
        /*0030*/ 	.string	""
        /*0030*/ 	.string	"ptxas-blackwell"
        /*0030*/ 	.string	"Cuda compilation tools, release 12.9, V12.9.86"
        /*0030*/ 	.string	"Build cuda_12.9.r12.9/compiler.36037853_0"
        /*0030*/ 	.string	"-v  -suppress-debug-info  -lineinfo  -arch sm_100a "



//--------------------- .note.nv.cuver            --------------------------
	.section	.note.nv.cuver,"",@"SHT_NOTE"
	.sectionflags	@"SHF_NOTE_NV_CUVER"
        /*0018*/ 	.short	0x0001
        /*001a*/ 	.short	0x0064
        /*001c*/ 	.short	0x0001
        /*001e*/ 	.short	0x0000
        /*0020*/ 	.short	0x0001
        /*0022*/ 	.short	0x0000


//--------------------- .nv.info                  --------------------------
	.section	.nv.info,"",@"SHT_CUDA_INFO"
	.align	4


	//----- nvinfo : EIATTR_REGCOUNT
	.align		4
        /*0000*/ 	.byte	0x04, 0x2f
        /*0002*/ 	.short	(.L_1 - .L_0)
	.align		4
.L_0:
        /*0004*/ 	.word	index@(matmul_kernel)
        /*0008*/ 	.word	0x00000020


	//----- nvinfo : EIATTR_FRAME_SIZE
	.align		4
.L_1:
        /*000c*/ 	.byte	0x04, 0x11
        /*000e*/ 	.short	(.L_3 - .L_2)
	.align		4
.L_2:
        /*0010*/ 	.word	index@(matmul_kernel)
        /*0014*/ 	.word	0x000028c0


	//----- nvinfo : EIATTR_MIN_STACK_SIZE
	.align		4
.L_3:
        /*0018*/ 	.byte	0x04, 0x12
        /*001a*/ 	.short	(.L_5 - .L_4)
	.align		4
.L_4:
        /*001c*/ 	.word	index@(matmul_kernel)
        /*0020*/ 	.word	0x000028c0
.L_5:


//--------------------- .nv.info.matmul_kernel    --------------------------
	.section	.nv.info.matmul_kernel,"",@"SHT_CUDA_INFO"
	.sectionflags	@""
	.align	4


	//----- nvinfo : EIATTR_CUDA_API_VERSION
	.align		4
        /*0000*/ 	.byte	0x04, 0x37
        /*0002*/ 	.short	(.L_7 - .L_6)
.L_6:
        /*0004*/ 	.word	0x00000081


	//----- nvinfo : EIATTR_KPARAM_INFO
	.align		4
.L_7:
        /*0008*/ 	.byte	0x04, 0x17
        /*000a*/ 	.short	(.L_9 - .L_8)
.L_8:
        /*000c*/ 	.word	0x00000000
        /*0010*/ 	.short	0x000d
        /*0012*/ 	.short	0x0048
        /*0014*/ 	.byte	0x00, 0xf4, 0x21, 0x00


	//----- nvinfo : EIATTR_KPARAM_INFO
	.align		4
.L_9:
        /*0018*/ 	.byte	0x04, 0x17
        /*001a*/ 	.short	(.L_11 - .L_10)
.L_10:
        /*001c*/ 	.word	0x00000000
        /*0020*/ 	.short	0x000c
        /*0022*/ 	.short	0x0040
        /*0024*/ 	.byte	0x00, 0xf4, 0x21, 0x00


	//----- nvinfo : EIATTR_KPARAM_INFO
	.align		4
.L_11:
        /*0028*/ 	.byte	0x04, 0x17
        /*002a*/ 	.short	(.L_13 - .L_12)
.L_12:
        /*002c*/ 	.word	0x00000000
        /*0030*/ 	.short	0x000b
        /*0032*/ 	.short	0x0038
        /*0034*/ 	.byte	0x00, 0xf0, 0x11, 0x00


	//----- nvinfo : EIATTR_KPARAM_INFO
	.align		4
.L_13:
        /*0038*/ 	.byte	0x04, 0x17
        /*003a*/ 	.short	(.L_15 - .L_14)
.L_14:
        /*003c*/ 	.word	0x00000000
        /*0040*/ 	.short	0x000a
        /*0042*/ 	.short	0x0034
        /*0044*/ 	.byte	0x00, 0xf0, 0x11, 0x00


	//----- nvinfo : EIATTR_KPARAM_INFO
	.align		4
.L_15:
        /*0048*/ 	.byte	0x04, 0x17
        /*004a*/ 	.short	(.L_17 - .L_16)
.L_16:
        /*004c*/ 	.word	0x00000000
        /*0050*/ 	.short	0x0009
        /*0052*/ 	.short	0x0030
        /*0054*/ 	.byte	0x00, 0xf0, 0x11, 0x00


	//----- nvinfo : EIATTR_KPARAM_INFO
	.align		4
.L_17:
        /*0058*/ 	.byte	0x04, 0x17
        /*005a*/ 	.short	(.L_19 - .L_18)
.L_18:
        /*005c*/ 	.word	0x00000000
        /*0060*/ 	.short	0x0008
        /*0062*/ 	.short	0x002c
        /*0064*/ 	.byte	0x00, 0xf0, 0x11, 0x00


	//----- nvinfo : EIATTR_KPARAM_INFO
	.align		4
.L_19:
        /*0068*/ 	.byte	0x04, 0x17
        /*006a*/ 	.short	(.L_21 - .L_20)
.L_20:
        /*006c*/ 	.word	0x00000000
        /*0070*/ 	.short	0x0007
        /*0072*/ 	.short	0x0028
        /*0074*/ 	.byte	0x00, 0xf0, 0x11, 0x00


	//----- nvinfo : EIATTR_KPARAM_INFO
	.align		4
.L_21:
        /*0078*/ 	.byte	0x04, 0x17
        /*007a*/ 	.short	(.L_23 - .L_22)
.L_22:
        /*007c*/ 	.word	0x00000000
        /*0080*/ 	.short	0x0006
        /*0082*/ 	.short	0x0024
        /*0084*/ 	.byte	0x00, 0xf0, 0x11, 0x00


	//----- nvinfo : EIATTR_KPARAM_INFO
	.align		4
.L_23:
        /*0088*/ 	.byte	0x04, 0x17
        /*008a*/ 	.short	(.L_25 - .L_24)
.L_24:
        /*008c*/ 	.word	0x00000000
        /*0090*/ 	.short	0x0005
        /*0092*/ 	.short	0x0020
        /*0094*/ 	.byte	0x00, 0xf0, 0x11, 0x00


	//----- nvinfo : EIATTR_KPARAM_INFO
	.align		4
.L_25:
        /*0098*/ 	.byte	0x04, 0x17
        /*009a*/ 	.short	(.L_27 - .L_26)
.L_26:
        /*009c*/ 	.word	0x00000000
        /*00a0*/ 	.short	0x0004
        /*00a2*/ 	.short	0x001c
        /*00a4*/ 	.byte	0x00, 0xf0, 0x11, 0x00


	//----- nvinfo : EIATTR_KPARAM_INFO
	.align		4
.L_27:
        /*00a8*/ 	.byte	0x04, 0x17
        /*00aa*/ 	.short	(.L_29 - .L_28)
.L_28:
        /*00ac*/ 	.word	0x00000000
        /*00b0*/ 	.short	0x0003
        /*00b2*/ 	.short	0x0018
        /*00b4*/ 	.byte	0x00, 0xf0, 0x11, 0x00


	//----- nvinfo : EIATTR_KPARAM_INFO
	.align		4
.L_29:
        /*00b8*/ 	.byte	0x04, 0x17
        /*00ba*/ 	.short	(.L_31 - .L_30)
.L_30:
        /*00bc*/ 	.word	0x00000000
        /*00c0*/ 	.short	0x0002
        /*00c2*/ 	.short	0x0010
        /*00c4*/ 	.byte	0x00, 0xf4, 0x21, 0x00


	//----- nvinfo : EIATTR_KPARAM_INFO
	.align		4
.L_31:
        /*00c8*/ 	.byte	0x04, 0x17
        /*00ca*/ 	.short	(.L_33 - .L_32)
.L_32:
        /*00cc*/ 	.word	0x00000000
        /*00d0*/ 	.short	0x0001
        /*00d2*/ 	.short	0x0008
        /*00d4*/ 	.byte	0x00, 0xf4, 0x21, 0x00


	//----- nvinfo : EIATTR_KPARAM_INFO
	.align		4
.L_33:
        /*00d8*/ 	.byte	0x04, 0x17
        /*00da*/ 	.short	(.L_35 - .L_34)
.L_34:
        /*00dc*/ 	.word	0x00000000
        /*00e0*/ 	.short	0x0000
        /*00e2*/ 	.short	0x0000
        /*00e4*/ 	.byte	0x00, 0xf4, 0x21, 0x00


	//----- nvinfo : EIATTR_SPARSE_MMA_MASK
	.align		4
.L_35:
        /*00e8*/ 	.byte	0x03, 0x50
        /*00ea*/ 	.short	0x0000


	//----- nvinfo : EIATTR_MAXREG_COUNT
	.align		4
        /*00ec*/ 	.byte	0x03, 0x1b
        /*00ee*/ 	.short	0x00ff


	//----- nvinfo : EIATTR_NUM_BARRIERS
	.align		4
        /*00f0*/ 	.byte	0x02, 0x4c
        /*00f2*/ 	.byte	0x01
	.zero		1


	//----- nvinfo : EIATTR_ANNOTATIONS
	.align		4
        /*00f4*/ 	.byte	0x04, 0x55
        /*00f6*/ 	.short	(.L_37 - .L_36)


	//   ....[0]....
.L_36:
        /*00f8*/ 	.word	0x00000001
        /*00fc*/ 	.byte	0x20, 0x05, 0x00, 0x00, 0x01, 0x00, 0x00, 0x00, 0x50, 0x05, 0x00, 0x00, 0x01, 0x00, 0x00, 0x00
        /* <DEDUP_REMOVED lines=1833> */
        /*739c*/ 	.byte	0x50, 0xd0, 0x02, 0x00


	//----- nvinfo : EIATTR_VRC_CTA_INIT_COUNT
	.align		4
.L_37:
        /*73a0*/ 	.byte	0x02, 0x4a
	.zero		1
	.zero		1


	//----- nvinfo : EIATTR_EXIT_INSTR_OFFSETS
	.align		4
        /*73a4*/ 	.byte	0x04, 0x1c
        /*73a6*/ 	.short	(.L_39 - .L_38)


	//   ....[0]....
.L_38:
        /*73a8*/ 	.word	0x000687a0


	//   ....[1]....
        /*73ac*/ 	.word	0x000687c0


	//----- nvinfo : EIATTR_REQNTID
	.align		4
.L_39:
        /*73b0*/ 	.byte	0x04, 0x10
        /*73b2*/ 	.short	(.L_41 - .L_40)
.L_40:
        /*73b4*/ 	.word	0x00000040
        /*73b8*/ 	.word	0x00000001
        /*73bc*/ 	.word	0x00000001


	//----- nvinfo : EIATTR_CBANK_PARAM_SIZE
	.align		4
.L_41:
        /*73c0*/ 	.byte	0x03, 0x19
        /*73c2*/ 	.short	0x0050


	//----- nvinfo : EIATTR_PARAM_CBANK
	.align		4
        /*73c4*/ 	.byte	0x04, 0x0a
        /*73c6*/ 	.short	(.L_43 - .L_42)
	.align		4
.L_42:
        /*73c8*/ 	.word	index@(.nv.constant0.matmul_kernel)
        /*73cc*/ 	.short	0x0380
        /*73ce*/ 	.short	0x0050


	//----- nvinfo : EIATTR_SW_WAR
	.align		4
.L_43:
        /*73d0*/ 	.byte	0x04, 0x36
        /*73d2*/ 	.short	(.L_45 - .L_44)
.L_44:
        /*73d4*/ 	.word	0x00000008
.L_45:


//--------------------- .nv.compat                --------------------------
	.section	.nv.compat,"",@"SHT_CUDA_COMPAT_INFO"
	.align	4
        /*0000*/ 	.byte	0x02, 0x02, 0x02, 0x00, 0x02, 0x05, 0x05, 0x00, 0x02, 0x03, 0x00, 0x00, 0x02, 0x06, 0x01, 0x00


//--------------------- .nv.callgraph             --------------------------
	.section	.nv.callgraph,"",@"SHT_CUDA_CALLGRAPH"
	.align	4
	.sectionentsize	8
	.align		4
        /*0000*/ 	.word	0x00000000
	.align		4
        /*0004*/ 	.word	0xffffffff
	.align		4
        /*0008*/ 	.word	0x00000000
	.align		4
        /*000c*/ 	.word	0xfffffffe
	.align		4
        /*0010*/ 	.word	0x00000000
	.align		4
        /*0014*/ 	.word	0xfffffffd
	.align		4
        /*0018*/ 	.word	0x00000000
	.align		4
        /*001c*/ 	.word	0xfffffffc


//--------------------- .text.matmul_kernel       --------------------------
	.section	.text.matmul_kernel,"ax",@progbits
	.align	128
        .global         matmul_kernel
        .type           matmul_kernel,@function
        .size           matmul_kernel,(.L_x_4 - matmul_kernel)
        .other          matmul_kernel,@"STO_CUDA_ENTRY STV_DEFAULT"
matmul_kernel:
.text.matmul_kernel:
[----:B------:R-:W0:Y:S08]  /*0000*/  LDC R1, c[0x0][0x37c] ;  /* 0x0000df00ff017b82 */ /* 0x000e300000000800 */
[----:B------:R-:W1:Y:S01]  /*0010*/  LDC.64 R4, c[0x0][0x398] ;  /* 0x0000e600ff047b82 */ /* 0x000e620000000a00 */
[----:B------:R-:W2:Y:S01]  /*0020*/  S2R R14, SR_TID.X ;  /* 0x00000000000e7919 */ /* 0x000ea20000002100 */
[----:B------:R-:W3:Y:S01]  /*0030*/  LDCU UR4, c[0x0][0x3a0] ;  /* 0x00007400ff0477ac */ /* 0x000ee20008000800 */
[----:B0-----:R-:W-:Y:S01]  /*0040*/  VIADD R1, R1, 0xffffd740 ;  /* 0xffffd74001017836 */ /* 0x001fe20000000000 */
[----:B------:R-:W0:Y:S01]  /*0050*/  LDCU.64 UR8, c[0x0][0x358] ;  /* 0x00006b00ff0877ac */ /* 0x000e220008000a00 */
[----:B---3--:R-:W-:Y:S01]  /*0060*/  UIADD3 UR4, UPT, UPT, UR4, 0x3f, URZ ;  /* 0x0000003f04047890 */ /* 0x008fe2000fffe0ff */
[----:B-1----:R-:W-:-:S03]  /*0070*/  VIADD R0, R5, 0x1ff ;  /* 0x000001ff05007836 */ /* 0x002fc60000000000 */
[----:B------:R-:W-:Y:S02]  /*0080*/  UISETP.GT.AND UP0, UPT, UR4, 0x3f, UPT ;  /* 0x0000003f0400788c */ /* 0x000fe4000bf04270 */
[----:B------:R-:W-:-:S04]  /*0090*/  SHF.R.S32.HI R3, RZ, 0x1f, R0 ;  /* 0x0000001fff037819 */ /* 0x000fc80000011400 */
[----:B------:R-:W-:-:S04]  /*00a0*/  LEA.HI R3, R3, R0, RZ, 0x9 ;  /* 0x0000000003037211 */ /* 0x000fc800078f48ff */
[----:B------:R-:W-:Y:S02]  /*00b0*/  SHF.R.S32.HI R0, RZ, 0x9, R3 ;  /* 0x00000009ff007819 */ /* 0x000fe40000011403 */
[----:B------:R-:W1:Y:S03]  /*00c0*/  S2R R3, SR_CTAID.X ;  /* 0x0000000000037919 */ /* 0x000e660000002500 */
[----:B------:R-:W-:-:S05]  /*00d0*/  IMAD.SHL.U32 R0, R0, 0x8, RZ ;  /* 0x0000000800007824 */ /* 0x000fca00078e00ff */
[-C--:B------:R-:W-:Y:S02]  /*00e0*/  IABS R9, R0.reuse ;  /* 0x0000000000097213 */ /* 0x080fe40000000000 */
[----:B------:R-:W-:Y:S02]  /*00f0*/  IABS R12, R0 ;  /* 0x00000000000c7213 */ /* 0x000fe40000000000 */
[----:B------:R-:W3:Y:S08]  /*0100*/  I2F.RP R2, R9 ;  /* 0x0000000900027306 */ /* 0x000ef00000209400 */
[----:B---3--:R-:W3:Y:S01]  /*0110*/  MUFU.RCP R2, R2 ;  /* 0x0000000200027308 */ /* 0x008ee20000001000 */
[----:B-1----:R-:W-:Y:S01]  /*0120*/  IABS R10, R3 ;  /* 0x00000003000a7213 */ /* 0x002fe20000000000 */
[----:B---3--:R-:W-:-:S02]  /*0130*/  VIADD R6, R2, 0xffffffe ;  /* 0x0ffffffe02067836 */ /* 0x008fc40000000000 */
[----:B------:R-:W-:-:S04]  /*0140*/  IMAD.MOV R2, RZ, RZ, -R12 ;  /* 0x000000ffff027224 */ /* 0x000fc800078e0a0c */
[----:B------:R1:W3:Y:S02]  /*0150*/  F2I.FTZ.U32.TRUNC.NTZ R7, R6 ;  /* 0x0000000600077305 */ /* 0x0002e4000021f000 */
[----:B-1----:R-:W-:Y:S02]  /*0160*/  IMAD.MOV.U32 R6, RZ, RZ, RZ ;  /* 0x000000ffff067224 */ /* 0x002fe400078e00ff */
[----:B---3--:R-:W-:-:S04]  /*0170*/  IMAD.MOV R8, RZ, RZ, -R7 ;  /* 0x000000ffff087224 */ /* 0x008fc800078e0a07 */
[----:B------:R-:W-:Y:S02]  /*0180*/  IMAD R11, R8, R9, RZ ;  /* 0x00000009080b7224 */ /* 0x000fe400078e02ff */
[----:B------:R-:W-:Y:S02]  /*0190*/  IMAD.MOV.U32 R8, RZ, RZ, R10 ;  /* 0x000000ffff087224 */ /* 0x000fe400078e000a */
[----:B------:R-:W-:-:S06]  /*01a0*/  IMAD.HI.U32 R7, R7, R11, R6 ;  /* 0x0000000b07077227 */ /* 0x000fcc00078e0006 */
[----:B------:R-:W-:-:S04]  /*01b0*/  IMAD.HI.U32 R7, R7, R8, RZ ;  /* 0x0000000807077227 */ /* 0x000fc800078e00ff */
[----:B------:R-:W-:-:S05]  /*01c0*/  IMAD R2, R7, R2, R8 ;  /* 0x0000000207027224 */ /* 0x000fca00078e0208 */
[----:B------:R-:W-:-:S13]  /*01d0*/  ISETP.GT.U32.AND P1, PT, R9, R2, PT ;  /* 0x000000020900720c */ /* 0x000fda0003f24070 */
[----:B------:R-:W-:Y:S02]  /*01e0*/  @!P1 IMAD.IADD R2, R2, 0x1, -R9 ;  /* 0x0000000102029824 */ /* 0x000fe400078e0a09 */
[----:B------:R-:W-:Y:S01]  /*01f0*/  @!P1 VIADD R7, R7, 0x1 ;  /* 0x0000000107079836 */ /* 0x000fe20000000000 */
[----:B------:R-:W-:Y:S02]  /*0200*/  ISETP.NE.AND P1, PT, R0, RZ, PT ;  /* 0x000000ff0000720c */ /* 0x000fe40003f25270 */
[----:B------:R-:W-:Y:S02]  /*0210*/  ISETP.GE.U32.AND P0, PT, R2, R9, PT ;  /* 0x000000090200720c */ /* 0x000fe40003f06070 */
[----:B------:R-:W-:-:S04]  /*0220*/  LOP3.LUT R2, R3, R0, RZ, 0x3c, !PT ;  /* 0x0000000003027212 */ /* 0x000fc800078e3cff */
[----:B------:R-:W-:Y:S01]  /*0230*/  ISETP.GE.AND P2, PT, R2, RZ, PT ;  /* 0x000000ff0200720c */ /* 0x000fe20003f46270 */
[----:B------:R-:W-:-:S06]  /*0240*/  VIADD R2, R4, 0xf ;  /* 0x0000000f04027836 */ /* 0x000fcc0000000000 */
[----:B------:R-:W-:-:S04]  /*0250*/  @P0 VIADD R7, R7, 0x1 ;  /* 0x0000000107070836 */ /* 0x000fc80000000000 */
[----:B------:R-:W-:Y:S01]  /*0260*/  IMAD.MOV.U32 R6, RZ, RZ, R7 ;  /* 0x000000ffff067224 */ /* 0x000fe200078e0007 */
[----:B------:R-:W-:-:S03]  /*0270*/  SHF.R.S32.HI R7, RZ, 0x1f, R2 ;  /* 0x0000001fff077819 */ /* 0x000fc60000011402 */
[----:B------:R-:W-:Y:S01]  /*0280*/  @!P2 IMAD.MOV R6, RZ, RZ, -R6 ;  /* 0x000000ffff06a224 */ /* 0x000fe200078e0a06 */
[----:B------:R-:W-:Y:S02]  /*0290*/  @!P1 LOP3.LUT R6, RZ, R0, RZ, 0x33, !PT ;  /* 0x00000000ff069212 */ /* 0x000fe400078e33ff */
[----:B------:R-:W-:-:S03]  /*02a0*/  LEA.HI R7, R7, R2, RZ, 0x4 ;  /* 0x0000000207077211 */ /* 0x000fc600078f20ff */
[----:B------:R-:W-:Y:S02]  /*02b0*/  IMAD.SHL.U32 R2, R6, 0x8, RZ ;  /* 0x0000000806027824 */ /* 0x000fe400078e00ff */
[----:B------:R-:W-:-:S03]  /*02c0*/  IMAD.MOV R6, RZ, RZ, -R6 ;  /* 0x000000ffff067224 */ /* 0x000fc600078e0a06 */
[----:B------:R-:W-:Y:S01]  /*02d0*/  LEA.HI.SX32 R7, R7, -R2, 0x1c ;  /* 0x8000000207077211 */ /* 0x000fe200078fe2ff */
[----:B------:R-:W-:Y:S02]  /*02e0*/  IMAD R15, R0, R6, R3 ;  /* 0x00000006000f7224 */ /* 0x000fe400078e0203 */
[----:B------:R-:W-:Y:S01]  /*02f0*/  IMAD.MOV.U32 R6, RZ, RZ, RZ ;  /* 0x000000ffff067224 */ /* 0x000fe200078e00ff */
[----:B------:R-:W-:Y:S02]  /*0300*/  VIMNMX R8, PT, PT, R7, 0x8, PT ;  /* 0x0000000807087848 */ /* 0x000fe40003fe0100 */
[----:B------:R-:W-:Y:S02]  /*0310*/  IABS R13, R15 ;  /* 0x0000000f000d7213 */ /* 0x000fe40000000000 */
[----:B------:R-:W-:-:S04]  /*0320*/  IABS R11, R8 ;  /* 0x00000008000b7213 */ /* 0x000fc80000000000 */
[----:B------:R-:W1:Y:S08]  /*0330*/  I2F.RP R9, R11 ;  /* 0x0000000b00097306 */ /* 0x000e700000209400 */
[----:B-1----:R-:W1:Y:S02]  /*0340*/  MUFU.RCP R9, R9 ;  /* 0x0000000900097308 */ /* 0x002e640000001000 */
[----:B-1----:R-:W-:-:S06]  /*0350*/  VIADD R7, R9, 0xffffffe ;  /* 0x0ffffffe09077836 */ /* 0x002fcc0000000000 */
[----:B------:R-:W1:Y:S02]  /*0360*/  F2I.FTZ.U32.TRUNC.NTZ R7, R7 ;  /* 0x0000000700077305 */ /* 0x000e64000021f000 */
[----:B-1----:R-:W-:-:S04]  /*0370*/  IMAD.MOV R10, RZ, RZ, -R7 ;  /* 0x000000ffff0a7224 */ /* 0x002fc800078e0a07 */
[----:B------:R-:W-:-:S04]  /*0380*/  IMAD.MOV.U32 R0, RZ, RZ, R10 ;  /* 0x000000ffff007224 */ /* 0x000fc800078e000a */
[----:B------:R-:W-:Y:S01]  /*0390*/  IMAD R3, R0, R11, RZ ;  /* 0x0000000b00037224 */ /* 0x000fe200078e02ff */
[----:B------:R-:W-:-:S03]  /*03a0*/  IABS R0, R8 ;  /* 0x0000000800007213 */ /* 0x000fc60000000000 */
[----:B------:R-:W-:Y:S01]  /*03b0*/  IMAD.HI.U32 R6, R7, R3, R6 ;  /* 0x0000000307067227 */ /* 0x000fe200078e0006 */
[----:B--2---:R-:W-:-:S03]  /*03c0*/  SHF.R.U32.HI R7, RZ, 0x4, R14 ;  /* 0x00000004ff077819 */ /* 0x004fc6000001160e */
[----:B------:R-:W-:Y:S01]  /*03d0*/  IMAD.MOV R0, RZ, RZ, -R0 ;  /* 0x000000ffff007224 */ /* 0x000fe200078e0a00 */
[----:B------:R-:W-:Y:S01]  /*03e0*/  SGXT.U32 R16, R7, 0x2 ;  /* 0x000000020710781a */ /* 0x000fe20000000000 */
        /* <DEDUP_REMOVED lines=8> */
[----:B------:R-:W-:Y:S02]  /*0470*/  ISETP.GE.AND P2, PT, R0, RZ, PT ;  /* 0x000000ff0000720c */ /* 0x000fe40003f46270 */
[----:B------:R-:W-:-:S05]  /*0480*/  LOP3.LUT R0, R14, 0xf, RZ, 0xc0, !PT ;  /* 0x0000000f0e007812 */ /* 0x000fca00078ec0ff */
[----:B------:R-:W-:-:S06]  /*0490*/  @P0 VIADD R6, R6, 0x1 ;  /* 0x0000000106060836 */ /* 0x000fcc0000000000 */
[----:B------:R-:W-:Y:S01]  /*04a0*/  @!P2 IMAD.MOV R6, RZ, RZ, -R6 ;  /* 0x000000ffff06a224 */ /* 0x000fe200078e0a06 */
[----:B------:R-:W-:-:S05]  /*04b0*/  @!P1 LOP3.LUT R6, RZ, R8, RZ, 0x33, !PT ;  /* 0x00000008ff069212 */ /* 0x000fca00078e33ff */
[----:B------:R-:W-:-:S04]  /*04c0*/  IMAD.MOV R3, RZ, RZ, -R6 ;  /* 0x000000ffff037224 */ /* 0x000fc800078e0a06 */
[----:B------:R-:W-:-:S04]  /*04d0*/  IMAD R3, R8, R3, R15 ;  /* 0x0000000308037224 */ /* 0x000fc800078e020f */
[----:B------:R-:W-:Y:S01]  /*04e0*/  IMAD.IADD R3, R2, 0x1, R3 ;  /* 0x0000000102037824 */ /* 0x000fe200078e0203 */
[----:B------:R-:W-:-:S03]  /*04f0*/  LOP3.LUT R2, R16, 0x38, RZ, 0xfc, !PT ;  /* 0x0000003810027812 */ /* 0x000fc600078efcff */
[----:B------:R-:W-:Y:S02]  /*0500*/  IMAD R28, R3, 0x10, R0 ;  /* 0x00000010031c7824 */ /* 0x000fe400078e0200 */
[----:B------:R-:W-:-:S03]  /*0510*/  IMAD.SHL.U32 R0, R6, 0x200, RZ ;  /* 0x0000020006007824 */ /* 0x000fc600078e00ff */
[----:B------:R1:W-:Y:S01]  /*0520*/  STL [R1+0x1aa0], R28 ;  /* 0x001aa01c01007387 */ /* 0x0003e20000100800 */
[----:B0-----:R-:W-:Y:S05]  /*0530*/  BRA.U UP0, `(.L_x_0) ;  /* 0x00000009000c7547 */ /* 0x001fea000b800000 */
[----:B------:R-:W-:Y:S01]  /*0540*/  IMAD.SHL.U32 R2, R14, 0x10, RZ ;  /* 0x000000100e027824 */ /* 0x000fe200078e00ff */
[----:B------:R0:W-:Y:S04]  /*0550*/  STL [R1+0x5d0], RZ ;  /* 0x0005d0ff01007387 */ /* 0x0001e80000100800 */
[----:B------:R0:W-:Y:S04]  /*0560*/  STL [R1+0x1a9c], R2 ;  /* 0x001a9c0201007387 */ /* 0x0001e80000100800 */
[----:B------:R0:W-:Y:S04]  /*0570*/  STL [R1+0x5d4], RZ ;  /* 0x0005d4ff01007387 */ /* 0x0001e80000100800 */
        /* <DEDUP_REMOVED lines=125> */
[----:B------:R0:W-:Y:S01]  /*0d50*/  STL [R1+0x5ec], RZ ;  /* 0x0005ecff01007387 */ /* 0x0001e20000100800 */
[----:B------:R-:W-:Y:S05]  /*0d60*/  BRA `(.L_x_1) ;  /* 0x000005ec00487947 */ /* 0x000fea0003800000 */
.L_x_0:
[----:B------:R-:W-:Y:S01]  /*0d70*/  IABS R3, R5 ;  /* 0x0000000500037213 */ /* 0x000fe20000000000 */
[C---:B------:R-:W-:Y:S01]  /*0d80*/  VIADD R6, R0.reuse, 0x1ff ;  /* 0x000001ff00067836 */ /* 0x040fe20000000000 */
[----:B------:R0:W-:Y:S01]  /*0d90*/  STL [R1+0x1cb8], R4 ;  /* 0x001cb80401007387 */ /* 0x0001e20000100800 */
[----:B------:R-:W-:Y:S01]  /*0da0*/  IMAD.MOV.U32 R18, RZ, RZ, RZ ;  /* 0x000000ffff127224 */ /* 0x000fe200078e00ff */
[----:B------:R-:W2:Y:S01]  /*0db0*/  I2F.RP R7, R3 ;  /* 0x0000000300077306 */ /* 0x000ea20000209400 */
[C---:B------:R-:W-:Y:S01]  /*0dc0*/  VIADD R8, R0.reuse, 0x1fe ;  /* 0x000001fe00087836 */ /* 0x040fe20000000000 */
[----:B------:R-:W-:Y:S01]  /*0dd0*/  IABS R10, R6 ;  /* 0x00000006000a7213 */ /* 0x000fe20000000000 */
[----:B------:R-:W-:Y:S01]  /*0de0*/  VIADD R12, R0, 0x1fc ;  /* 0x000001fc000c7836 */ /* 0x000fe20000000000 */
[----:B------:R-:W-:Y:S01]  /*0df0*/  ISETP.GE.AND P0, PT, R6, RZ, PT ;  /* 0x000000ff0600720c */ /* 0x000fe20003f06270 */
[----:B------:R3:W-:Y:S01]  /*0e00*/  STL [R1+0x1cb4], R5 ;  /* 0x001cb40501007387 */ /* 0x0007e20000100800 */
[----:B------:R-:W-:Y:S01]  /*0e10*/  IABS R11, R8 ;  /* 0x00000008000b7213 */ /* 0x000fe20000000000 */
[----:B------:R-:W-:Y:S01]  /*0e20*/  VIADD R27, R0, 0x6a ;  /* 0x0000006a001b7836 */ /* 0x000fe20000000000 */
[----:B------:R-:W-:Y:S01]  /*0e30*/  ISETP.GE.AND P2, PT, R8, RZ, PT ;  /* 0x000000ff0800720c */ /* 0x000fe20003f46270 */
[----:B------:R-:W4:Y:S01]  /*0e40*/  LDCU UR11, c[0x0][0x3a8] ;  /* 0x00007500ff0b77ac */ /* 0x000f220008000800 */
[----:B------:R-:W-:Y:S01]  /*0e50*/  IABS R22, R12 ;  /* 0x0000000c00167213 */ /* 0x000fe20000000000 */
[----:B------:R-:W1:Y:S01]  /*0e60*/  LDCU UR4, c[0x0][0x3ac] ;  /* 0x00007580ff0477ac */ /* 0x000e620008000800 */
[----:B--2---:R-:W2:Y:S01]  /*0e70*/  MUFU.RCP R7, R7 ;  /* 0x0000000700077308 */ /* 0x004ea20000001000 */
[----:B------:R-:W0:Y:S01]  /*0e80*/  LDCU.64 UR6, c[0x0][0x388] ;  /* 0x00007100ff0677ac */ /* 0x000e220008000a00 */
[----:B------:R-:W0:Y:S01]  /*0e90*/  LDCU UR5, c[0x0][0x3b0] ;  /* 0x00007600ff0577ac */ /* 0x000e220008000800 */
[----:B------:R-:W0:Y:S01]  /*0ea0*/  LDCU.64 UR12, c[0x0][0x380] ;  /* 0x00007000ff0c77ac */ /* 0x000e220008000a00 */
[----:B------:R-:W0:Y:S01]  /*0eb0*/  LDCU UR10, c[0x0][0x3ac] ;  /* 0x00007580ff0a77ac */ /* 0x000e220008000800 */
[----:B--2---:R-:W-:-:S06]  /*0ec0*/  VIADD R19, R7, 0xffffffe ;  /* 0x0ffffffe07137836 */ /* 0x004fcc0000000000 */
[----:B------:R-:W2:Y:S02]  /*0ed0*/  F2I.FTZ.U32.TRUNC.NTZ R19, R19 ;  /* 0x0000001300137305 */ /* 0x000ea4000021f000 */
[----:B--2---:R-:W-:-:S04]  /*0ee0*/  IMAD.MOV R2, RZ, RZ, -R19 ;  /* 0x000000ffff027224 */ /* 0x004fc800078e0a13 */
[----:B------:R-:W-:Y:S02]  /*0ef0*/  IMAD R9, R2, R3, RZ ;  /* 0x0000000302097224 */ /* 0x000fe400078e02ff */
[----:B------:R-:W-:Y:S02]  /*0f00*/  VIADD R2, R0, 0x1fd ;  /* 0x000001fd00027836 */ /* 0x000fe40000000000 */
[----:B------:R-:W-:-:S03]  /*0f10*/  IMAD.HI.U32 R18, R19, R9, R18 ;  /* 0x0000000913127227 */ /* 0x000fc600078e0012 */
[----:B------:R-:W-:Y:S01]  /*0f20*/  IABS R13, R2 ;  /* 0x00000002000d7213 */ /* 0x000fe20000000000 */
[----:B------:R-:W-:Y:S01]  /*0f30*/  VIADD R19, R0, 0x1f7 ;  /* 0x000001f700137836 */ /* 0x000fe20000000000 */
[----:B------:R-:W-:Y:S01]  /*0f40*/  ISETP.GE.AND P1, PT, R2, RZ, PT ;  /* 0x000000ff0200720c */ /* 0x000fe20003f26270 */
[----:B------:R-:W-:-:S04]  /*0f50*/  IMAD.HI.U32 R6, R18, R10, RZ ;  /* 0x0000000a12067227 */ /* 0x000fc800078e00ff */
[----:B------:R-:W-:-:S04]  /*0f60*/  IMAD.HI.U32 R7, R18, R11, RZ ;  /* 0x0000000b12077227 */ /* 0x000fc800078e00ff */
[----:B------:R-:W-:Y:S02]  /*0f70*/  IMAD.MOV R6, RZ, RZ, -R6 ;  /* 0x000000ffff067224 */ /* 0x000fe400078e0a06 */
[----:B------:R-:W-:Y:S02]  /*0f80*/  IMAD.MOV R8, RZ, RZ, -R7 ;  /* 0x000000ffff087224 */ /* 0x000fe400078e0a07 */
[C---:B------:R-:W-:Y:S02]  /*0f90*/  IMAD R10, R3.reuse, R6, R10 ;  /* 0x00000006030a7224 */ /* 0x040fe400078e020a */
[C---:B------:R-:W-:Y:S02]  /*0fa0*/  IMAD R6, R3.reuse, R8, R11 ;  /* 0x0000000803067224 */ /* 0x040fe400078e020b */
[----:B------:R-:W-:Y:S01]  /*0fb0*/  IMAD.HI.U32 R9, R18, R13, RZ ;  /* 0x0000000d12097227 */ /* 0x000fe200078e00ff */
[C---:B------:R-:W-:Y:S02]  /*0fc0*/  ISETP.GT.U32.AND P4, PT, R3.reuse, R10, PT ;  /* 0x0000000a0300720c */ /* 0x040fe40003f84070 */
[----:B------:R-:W-:Y:S01]  /*0fd0*/  ISETP.GT.U32.AND P5, PT, R3, R6, PT ;  /* 0x000000060300720c */ /* 0x000fe20003fa4070 */
[----:B------:R-:W-:-:S02]  /*0fe0*/  IMAD.MOV R14, RZ, RZ, -R9 ;  /* 0x000000ffff0e7224 */ /* 0x000fc400078e0a09 */
[----:B------:R-:W-:Y:S02]  /*0ff0*/  VIADD R11, R0, 0x1fb ;  /* 0x000001fb000b7836 */ /* 0x000fe40000000000 */
[C---:B------:R-:W-:Y:S02]  /*1000*/  IMAD R8, R3.reuse, R14, R13 ;  /* 0x0000000e03087224 */ /* 0x040fe400078e020d */
[----:B------:R-:W-:Y:S01]  /*1010*/  IMAD.HI.U32 R2, R18, R22, RZ ;  /* 0x0000001612027227 */ /* 0x000fe200078e00ff */
[----:B------:R-:W-:Y:S02]  /*1020*/  IABS R15, R11 ;  /* 0x0000000b000f7213 */ /* 0x000fe40000000000 */
[----:B------:R-:W-:Y:S01]  /*1030*/  ISETP.GT.U32.AND P3, PT, R3, R8, PT ;  /* 0x000000080300720c */ /* 0x000fe20003f64070 */
[----:B------:R-:W-:Y:S02]  /*1040*/  IMAD.MOV R2, RZ, RZ, -R2 ;  /* 0x000000ffff027224 */ /* 0x000fe400078e0a02 */
[----:B------:R-:W-:-:S02]  /*1050*/  @!P5 IMAD.IADD R6, R6, 0x1, -R3 ;  /* 0x000000010606d824 */ /* 0x000fc400078e0a03 */
[C---:B------:R-:W-:Y:S02]  /*1060*/  VIADD R13, R0.reuse, 0x1fa ;  /* 0x000001fa000d7836 */ /* 0x040fe40000000000 */
[C---:B------:R-:W-:Y:S01]  /*1070*/  IMAD R22, R3.reuse, R2, R22 ;  /* 0x0000000203167224 */ /* 0x040fe200078e0216 */
[----:B------:R-:W-:Y:S01]  /*1080*/  ISETP.GT.U32.AND P6, PT, R3, R6, PT ;  /* 0x000000060300720c */ /* 0x000fe20003fc4070 */
[----:B------:R-:W-:Y:S01]  /*1090*/  VIADD R14, R0, 0x1f9 ;  /* 0x000001f9000e7836 */ /* 0x000fe20000000000 */
[----:B------:R-:W-:Y:S01]  /*10a0*/  IABS R20, R13 ;  /* 0x0000000d00147213 */ /* 0x000fe20000000000 */
[----:B------:R-:W-:-:S03]  /*10b0*/  IMAD.HI.U32 R2, R18, R15, RZ ;  /* 0x0000000f12027227 */ /* 0x000fc600078e00ff */
[----:B------:R-:W-:Y:S01]  /*10c0*/  IABS R16, R14 ;  /* 0x0000000e00107213 */ /* 0x000fe20000000000 */
[----:B------:R-:W-:Y:S01]  /*10d0*/  @!P4 IMAD.IADD R10, R10, 0x1, -R3 ;  /* 0x000000010a0ac824 */ /* 0x000fe200078e0a03 */
[C---:B------:R-:W-:Y:S01]  /*10e0*/  ISETP.GT.U32.AND P4, PT, R3.reuse, R22, PT ;  /* 0x000000160300720c */ /* 0x040fe20003f84070 */
[----:B------:R-:W-:Y:S02]  /*10f0*/  IMAD.MOV R2, RZ, RZ, -R2 ;  /* 0x000000ffff027224 */ /* 0x000fe400078e0a02 */
[----:B------:R-:W-:Y:S01]  /*1100*/  IMAD.HI.U32 R9, R18, R20, RZ ;  /* 0x0000001412097227 */ /* 0x000fe200078e00ff */
[----:B------:R-:W-:-:S03]  /*1110*/  ISETP.GT.U32.AND P5, PT, R3, R10, PT ;  /* 0x0000000a0300720c */ /* 0x000fc60003fa4070 */
[----:B------:R-:W-:Y:S01]  /*1120*/  @!P3 IMAD.IADD R8, R8, 0x1, -R3 ;  /* 0x000000010808b824 */ /* 0x000fe200078e0a03 */
[----:B------:R-:W-:Y:S01]  /*1130*/  ISETP.GE.AND P3, PT, R12, RZ, PT ;  /* 0x000000ff0c00720c */ /* 0x000fe20003f66270 */
[C---:B------:R-:W-:Y:S02]  /*1140*/  IMAD R2, R3.reuse, R2, R15 ;  /* 0x0000000203027224 */ /* 0x040fe400078e020f */
[----:B------:R-:W-:Y:S02]  /*1150*/  IMAD.MOV R9, RZ, RZ, -R9 ;  /* 0x000000ffff097224 */ /* 0x000fe400078e0a09 */
[----:B------:R-:W-:Y:S02]  /*1160*/  IMAD.MOV.U32 R12, RZ, RZ, R16 ;  /* 0x000000ffff0c7224 */ /* 0x000fe400078e0010 */
[----:B------:R-:W-:Y:S01]  /*1170*/  @!P6 IMAD.IADD R6, R6, 0x1, -R3 ;  /* 0x000000010606e824 */ /* 0x000fe200078e0a03 */
[C---:B------:R-:W-:Y:S01]  /*1180*/  ISETP.GT.U32.AND P6, PT, R3.reuse, R2, PT ;  /* 0x000000020300720c */ /* 0x040fe20003fc4070 */
[----:B------:R-:W-:-:S02]  /*1190*/  IMAD R20, R3, R9, R20 ;  /* 0x0000000903147224 */ /* 0x000fc400078e0214 */
[----:B------:R-:W-:-:S04]  /*11a0*/  IMAD.HI.U32 R9, R18, R12, RZ ;  /* 0x0000000c12097227 */ /* 0x000fc800078e00ff */
[----:B------:R-:W-:Y:S01]  /*11b0*/  @!P4 IMAD.IADD R22, R22, 0x1, -R3 ;  /* 0x000000011616c824 */ /* 0x000fe200078e0a03 */
[C---:B------:R-:W-:Y:S01]  /*11c0*/  ISETP.GT.U32.AND P4, PT, R3.reuse, R8, PT ;  /* 0x000000080300720c */ /* 0x040fe20003f84070 */
[----:B------:R-:W-:Y:S02]  /*11d0*/  IMAD.MOV R9, RZ, RZ, -R9 ;  /* 0x000000ffff097224 */ /* 0x000fe400078e0a09 */
[----:B------:R-:W-:Y:S02]  /*11e0*/  VIADD R7, R0, 0x1f8 ;  /* 0x000001f800077836 */ /* 0x000fe40000000000 */
[C---:B------:R-:W-:Y:S02]  /*11f0*/  IMAD R12, R3.reuse, R9, R12 ;  /* 0x00000009030c7224 */ /* 0x040fe400078e020c */
[--C-:B------:R-:W-:Y:S01]  /*1200*/  @!P6 IMAD.IADD R2, R2, 0x1, -R3.reuse ;  /* 0x000000010202e824 */ /* 0x100fe200078e0a03 */
[----:B------:R-:W-:Y:S01]  /*1210*/  IABS R17, R7 ;  /* 0x0000000700117213 */ /* 0x000fe20000000000 */
[--C-:B------:R-:W-:Y:S01]  /*1220*/  @!P5 IMAD.IADD R10, R10, 0x1, -R3.reuse ;  /* 0x000000010a0ad824 */ /* 0x100fe200078e0a03 */
[C---:B------:R-:W-:Y:S01]  /*1230*/  ISETP.GT.U32.AND P6, PT, R3.reuse, R12, PT ;  /* 0x0000000c0300720c */ /* 0x040fe20003fc4070 */
[----:B------:R-:W-:Y:S01]  /*1240*/  IMAD.MOV.U32 R21, RZ, RZ, R6 ;  /* 0x000000ffff157224 */ /* 0x000fe200078e0006 */
[----:B------:R-:W-:Y:S01]  /*1250*/  ISETP.GT.U32.AND P5, PT, R3, R22, PT ;  /* 0x000000160300720c */ /* 0x000fe20003fa4070 */
[----:B------:R-:W-:Y:S01]  /*1260*/  @!P4 IMAD.IADD R8, R8, 0x1, -R3 ;  /* 0x000000010808c824 */ /* 0x000fe200078e0a03 */
[----:B------:R-:W-:Y:S01]  /*1270*/  ISETP.GE.AND P4, PT, R13, RZ, PT ;  /* 0x000000ff0d00720c */ /* 0x000fe20003f86270 */
[----:B------:R-:W-:-:S02]  /*1280*/  IMAD.MOV.U32 R15, RZ, RZ, R17 ;  /* 0x000000ffff0f7224 */ /* 0x000fc400078e0011 */
[----:B------:R-:W-:Y:S02]  /*1290*/  IMAD.MOV.U32 R23, RZ, RZ, R10 ;  /* 0x000000ffff177224 */ /* 0x000fe400078e000a */
[----:B0-----:R-:W-:Y:S01]  /*12a0*/  IMAD.MOV.U32 R4, RZ, RZ, R8 ;  /* 0x000000ffff047224 */ /* 0x001fe200078e0008 */
[----:B------:R-:W-:Y:S01]  /*12b0*/  IABS R8, R19 ;  /* 0x0000001300087213 */ /* 0x000fe20000000000 */
[----:B------:R-:W-:-:S04]  /*12c0*/  IMAD.HI.U32 R10, R18, R15, RZ ;  /* 0x0000000f120a7227 */ /* 0x000fc800078e00ff */
[----:B------:R-:W-:Y:S01]  /*12d0*/  @!P2 IMAD.MOV R21, RZ, RZ, -R21 ;  /* 0x000000ffff15a224 */ /* 0x000fe200078e0a15 */
[C---:B------:R-:W-:Y:S01]  /*12e0*/  ISETP.GT.U32.AND P2, PT, R3.reuse, R20, PT ;  /* 0x000000140300720c */ /* 0x040fe20003f44070 */
[----:B------:R-:W-:Y:S01]  /*12f0*/  @!P1 IMAD.MOV R4, RZ, RZ, -R4 ;  /* 0x000000ffff049224 */ /* 0x000fe200078e0a04 */
[C---:B------:R-:W-:Y:S01]  /*1300*/  ISETP.GT.U32.AND P1, PT, R3.reuse, R2, PT ;  /* 0x000000020300720c */ /* 0x040fe20003f24070 */
[----:B------:R-:W-:Y:S02]  /*1310*/  @!P6 IMAD.IADD R12, R12, 0x1, -R3 ;  /* 0x000000010c0ce824 */ /* 0x000fe400078e0a03 */
[----:B------:R-:W-:Y:S02]  /*1320*/  IMAD.MOV R10, RZ, RZ, -R10 ;  /* 0x000000ffff0a7224 */ /* 0x000fe400078e0a0a */
[----:B------:R-:W-:Y:S01]  /*1330*/  @!P0 IMAD.MOV R23, RZ, RZ, -R23 ;  /* 0x000000ffff178224 */ /* 0x000fe200078e0a17 */
[C---:B------:R-:W-:Y:S01]  /*1340*/  ISETP.GT.U32.AND P6, PT, R3.reuse, R12, PT ;  /* 0x0000000c0300720c */ /* 0x040fe20003fc4070 */
[----:B------:R-:W-:Y:S01]  /*1350*/  IMAD R6, R3, R10, R15 ;  /* 0x0000000a03067224 */ /* 0x000fe200078e020f */
[----:B------:R-:W-:Y:S01]  /*1360*/  ISETP.GE.AND P0, PT, R11, RZ, PT ;  /* 0x000000ff0b00720c */ /* 0x000fe20003f06270 */
[----:B------:R-:W-:Y:S01]  /*1370*/  IMAD.HI.U32 R10, R18, R8, RZ ;  /* 0x00000008120a7227 */ /* 0x000fe200078e00ff */
[----:B------:R-:W-:Y:S03]  /*1380*/  STL [R1+0x2c], R23 ;  /* 0x00002c1701007387 */ /* 0x000fe60000100800 */
[----:B------:R-:W-:Y:S01]  /*1390*/  IMAD.MOV R10, RZ, RZ, -R10 ;  /* 0x000000ffff0a7224 */ /* 0x000fe200078e0a0a */
[----:B------:R-:W-:Y:S01]  /*13a0*/  STL [R1+0x34], R21 ;  /* 0x0000341501007387 */ /* 0x000fe20000100800 */
[----:B------:R-:W-:-:S02]  /*13b0*/  @!P2 IMAD.IADD R20, R20, 0x1, -R3 ;  /* 0x000000011414a824 */ /* 0x000fc400078e0a03 */
[--C-:B------:R-:W-:Y:S01]  /*13c0*/  @!P1 IMAD.IADD R2, R2, 0x1, -R3.reuse ;  /* 0x0000000102029824 */ /* 0x100fe200078e0a03 */
[C---:B------:R-:W-:Y:S01]  /*13d0*/  ISETP.GT.U32.AND P1, PT, R3.reuse, R6, PT ;  /* 0x000000060300720c */ /* 0x040fe20003f24070 */
[C---:B------:R-:W-:Y:S01]  /*13e0*/  IMAD R8, R3.reuse, R10, R8 ;  /* 0x0000000a03087224 */ /* 0x040fe200078e0208 */
[C---:B------:R-:W-:Y:S01]  /*13f0*/  ISETP.GT.U32.AND P2, PT, R3.reuse, R20, PT ;  /* 0x000000140300720c */ /* 0x040fe20003f44070 */
[--C-:B------:R-:W-:Y:S01]  /*1400*/  @!P6 IMAD.IADD R12, R12, 0x1, -R3.reuse ;  /* 0x000000010c0ce824 */ /* 0x100fe200078e0a03 */
[----:B------:R0:W-:Y:S01]  /*1410*/  STL [R1+0x3c], R4 ;  /* 0x00003c0401007387 */ /* 0x0001e20000100800 */
[C---:B------:R-:W-:Y:S01]  /*1420*/  VIADD R9, R0.reuse, 0x1f6 ;  /* 0x000001f600097836 */ /* 0x040fe20000000000 */
[----:B------:R-:W-:Y:S01]  /*1430*/  ISETP.GT.U32.AND P6, PT, R3, R8, PT ;  /* 0x000000080300720c */ /* 0x000fe20003fc4070 */
[----:B------:R-:W-:Y:S02]  /*1440*/  VIADD R15, R0, 0x1f5 ;  /* 0x000001f5000f7836 */ /* 0x000fe40000000000 */
[--C-:B------:R-:W-:Y:S01]  /*1450*/  @!P5 IMAD.IADD R22, R22, 0x1, -R3.reuse ;  /* 0x000000011616d824 */ /* 0x100fe200078e0a03 */
[----:B------:R-:W-:Y:S01]  /*1460*/  IABS R16, R9 ;  /* 0x0000000900107213 */ /* 0x000fe20000000000 */
[----:B------:R-:W-:Y:S01]  /*1470*/  VIADD R17, R0, 0x1f4 ;  /* 0x000001f400117836 */ /* 0x000fe20000000000 */
[----:B------:R-:W-:Y:S01]  /*1480*/  ISETP.GE.AND P5, PT, R14, RZ, PT ;  /* 0x000000ff0e00720c */ /* 0x000fe20003fa6270 */
[----:B------:R-:W-:Y:S01]  /*1490*/  @!P1 IMAD.IADD R6, R6, 0x1, -R3 ;  /* 0x0000000106069824 */ /* 0x000fe200078e0a03 */
[----:B------:R-:W-:Y:S01]  /*14a0*/  IABS R14, R15 ;  /* 0x0000000f000e7213 */ /* 0x000fe20000000000 */
[----:B---3--:R-:W-:Y:S01]  /*14b0*/  IMAD.MOV.U32 R5, RZ, RZ, R22 ;  /* 0x000000ffff057224 */ /* 0x008fe200078e0016 */
[----:B------:R-:W-:Y:S01]  /*14c0*/  IABS R11, R17 ;  /* 0x00000011000b7213 */ /* 0x000fe20000000000 */
[----:B------:R-:W-:Y:S01]  /*14d0*/  IMAD.HI.U32 R13, R18, R16, RZ ;  /* 0x00000010120d7227 */ /* 0x000fe200078e00ff */
[----:B------:R-:W-:-:S03]  /*14e0*/  ISETP.GE.AND P1, PT, R19, RZ, PT ;  /* 0x000000ff1300720c */ /* 0x000fc60003f26270 */
[----:B0-----:R-:W-:Y:S02]  /*14f0*/  IMAD.MOV.U32 R4, RZ, RZ, R2 ;  /* 0x000000ffff047224 */ /* 0x001fe400078e0002 */
[--C-:B------:R-:W-:Y:S01]  /*1500*/  @!P2 IMAD.IADD R20, R20, 0x1, -R3.reuse ;  /* 0x000000011414a824 */ /* 0x100fe200078e0a03 */
[----:B------:R-:W-:Y:S01]  /*1510*/  ISETP.GE.AND P2, PT, R7, RZ, PT ;  /* 0x000000ff0700720c */ /* 0x000fe20003f46270 */
[----:B------:R-:W-:Y:S01]  /*1520*/  @!P6 IMAD.IADD R8, R8, 0x1, -R3 ;  /* 0x000000010808e824 */ /* 0x000fe200078e0a03 */
[----:B------:R-:W-:Y:S01]  /*1530*/  ISETP.GT.U32.AND P6, PT, R3, R6, PT ;  /* 0x000000060300720c */ /* 0x000fe20003fc4070 */
[----:B------:R-:W-:-:S04]  /*1540*/  IMAD.HI.U32 R7, R18, R14, RZ ;  /* 0x0000000e12077227 */ /* 0x000fc800078e00ff */
[----:B------:R-:W-:Y:S02]  /*1550*/  @!P3 IMAD.MOV R5, RZ, RZ, -R5 ;  /* 0x000000ffff05b224 */ /* 0x000fe400078e0a05 */
[----:B------:R-:W-:Y:S02]  /*1560*/  IMAD.MOV R13, RZ, RZ, -R13 ;  /* 0x000000ffff0d7224 */ /* 0x000fe400078e0a0d */
[----:B------:R-:W-:Y:S01]  /*1570*/  @!P0 IMAD.MOV R4, RZ, RZ, -R4 ;  /* 0x000000ffff048224 */ /* 0x000fe200078e0a04 */
[----:B------:R0:W-:Y:S01]  /*1580*/  STL [R1+0x44], R5 ;  /* 0x0000440501007387 */ /* 0x0001e20000100800 */
[----:B------:R-:W-:Y:S01]  /*1590*/  IMAD.HI.U32 R10, R18, R11, RZ ;  /* 0x0000000b120a7227 */ /* 0x000fe200078e00ff */
[----:B------:R-:W-:Y:S02]  /*15a0*/  ISETP.GT.U32.AND P0, PT, R3, R8, PT ;  /* 0x000000080300720c */ /* 0x000fe40003f04070 */
[----:B------:R2:W-:Y:S01]  /*15b0*/  STL [R1+0x50], R4 ;  /* 0x0000500401007387 */ /* 0x0005e20000100800 */
[----:B------:R-:W-:-:S02]  /*15c0*/  IMAD.MOV R7, RZ, RZ, -R7 ;  /* 0x000000ffff077224 */ /* 0x000fc400078e0a07 */
[C---:B------:R-:W-:Y:S02]  /*15d0*/  IMAD R16, R3.reuse, R13, R16 ;  /* 0x0000000d03107224 */ /* 0x040fe400078e0210 */
[----:B------:R-:W-:Y:S02]  /*15e0*/  IMAD.MOV R10, RZ, RZ, -R10 ;  /* 0x000000ffff0a7224 */ /* 0x000fe400078e0a0a */
[----:B0-----:R-:W-:Y:S01]  /*15f0*/  IMAD.MOV.U32 R5, RZ, RZ, R20 ;  /* 0x000000ffff057224 */ /* 0x001fe200078e0014 */
[C---:B------:R-:W-:Y:S01]  /*1600*/  ISETP.GT.U32.AND P3, PT, R3.reuse, R16, PT ;  /* 0x000000100300720c */ /* 0x040fe20003f64070 */
[----:B------:R-:W-:Y:S02]  /*1610*/  IMAD R14, R3, R7, R14 ;  /* 0x00000007030e7224 */ /* 0x000fe400078e020e */
[----:B--2---:R-:W-:Y:S02]  /*1620*/  IMAD.MOV.U32 R4, RZ, RZ, R12 ;  /* 0x000000ffff047224 */ /* 0x004fe400078e000c */
[----:B------:R-:W-:-:S02]  /*1630*/  VIADD R7, R0, 0x1f3 ;  /* 0x000001f300077836 */ /* 0x000fc40000000000 */
[----:B------:R-:W-:Y:S01]  /*1640*/  @!P4 IMAD.MOV R5, RZ, RZ, -R5 ;  /* 0x000000ffff05c224 */ /* 0x000fe200078e0a05 */
[C---:B------:R-:W-:Y:S01]  /*1650*/  ISETP.GT.U32.AND P4, PT, R3.reuse, R14, PT ;  /* 0x0000000e0300720c */ /* 0x040fe20003f84070 */
[C---:B------:R-:W-:Y:S01]  /*1660*/  IMAD R11, R3.reuse, R10, R11 ;  /* 0x0000000a030b7224 */ /* 0x040fe200078e020b */
[----:B------:R-:W-:Y:S01]  /*1670*/  IABS R13, R7 ;  /* 0x00000007000d7213 */ /* 0x000fe20000000000 */
[----:B------:R-:W-:Y:S01]  /*1680*/  @!P5 IMAD.MOV R4, RZ, RZ, -R4 ;  /* 0x000000ffff04d224 */ /* 0x000fe200078e0a04 */
[----:B------:R-:W-:Y:S01]  /*1690*/  STL [R1+0x58], R5 ;  /* 0x0000580501007387 */ /* 0x000fe20000100800 */
[----:B------:R-:W-:Y:S01]  /*16a0*/  @!P6 IMAD.IADD R6, R6, 0x1, -R3 ;  /* 0x000000010606e824 */ /* 0x000fe200078e0a03 */
[----:B------:R-:W-:Y:S01]  /*16b0*/  ISETP.GT.U32.AND P6, PT, R3, R11, PT ;  /* 0x0000000b0300720c */ /* 0x000fe20003fc4070 */
[----:B------:R-:W-:Y:S01]  /*16c0*/  VIADD R10, R0, 0x1f2 ;  /* 0x000001f2000a7836 */ /* 0x000fe20000000000 */
[----:B------:R0:W-:Y:S01]  /*16d0*/  STL [R1+0x8c], R4 ;  /* 0x00008c0401007387 */ /* 0x0001e20000100800 */
[----:B------:R-:W-:Y:S01]  /*16e0*/  IMAD.HI.U32 R12, R18, R13, RZ ;  /* 0x0000000d120c7227 */ /* 0x000fe200078e00ff */
[----:B------:R-:W-:-:S02]  /*16f0*/  ISETP.GE.AND P5, PT, R9, RZ, PT ;  /* 0x000000ff0900720c */ /* 0x000fc40003fa6270 */
[----:B------:R-:W-:Y:S01]  /*1700*/  IABS R2, R10 ;  /* 0x0000000a00027213 */ /* 0x000fe20000000000 */
[----:B------:R-:W-:Y:S02]  /*1710*/  IMAD.MOV R12, RZ, RZ, -R12 ;  /* 0x000000ffff0c7224 */ /* 0x000fe400078e0a0c */
[--C-:B------:R-:W-:Y:S01]  /*1720*/  @!P0 IMAD.IADD R8, R8, 0x1, -R3.reuse ;  /* 0x0000000108088824 */ /* 0x100fe200078e0a03 */
[----:B------:R-:W-:Y:S01]  /*1730*/  ISETP.GE.AND P0, PT, R15, RZ, PT ;  /* 0x000000ff0f00720c */ /* 0x000fe20003f06270 */
[----:B------:R-:W-:Y:S01]  /*1740*/  @!P3 IMAD.IADD R16, R16, 0x1, -R3 ;  /* 0x000000011010b824 */ /* 0x000fe200078e0a03 */
[----:B------:R-:W-:Y:S01]  /*1750*/  ISETP.GE.AND P3, PT, R17, RZ, PT ;  /* 0x000000ff1100720c */ /* 0x000fe20003f66270 */
[----:B0-----:R-:W-:Y:S02]  /*1760*/  IMAD.MOV.U32 R4, RZ, RZ, R6 ;  /* 0x000000ffff047224 */ /* 0x001fe400078e0006 */
[----:B------:R-:W-:Y:S02]  /*1770*/  IMAD.MOV.U32 R9, RZ, RZ, R2 ;  /* 0x000000ffff097224 */ /* 0x000fe400078e0002 */
[----:B------:R-:W-:-:S02]  /*1780*/  @!P2 IMAD.MOV R4, RZ, RZ, -R4 ;  /* 0x000000ffff04a224 */ /* 0x000fc400078e0a04 */
[C---:B------:R-:W-:Y:S02]  /*1790*/  IMAD R12, R3.reuse, R12, R13 ;  /* 0x0000000c030c7224 */ /* 0x040fe400078e020d */
[--C-:B------:R-:W-:Y:S01]  /*17a0*/  @!P4 IMAD.IADD R14, R14, 0x1, -R3.reuse ;  /* 0x000000010e0ec824 */ /* 0x100fe200078e0a03 */
[----:B------:R0:W-:Y:S01]  /*17b0*/  STL [R1+0x94], R4 ;  /* 0x0000940401007387 */ /* 0x0001e20000100800 */
[----:B------:R-:W-:Y:S01]  /*17c0*/  ISETP.GT.U32.AND P4, PT, R3, R16, PT ;  /* 0x000000100300720c */ /* 0x000fe20003f84070 */
[----:B------:R-:W-:Y:S02]  /*17d0*/  @!P6 IMAD.IADD R11, R11, 0x1, -R3 ;  /* 0x000000010b0be824 */ /* 0x000fe400078e0a03 */
[----:B------:R-:W-:Y:S01]  /*17e0*/  IMAD.HI.U32 R2, R18, R9, RZ ;  /* 0x0000000912027227 */ /* 0x000fe200078e00ff */
[C---:B------:R-:W-:Y:S02]  /*17f0*/  ISETP.GT.U32.AND P6, PT, R3.reuse, R14, PT ;  /* 0x0000000e0300720c */ /* 0x040fe40003fc4070 */
[----:B------:R-:W-:Y:S01]  /*1800*/  ISETP.GT.U32.AND P2, PT, R3, R11, PT ;  /* 0x0000000b0300720c */ /* 0x000fe20003f44070 */
[----:B------:R-:W-:-:S02]  /*1810*/  IMAD.MOV R2, RZ, RZ, -R2 ;  /* 0x000000ffff027224 */ /* 0x000fc400078e0a02 */
[----:B0-----:R-:W-:Y:S02]  /*1820*/  IMAD.MOV.U32 R4, RZ, RZ, R8 ;  /* 0x000000ffff047224 */ /* 0x001fe400078e0008 */
[C---:B------:R-:W-:Y:S02]  /*1830*/  VIADD R6, R0.reuse, 0x1f1 ;  /* 0x000001f100067836 */ /* 0x040fe40000000000 */
[----:B------:R-:W-:Y:S01]  /*1840*/  @!P1 IMAD.MOV R4, RZ, RZ, -R4 ;  /* 0x000000ffff049224 */ /* 0x000fe200078e0a04 */
[C---:B------:R-:W-:Y:S01]  /*1850*/  ISETP.GT.U32.AND P1, PT, R3.reuse, R12, PT ;  /* 0x0000000c0300720c */ /* 0x040fe20003f24070 */
[----:B------:R-:W-:Y:S02]  /*1860*/  VIADD R8, R0, 0x1f0 ;  /* 0x000001f000087836 */ /* 0x000fe40000000000 */
[----:B------:R-:W-:Y:S01]  /*1870*/  IMAD R9, R3, R2, R9 ;  /* 0x0000000203097224 */ /* 0x000fe200078e0209 */
[----:B------:R-:W-:Y:S01]  /*1880*/  IABS R2, R6 ;  /* 0x0000000600027213 */ /* 0x000fe20000000000 */
[----:B------:R-:W-:Y:S01]  /*1890*/  @!P4 IMAD.IADD R16, R16, 0x1, -R3 ;  /* 0x000000011010c824 */ /* 0x000fe200078e0a03 */
[----:B------:R-:W-:Y:S01]  /*18a0*/  IABS R13, R8 ;  /* 0x00000008000d7213 */ /* 0x000fe20000000000 */
[----:B------:R0:W-:Y:S01]  /*18b0*/  STL [R1+0xa8], R4 ;  /* 0x0000a80401007387 */ /* 0x0001e20000100800 */
[----:B------:R-:W-:Y:S01]  /*18c0*/  ISETP.GE.AND P4, PT, R7, RZ, PT ;  /* 0x000000ff0700720c */ /* 0x000fe20003f86270 */
[----:B------:R-:W-:-:S02]  /*18d0*/  IMAD.MOV.U32 R7, RZ, RZ, R2 ;  /* 0x000000ffff077224 */ /* 0x000fc400078e0002 */
[----:B------:R-:W-:Y:S02]  /*18e0*/  IMAD.MOV.U32 R2, RZ, RZ, R13 ;  /* 0x000000ffff027224 */ /* 0x000fe400078e000d */
[--C-:B------:R-:W-:Y:S01]  /*18f0*/  @!P1 IMAD.IADD R12, R12, 0x1, -R3.reuse ;  /* 0x000000010c0c9824 */ /* 0x100fe200078e0a03 */
[----:B------:R-:W-:Y:S01]  /*1900*/  ISETP.GE.AND P1, PT, R6, RZ, PT ;  /* 0x000000ff0600720c */ /* 0x000fe20003f26270 */
[----:B------:R-:W-:Y:S01]  /*1910*/  @!P2 IMAD.IADD R11, R11, 0x1, -R3 ;  /* 0x000000010b0ba824 */ /* 0x000fe200078e0a03 */
[----:B------:R-:W-:Y:S01]  /*1920*/  ISETP.GE.AND P2, PT, R10, RZ, PT ;  /* 0x000000ff0a00720c */ /* 0x000fe20003f46270 */
[----:B0-----:R-:W-:Y:S02]  /*1930*/  IMAD.MOV.U32 R4, RZ, RZ, R16 ;  /* 0x000000ffff047224 */ /* 0x001fe400078e0010 */
[----:B------:R-:W-:Y:S02]  /*1940*/  VIADD R10, R0, 0x1ef ;  /* 0x000001ef000a7836 */ /* 0x000fe40000000000 */
[----:B------:R-:W-:Y:S01]  /*1950*/  @!P5 IMAD.MOV R4, RZ, RZ, -R4 ;  /* 0x000000ffff04d224 */ /* 0x000fe200078e0a04 */
[----:B------:R-:W-:Y:S01]  /*1960*/  ISETP.GT.U32.AND P5, PT, R3, R12, PT ;  /* 0x0000000c0300720c */ /* 0x000fe20003fa4070 */
[----:B------:R-:W-:Y:S01]  /*1970*/  IMAD.HI.U32 R13, R18, R2, RZ ;  /* 0x00000002120d7227 */ /* 0x000fe200078e00ff */
[----:B------:R-:W-:-:S02]  /*1980*/  IABS R6, R10 ;  /* 0x0000000a00067213 */ /* 0x000fc40000000000 */
[----:B------:R0:W-:Y:S01]  /*1990*/  STL [R1+0xb0], R4 ;  /* 0x0000b00401007387 */ /* 0x0001e20000100800 */
[----:B------:R-:W-:Y:S01]  /*19a0*/  @!P6 IMAD.IADD R14, R14, 0x1, -R3 ;  /* 0x000000010e0ee824 */ /* 0x000fe200078e0a03 */
[----:B------:R-:W-:Y:S01]  /*19b0*/  ISETP.GT.U32.AND P6, PT, R3, R9, PT ;  /* 0x000000090300720c */ /* 0x000fe20003fc4070 */
[----:B------:R-:W-:Y:S02]  /*19c0*/  IMAD.MOV R13, RZ, RZ, -R13 ;  /* 0x000000ffff0d7224 */ /* 0x000fe400078e0a0d */
[----:B------:R-:W-:Y:S02]  /*19d0*/  IMAD.MOV.U32 R5, RZ, RZ, R14 ;  /* 0x000000ffff057224 */ /* 0x000fe400078e000e */
[----:B------:R-:W-:-:S04]  /*19e0*/  IMAD.HI.U32 R15, R18, R7, RZ ;  /* 0x00000007120f7227 */ /* 0x000fc800078e00ff */
[----:B------:R-:W-:Y:S02]  /*19f0*/  IMAD R2, R3, R13, R2 ;  /* 0x0000000d03027224 */ /* 0x000fe400078e0202 */
[----:B------:R-:W-:-:S04]  /*1a00*/  IMAD.HI.U32 R13, R18, R6, RZ ;  /* 0x00000006120d7227 */ /* 0x000fc800078e00ff */
[----:B------:R-:W-:Y:S02]  /*1a10*/  @!P0 IMAD.MOV R5, RZ, RZ, -R5 ;  /* 0x000000ffff058224 */ /* 0x000fe400078e0a05 */
[----:B------:R-:W-:Y:S02]  /*1a20*/  IMAD.MOV R15, RZ, RZ, -R15 ;  /* 0x000000ffff0f7224 */ /* 0x000fe400078e0a0f */
[----:B------:R-:W-:Y:S01]  /*1a30*/  IMAD.MOV R13, RZ, RZ, -R13 ;  /* 0x000000ffff0d7224 */ /* 0x000fe200078e0a0d */
[----:B------:R2:W-:Y:S01]  /*1a40*/  STL [R1+0xb8], R5 ;  /* 0x0000b80501007387 */ /* 0x0005e20000100800 */
[----:B------:R-:W-:Y:S01]  /*1a50*/  @!P5 IMAD.IADD R12, R12, 0x1, -R3 ;  /* 0x000000010c0cd824 */ /* 0x000fe200078e0a03 */
[C---:B------:R-:W-:Y:S01]  /*1a60*/  ISETP.GT.U32.AND P5, PT, R3.reuse, R2, PT ;  /* 0x000000020300720c */ /* 0x040fe20003fa4070 */
[C---:B------:R-:W-:Y:S02]  /*1a70*/  IMAD R7, R3.reuse, R15, R7 ;  /* 0x0000000f03077224 */ /* 0x040fe400078e0207 */
[----:B------:R-:W-:-:S02]  /*1a80*/  IMAD R6, R3, R13, R6 ;  /* 0x0000000d03067224 */ /* 0x000fc400078e0206 */
[----:B------:R-:W-:Y:S01]  /*1a90*/  @!P6 IMAD.IADD R9, R9, 0x1, -R3 ;  /* 0x000000010909e824 */ /* 0x000fe200078e0a03 */
[C---:B------:R-:W-:Y:S01]  /*1aa0*/  ISETP.GT.U32.AND P0, PT, R3.reuse, R7, PT ;  /* 0x000000070300720c */ /* 0x040fe20003f04070 */
[----:B0-----:R-:W-:Y:S02]  /*1ab0*/  IMAD.MOV.U32 R4, RZ, RZ, R11 ;  /* 0x000000ffff047224 */ /* 0x001fe400078e000b */
[----:B--2---:R-:W-:Y:S01]  /*1ac0*/  IMAD.MOV.U32 R5, RZ, RZ, R12 ;  /* 0x000000ffff057224 */ /* 0x004fe200078e000c */
[C---:B------:R-:W-:Y:S01]  /*1ad0*/  ISETP.GT.U32.AND P6, PT, R3.reuse, R9, PT ;  /* 0x000000090300720c */ /* 0x040fe20003fc4070 */
[----:B------:R-:W-:Y:S02]  /*1ae0*/  VIADD R11, R0, 0x1ed ;  /* 0x000001ed000b7836 */ /* 0x000fe40000000000 */
[----:B------:R-:W-:Y:S01]  /*1af0*/  @!P4 IMAD.MOV R5, RZ, RZ, -R5 ;  /* 0x000000ffff05c224 */ /* 0x000fe200078e0a05 */
[----:B------:R-:W-:Y:S01]  /*1b00*/  ISETP.GT.U32.AND P4, PT, R3, R6, PT ;  /* 0x000000060300720c */ /* 0x000fe20003f84070 */
[----:B------:R-:W-:Y:S01]  /*1b10*/  @!P3 IMAD.MOV R4, RZ, RZ, -R4 ;  /* 0x000000ffff04b224 */ /* 0x000fe200078e0a04 */
[----:B------:R-:W-:Y:S01]  /*1b20*/  IABS R21, R11 ;  /* 0x0000000b00157213 */ /* 0x000fe20000000000 */
[--C-:B------:R-:W-:Y:S01]  /*1b30*/  @!P5 IMAD.IADD R2, R2, 0x1, -R3.reuse ;  /* 0x000000010202d824 */ /* 0x100fe200078e0a03 */
[----:B------:R-:W-:Y:S01]  /*1b40*/  ISETP.GE.AND P3, PT, R8, RZ, PT ;  /* 0x000000ff0800720c */ /* 0x000fe20003f66270 */
[--C-:B------:R-:W-:Y:S01]  /*1b50*/  @!P0 IMAD.IADD R7, R7, 0x1, -R3.reuse ;  /* 0x0000000107078824 */ /* 0x100fe200078e0a03 */
[----:B------:R0:W-:Y:S01]  /*1b60*/  STL [R1+0xc4], R4 ;  /* 0x0000c40401007387 */ /* 0x0001e20000100800 */
[----:B------:R-:W-:Y:S01]  /*1b70*/  VIADD R8, R0, 0x1ee ;  /* 0x000001ee00087836 */ /* 0x000fe20000000000 */
[----:B------:R-:W-:Y:S01]  /*1b80*/  ISETP.GT.U32.AND P5, PT, R3, R2, PT ;  /* 0x000000020300720c */ /* 0x000fe20003fa4070 */
[--C-:B------:R-:W-:Y:S01]  /*1b90*/  @!P6 IMAD.IADD R9, R9, 0x1, -R3.reuse ;  /* 0x000000010909e824 */ /* 0x100fe200078e0a03 */
[----:B------:R-:W-:Y:S01]  /*1ba0*/  ISETP.GT.U32.AND P0, PT, R3, R7, PT ;  /* 0x000000070300720c */ /* 0x000fe20003f04070 */
[----:B------:R2:W-:Y:S01]  /*1bb0*/  STL [R1+0xcc], R5 ;  /* 0x0000cc0501007387 */ /* 0x0005e20000100800 */
[----:B------:R-:W-:Y:S01]  /*1bc0*/  ISETP.GE.AND P6, PT, R10, RZ, PT ;  /* 0x000000ff0a00720c */ /* 0x000fe20003fc6270 */
[----:B------:R-:W-:Y:S01]  /*1bd0*/  @!P4 IMAD.IADD R6, R6, 0x1, -R3 ;  /* 0x000000010606c824 */ /* 0x000fe200078e0a03 */
[----:B------:R-:W-:Y:S01]  /*1be0*/  IABS R22, R8 ;  /* 0x0000000800167213 */ /* 0x000fe20000000000 */
[----:B------:R-:W-:-:S02]  /*1bf0*/  VIADD R10, R0, 0x1ec ;  /* 0x000001ec000a7836 */ /* 0x000fc40000000000 */
[----:B0-----:R-:W-:Y:S01]  /*1c00*/  IMAD.MOV.U32 R4, RZ, RZ, R9 ;  /* 0x000000ffff047224 */ /* 0x001fe200078e0009 */
[----:B------:R-:W-:Y:S01]  /*1c10*/  ISETP.GT.U32.AND P4, PT, R3, R6, PT ;  /* 0x000000060300720c */ /* 0x000fe20003f84070 */
[----:B------:R-:W-:Y:S01]  /*1c20*/  IMAD.HI.U32 R9, R18, R21, RZ ;  /* 0x0000001512097227 */ /* 0x000fe200078e00ff */
[----:B------:R-:W-:-:S03]  /*1c30*/  IABS R20, R10 ;  /* 0x0000000a00147213 */ /* 0x000fc60000000000 */
[----:B------:R-:W-:Y:S02]  /*1c40*/  IMAD.MOV R9, RZ, RZ, -R9 ;  /* 0x000000ffff097224 */ /* 0x000fe400078e0a09 */
[----:B------:R-:W-:Y:S01]  /*1c50*/  @!P2 IMAD.MOV R4, RZ, RZ, -R4 ;  /* 0x000000ffff04a224 */ /* 0x000fe200078e0a04 */
[----:B------:R-:W-:Y:S01]  /*1c60*/  ISETP.GE.AND P2, PT, R8, RZ, PT ;  /* 0x000000ff0800720c */ /* 0x000fe20003f46270 */
[----:B------:R-:W-:Y:S02]  /*1c70*/  IMAD R21, R3, R9, R21 ;  /* 0x0000000903157224 */ /* 0x000fe400078e0215 */
[----:B------:R-:W-:Y:S01]  /*1c80*/  @!P0 IMAD.IADD R7, R7, 0x1, -R3 ;  /* 0x0000000107078824 */ /* 0x000fe200078e0a03 */
[----:B------:R0:W-:Y:S01]  /*1c90*/  STL [R1+0x7bc], R4 ;  /* 0x0007bc0401007387 */ /* 0x0001e20000100800 */
[----:B------:R-:W-:Y:S01]  /*1ca0*/  IMAD.HI.U32 R12, R18, R22, RZ ;  /* 0x00000016120c7227 */ /* 0x000fe200078e00ff */
[----:B------:R-:W-:-:S03]  /*1cb0*/  ISETP.GE.AND P0, PT, R11, RZ, PT ;  /* 0x000000ff0b00720c */ /* 0x000fc60003f06270 */
[--C-:B------:R-:W-:Y:S01]  /*1cc0*/  @!P5 IMAD.IADD R2, R2, 0x1, -R3.reuse ;  /* 0x000000010202d824 */ /* 0x100fe200078e0a03 */
[----:B------:R-:W-:Y:S01]  /*1cd0*/  ISETP.GE.AND P5, PT, R10, RZ, PT ;  /* 0x000000ff0a00720c */ /* 0x000fe20003fa6270 */
[----:B------:R-:W-:Y:S01]  /*1ce0*/  @!P4 IMAD.IADD R6, R6, 0x1, -R3 ;  /* 0x000000010606c824 */ /* 0x000fe200078e0a03 */
[----:B------:R-:W-:Y:S01]  /*1cf0*/  ISETP.GT.U32.AND P4, PT, R3, R21, PT ;  /* 0x000000150300720c */ /* 0x000fe20003f84070 */
[----:B--2---:R-:W-:Y:S02]  /*1d00*/  IMAD.MOV.U32 R5, RZ, RZ, R7 ;  /* 0x000000ffff057224 */ /* 0x004fe400078e0007 */
[----:B------:R-:W-:Y:S02]  /*1d10*/  IMAD.MOV R11, RZ, RZ, -R12 ;  /* 0x000000ffff0b7224 */ /* 0x000fe400078e0a0c */
[----:B0-----:R-:W-:Y:S02]  /*1d20*/  IMAD.MOV.U32 R4, RZ, RZ, R2 ;  /* 0x000000ffff047224 */ /* 0x001fe400078e0002 */
[----:B------:R-:W-:-:S04]  /*1d30*/  IMAD.HI.U32 R8, R18, R20, RZ ;  /* 0x0000001412087227 */ /* 0x000fc800078e00ff */
[----:B------:R-:W-:Y:S02]  /*1d40*/  @!P1 IMAD.MOV R5, RZ, RZ, -R5 ;  /* 0x000000ffff059224 */ /* 0x000fe400078e0a05 */
[C---:B------:R-:W-:Y:S02]  /*1d50*/  IMAD R22, R3.reuse, R11, R22 ;  /* 0x0000000b03167224 */ /* 0x040fe400078e0216 */
[----:B------:R-:W-:Y:S01]  /*1d60*/  @!P3 IMAD.MOV R4, RZ, RZ, -R4 ;  /* 0x000000ffff04b224 */ /* 0x000fe200078e0a04 */
[----:B------:R-:W-:Y:S01]  /*1d70*/  STL [R1+0x600], R5 ;  /* 0x0006000501007387 */ /* 0x000fe20000100800 */
[C---:B------:R-:W-:Y:S01]  /*1d80*/  VIADD R19, R0.reuse, 0x1eb ;  /* 0x000001eb00137836 */ /* 0x040fe20000000000 */
[----:B------:R-:W-:Y:S01]  /*1d90*/  ISETP.GT.U32.AND P1, PT, R3, R22, PT ;  /* 0x000000160300720c */ /* 0x000fe20003f24070 */
[----:B------:R-:W-:Y:S01]  /*1da0*/  IMAD.MOV R8, RZ, RZ, -R8 ;  /* 0x000000ffff087224 */ /* 0x000fe200078e0a08 */
[----:B------:R0:W-:Y:S01]  /*1db0*/  STL [R1+0x7b8], R4 ;  /* 0x0007b80401007387 */ /* 0x0001e20000100800 */
[C---:B------:R-:W-:Y:S01]  /*1dc0*/  VIADD R10, R0.reuse, 0x1ea ;  /* 0x000001ea000a7836 */ /* 0x040fe20000000000 */
[----:B------:R-:W-:Y:S01]  /*1dd0*/  ISETP.GE.AND P3, PT, R19, RZ, PT ;  /* 0x000000ff1300720c */ /* 0x000fe20003f66270 */
[----:B------:R-:W-:Y:S01]  /*1de0*/  IMAD R20, R3, R8, R20 ;  /* 0x0000000803147224 */ /* 0x000fe200078e0214 */
[----:B------:R-:W-:Y:S01]  /*1df0*/  IABS R19, R19 ;  /* 0x0000001300137213 */ /* 0x000fe20000000000 */
[----:B------:R-:W-:Y:S01]  /*1e00*/  @!P4 IMAD.IADD R21, R21, 0x1, -R3 ;  /* 0x000000011515c824 */ /* 0x000fe200078e0a03 */
[----:B------:R-:W-:Y:S01]  /*1e10*/  IABS R17, R10 ;  /* 0x0000000a00117213 */ /* 0x000fe20000000000 */
[----:B------:R-:W-:-:S02]  /*1e20*/  VIADD R8, R0, 0x1e9 ;  /* 0x000001e900087836 */ /* 0x000fc40000000000 */
[C---:B------:R-:W-:Y:S01]  /*1e30*/  IMAD.HI.U32 R11, R18.reuse, R19, RZ ;  /* 0x00000013120b7227 */ /* 0x040fe200078e00ff */
[----:B------:R-:W-:Y:S02]  /*1e40*/  ISETP.GT.U32.AND P4, PT, R3, R21, PT ;  /* 0x000000150300720c */ /* 0x000fe40003f84070 */
[----:B------:R-:W-:Y:S01]  /*1e50*/  IABS R13, R8 ;  /* 0x00000008000d7213 */ /* 0x000fe20000000000 */
[----:B0-----:R-:W-:Y:S02]  /*1e60*/  IMAD.MOV.U32 R4, RZ, RZ, R6 ;  /* 0x000000ffff047224 */ /* 0x001fe400078e0006 */
[----:B------:R-:W-:-:S04]  /*1e70*/  IMAD.HI.U32 R9, R18, R17, RZ ;  /* 0x0000001112097227 */ /* 0x000fc800078e00ff */
[----:B------:R-:W-:Y:S01]  /*1e80*/  @!P6 IMAD.MOV R4, RZ, RZ, -R4 ;  /* 0x000000ffff04e224 */ /* 0x000fe200078e0a04 */
[C---:B------:R-:W-:Y:S01]  /*1e90*/  ISETP.GT.U32.AND P6, PT, R3.reuse, R20, PT ;  /* 0x000000140300720c */ /* 0x040fe20003fc4070 */
[----:B------:R-:W-:Y:S02]  /*1ea0*/  IMAD.MOV R11, RZ, RZ, -R11 ;  /* 0x000000ffff0b7224 */ /* 0x000fe400078e0a0b */
[----:B------:R-:W-:Y:S01]  /*1eb0*/  IMAD.MOV R9, RZ, RZ, -R9 ;  /* 0x000000ffff097224 */ /* 0x000fe200078e0a09 */
[----:B------:R0:W-:Y:S01]  /*1ec0*/  STL [R1+0x3c0], R4 ;  /* 0x0003c00401007387 */ /* 0x0001e20000100800 */
[----:B------:R-:W-:Y:S02]  /*1ed0*/  @!P1 IMAD.IADD R22, R22, 0x1, -R3 ;  /* 0x0000000116169824 */ /* 0x000fe400078e0a03 */
[C---:B------:R-:W-:Y:S02]  /*1ee0*/  IMAD R19, R3.reuse, R11, R19 ;  /* 0x0000000b03137224 */ /* 0x040fe400078e0213 */
[C---:B------:R-:W-:Y:S01]  /*1ef0*/  IMAD R17, R3.reuse, R9, R17 ;  /* 0x0000000903117224 */ /* 0x040fe200078e0211 */
[----:B------:R-:W-:Y:S01]  /*1f00*/  ISETP.GT.U32.AND P1, PT, R3, R22, PT ;  /* 0x000000160300720c */ /* 0x000fe20003f24070 */
[--C-:B------:R-:W-:Y:S01]  /*1f10*/  @!P4 IMAD.IADD R21, R21, 0x1, -R3.reuse ;  /* 0x000000011515c824 */ /* 0x100fe200078e0a03 */
[C---:B------:R-:W-:Y:S01]  /*1f20*/  ISETP.GT.U32.AND P4, PT, R3.reuse, R19, PT ;  /* 0x000000130300720c */ /* 0x040fe20003f84070 */
[----:B------:R-:W-:Y:S01]  /*1f30*/  @!P6 IMAD.IADD R20, R20, 0x1, -R3 ;  /* 0x000000011414e824 */ /* 0x000fe200078e0a03 */
[----:B------:R-:W-:Y:S01]  /*1f40*/  ISETP.GT.U32.AND P6, PT, R3, R17, PT ;  /* 0x000000110300720c */ /* 0x000fe20003fc4070 */
[----:B------:R-:W-:-:S04]  /*1f50*/  IMAD.HI.U32 R14, R18, R13, RZ ;  /* 0x0000000d120e7227 */ /* 0x000fc800078e00ff */
[C---:B------:R-:W-:Y:S02]  /*1f60*/  VIADD R7, R0.reuse, 0x1e8 ;  /* 0x000001e800077836 */ /* 0x040fe40000000000 */
[----:B------:R-:W-:Y:S02]  /*1f70*/  IMAD.MOV R6, RZ, RZ, -R14 ;  /* 0x000000ffff067224 */ /* 0x000fe400078e0a0e */
[----:B------:R-:W-:Y:S01]  /*1f80*/  VIADD R14, R0, 0x1e6 ;  /* 0x000001e6000e7836 */ /* 0x000fe20000000000 */
[----:B------:R-:W-:Y:S01]  /*1f90*/  IABS R12, R7 ;  /* 0x00000007000c7213 */ /* 0x000fe20000000000 */
[----:B------:R-:W-:Y:S02]  /*1fa0*/  IMAD R13, R3, R6, R13 ;  /* 0x00000006030d7224 */ /* 0x000fe400078e020d */
[--C-:B------:R-:W-:Y:S01]  /*1fb0*/  @!P1 IMAD.IADD R22, R22, 0x1, -R3.reuse ;  /* 0x0000000116169824 */ /* 0x100fe200078e0a03 */
[----:B------:R-:W-:Y:S01]  /*1fc0*/  IABS R9, R14 ;  /* 0x0000000e00097213 */ /* 0x000fe20000000000 */
[----:B------:R-:W-:Y:S01]  /*1fd0*/  VIADD R6, R0, 0x1e7 ;  /* 0x000001e700067836 */ /* 0x000fe20000000000 */
[----:B------:R-:W-:Y:S01]  /*1fe0*/  ISETP.GE.AND P1, PT, R10, RZ, PT ;  /* 0x000000ff0a00720c */ /* 0x000fe20003f26270 */
[--C-:B------:R-:W-:Y:S01]  /*1ff0*/  @!P4 IMAD.IADD R19, R19, 0x1, -R3.reuse ;  /* 0x000000011313c824 */ /* 0x100fe200078e0a03 */
[----:B------:R-:W-:Y:S01]  /*2000*/  ISETP.GT.U32.AND P4, PT, R3, R20, PT ;  /* 0x000000140300720c */ /* 0x000fe20003f84070 */
[----:B------:R-:W-:Y:S01]  /*2010*/  @!P6 IMAD.IADD R17, R17, 0x1, -R3 ;  /* 0x000000011111e824 */ /* 0x000fe200078e0a03 */
[----:B------:R-:W-:Y:S01]  /*2020*/  IABS R10, R6 ;  /* 0x00000006000a7213 */ /* 0x000fe20000000000 */
[----:B------:R-:W-:-:S03]  /*2030*/  IMAD.HI.U32 R2, R18, R12, RZ ;  /* 0x0000000c12027227 */ /* 0x000fc600078e00ff */
[----:B------:R-:W-:Y:S01]  /*2040*/  ISETP.GT.U32.AND P6, PT, R3, R17, PT ;  /* 0x000000110300720c */ /* 0x000fe20003fc4070 */
[----:B0-----:R-:W-:Y:S02]  /*2050*/  IMAD.MOV.U32 R4, RZ, RZ, R22 ;  /* 0x000000ffff047224 */ /* 0x001fe400078e0016 */
[----:B------:R-:W-:Y:S02]  /*2060*/  IMAD.MOV R2, RZ, RZ, -R2 ;  /* 0x000000ffff027224 */ /* 0x000fe400078e0a02 */
[----:B------:R-:W-:-:S04]  /*2070*/  IMAD.HI.U32 R23, R18, R9, RZ ;  /* 0x0000000912177227 */ /* 0x000fc800078e00ff */
[----:B------:R-:W-:Y:S01]  /*2080*/  @!P2 IMAD.MOV R4, RZ, RZ, -R4 ;  /* 0x000000ffff04a224 */ /* 0x000fe200078e0a04 */
[----:B------:R-:W-:Y:S01]  /*2090*/  ISETP.GT.U32.AND P2, PT, R3, R19, PT ;  /* 0x000000130300720c */ /* 0x000fe20003f44070 */
[----:B------:R-:W-:-:S03]  /*20a0*/  IMAD.HI.U32 R22, R18, R10, RZ ;  /* 0x0000000a12167227 */ /* 0x000fc600078e00ff */
[----:B------:R0:W-:Y:S01]  /*20b0*/  STL [R1+0xd4], R4 ;  /* 0x0000d40401007387 */ /* 0x0001e20000100800 */
[C---:B------:R-:W-:Y:S02]  /*20c0*/  IMAD R12, R3.reuse, R2, R12 ;  /* 0x00000002030c7224 */ /* 0x040fe400078e020c */
[----:B------:R-:W-:Y:S02]  /*20d0*/  IMAD.MOV R23, RZ, RZ, -R23 ;  /* 0x000000ffff177224 */ /* 0x000fe400078e0a17 */
[----:B------:R-:W-:Y:S02]  /*20e0*/  IMAD.MOV R22, RZ, RZ, -R22 ;  /* 0x000000ffff167224 */ /* 0x000fe400078e0a16 */
[----:B------:R-:W-:Y:S01]  /*20f0*/  @!P4 IMAD.IADD R20, R20, 0x1, -R3 ;  /* 0x000000011414c824 */ /* 0x000fe200078e0a03 */
[C---:B------:R-:W-:Y:S01]  /*2100*/  ISETP.GT.U32.AND P4, PT, R3.reuse, R12, PT ;  /* 0x0000000c0300720c */ /* 0x040fe20003f84070 */
[----:B------:R-:W-:Y:S02]  /*2110*/  IMAD R9, R3, R23, R9 ;  /* 0x0000001703097224 */ /* 0x000fe400078e0209 */
[----:B0-----:R-:W-:-:S02]  /*2120*/  IMAD.MOV.U32 R4, RZ, RZ, R21 ;  /* 0x000000ffff047224 */ /* 0x001fc400078e0015 */
[C---:B------:R-:W-:Y:S02]  /*2130*/  IMAD R10, R3.reuse, R22, R10 ;  /* 0x00000016030a7224 */ /* 0x040fe400078e020a */
[----:B------:R-:W-:Y:S01]  /*2140*/  @!P0 IMAD.MOV R4, RZ, RZ, -R4 ;  /* 0x000000ffff048224 */ /* 0x000fe200078e0a04 */
[----:B------:R-:W-:Y:S01]  /*2150*/  ISETP.GT.U32.AND P0, PT, R3, R13, PT ;  /* 0x0000000d0300720c */ /* 0x000fe20003f04070 */
[--C-:B------:R-:W-:Y:S01]  /*2160*/  @!P6 IMAD.IADD R17, R17, 0x1, -R3.reuse ;  /* 0x000000011111e824 */ /* 0x100fe200078e0a03 */
[----:B------:R-:W-:Y:S01]  /*2170*/  ISETP.GT.U32.AND P6, PT, R3, R9, PT ;  /* 0x000000090300720c */ /* 0x000fe20003fc4070 */
[----:B------:R-:W-:Y:S01]  /*2180*/  @!P2 IMAD.IADD R19, R19, 0x1, -R3 ;  /* 0x000000011313a824 */ /* 0x000fe200078e0a03 */
[----:B------:R-:W-:Y:S01]  /*2190*/  ISETP.GT.U32.AND P2, PT, R3, R10, PT ;  /* 0x0000000a0300720c */ /* 0x000fe20003f44070 */
[C---:B------:R-:W-:Y:S01]  /*21a0*/  VIADD R15, R0.reuse, 0x1e5 ;  /* 0x000001e5000f7836 */ /* 0x040fe20000000000 */
[----:B------:R0:W-:Y:S01]  /*21b0*/  STL [R1+0x134], R4 ;  /* 0x0001340401007387 */ /* 0x0001e20000100800 */
[----:B------:R-:W-:-:S02]  /*21c0*/  VIADD R16, R0, 0x1e4 ;  /* 0x000001e400107836 */ /* 0x000fc40000000000 */
[--C-:B------:R-:W-:Y:S01]  /*21d0*/  @!P4 IMAD.IADD R12, R12, 0x1, -R3.reuse ;  /* 0x000000010c0cc824 */ /* 0x100fe200078e0a03 */
[----:B------:R-:W-:Y:S01]  /*21e0*/  IABS R11, R15 ;  /* 0x0000000f000b7213 */ /* 0x000fe20000000000 */
[----:B------:R-:W-:Y:S01]  /*21f0*/  IMAD.MOV.U32 R5, RZ, RZ, R20 ;  /* 0x000000ffff057224 */ /* 0x000fe200078e0014 */
[----:B------:R-:W-:Y:S01]  /*2200*/  IABS R2, R16 ;  /* 0x0000001000027213 */ /* 0x000fe20000000000 */
[----:B------:R-:W-:Y:S01]  /*2210*/  @!P0 IMAD.IADD R13, R13, 0x1, -R3 ;  /* 0x000000010d0d8824 */ /* 0x000fe200078e0a03 */
[----:B------:R-:W-:Y:S01]  /*2220*/  ISETP.GE.AND P4, PT, R7, RZ, PT ;  /* 0x000000ff0700720c */ /* 0x000fe20003f86270 */
[----:B------:R-:W-:Y:S01]  /*2230*/  IMAD.HI.U32 R21, R18, R11, RZ ;  /* 0x0000000b12157227 */ /* 0x000fe200078e00ff */
[----:B------:R-:W-:-:S03]  /*2240*/  ISETP.GE.AND P0, PT, R8, RZ, PT ;  /* 0x000000ff0800720c */ /* 0x000fc60003f06270 */
[----:B0-----:R-:W-:Y:S02]  /*2250*/  IMAD.MOV.U32 R4, RZ, RZ, R19 ;  /* 0x000000ffff047224 */ /* 0x001fe400078e0013 */
[----:B------:R-:W-:Y:S01]  /*2260*/  @!P6 IMAD.IADD R9, R9, 0x1, -R3 ;  /* 0x000000010909e824 */ /* 0x000fe200078e0a03 */
[C---:B------:R-:W-:Y:S01]  /*2270*/  ISETP.GT.U32.AND P6, PT, R3.reuse, R12, PT ;  /* 0x0000000c0300720c */ /* 0x040fe20003fc4070 */
[----:B------:R-:W-:Y:S02]  /*2280*/  @!P5 IMAD.MOV R5, RZ, RZ, -R5 ;  /* 0x000000ffff05d224 */ /* 0x000fe400078e0a05 */
[----:B------:R-:W-:Y:S01]  /*2290*/  @!P3 IMAD.MOV R4, RZ, RZ, -R4 ;  /* 0x000000ffff04b224 */ /* 0x000fe200078e0a04 */
[C---:B------:R-:W-:Y:S01]  /*22a0*/  ISETP.GT.U32.AND P3, PT, R3.reuse, R9, PT ;  /* 0x000000090300720c */ /* 0x040fe20003f64070 */
[----:B------:R-:W-:Y:S01]  /*22b0*/  IMAD.HI.U32 R22, R18, R2, RZ ;  /* 0x0000000212167227 */ /* 0x000fe200078e00ff */
[----:B------:R-:W-:Y:S03]  /*22c0*/  STL [R1+0x138], R5 ;  /* 0x0001380501007387 */ /* 0x000fe60000100800 */
[----:B------:R-:W-:Y:S01]  /*22d0*/  @!P2 IMAD.IADD R10, R10, 0x1, -R3 ;  /* 0x000000010a0aa824 */ /* 0x000fe200078e0a03 */
[C---:B------:R-:W-:Y:S01]  /*22e0*/  ISETP.GT.U32.AND P2, PT, R3.reuse, R13, PT ;  /* 0x0000000d0300720c */ /* 0x040fe20003f44070 */
[----:B------:R-:W-:Y:S01]  /*22f0*/  IMAD.MOV R21, RZ, RZ, -R21 ;  /* 0x000000ffff157224 */ /* 0x000fe200078e0a15 */
[----:B------:R0:W-:Y:S01]  /*2300*/  STL [R1+0x13c], R4 ;  /* 0x00013c0401007387 */ /* 0x0001e20000100800 */
[----:B------:R-:W-:Y:S01]  /*2310*/  IMAD.MOV R22, RZ, RZ, -R22 ;  /* 0x000000ffff167224 */ /* 0x000fe200078e0a16 */
[C---:B------:R-:W-:Y:S01]  /*2320*/  ISETP.GT.U32.AND P5, PT, R3.reuse, R10, PT ;  /* 0x0000000a0300720c */ /* 0x040fe20003fa4070 */
[----:B------:R-:W-:-:S02]  /*2330*/  IMAD R7, R3, R21, R11 ;  /* 0x0000001503077224 */ /* 0x000fc400078e020b */
[C---:B------:R-:W-:Y:S02]  /*2340*/  IMAD R2, R3.reuse, R22, R2 ;  /* 0x0000001603027224 */ /* 0x040fe400078e0202 */
[C---:B------:R-:W-:Y:S02]  /*2350*/  VIADD R11, R0.reuse, 0x1e3 ;  /* 0x000001e3000b7836 */ /* 0x040fe40000000000 */
[----:B------:R-:W-:Y:S02]  /*2360*/  VIADD R8, R0, 0x1e2 ;  /* 0x000001e200087836 */ /* 0x000fe40000000000 */
[----:B0-----:R-:W-:Y:S01]  /*2370*/  IMAD.MOV.U32 R4, RZ, RZ, R17 ;  /* 0x000000ffff047224 */ /* 0x001fe200078e0011 */
[----:B------:R-:W-:Y:S01]  /*2380*/  IABS R17, R11 ;  /* 0x0000000b00117213 */ /* 0x000fe20000000000 */
[--C-:B------:R-:W-:Y:S01]  /*2390*/  @!P6 IMAD.IADD R12, R12, 0x1, -R3.reuse ;  /* 0x000000010c0ce824 */ /* 0x100fe200078e0a03 */
[C---:B------:R-:W-:Y:S01]  /*23a0*/  ISETP.GT.U32.AND P6, PT, R3.reuse, R2, PT ;  /* 0x000000020300720c */ /* 0x040fe20003fc4070 */
[----:B------:R-:W-:Y:S01]  /*23b0*/  @!P1 IMAD.MOV R4, RZ, RZ, -R4 ;  /* 0x000000ffff049224 */ /* 0x000fe200078e0a04 */
[----:B------:R-:W-:Y:S01]  /*23c0*/  ISETP.GT.U32.AND P1, PT, R3, R7, PT ;  /* 0x000000070300720c */ /* 0x000fe20003f24070 */
[--C-:B------:R-:W-:Y:S01]  /*23d0*/  @!P2 IMAD.IADD R13, R13, 0x1, -R3.reuse ;  /* 0x000000010d0da824 */ /* 0x100fe200078e0a03 */
[----:B------:R-:W-:Y:S01]  /*23e0*/  IABS R19, R8 ;  /* 0x0000000800137213 */ /* 0x000fe20000000000 */
[----:B------:R-:W-:Y:S01]  /*23f0*/  @!P5 IMAD.IADD R10, R10, 0x1, -R3 ;  /* 0x000000010a0ad824 */ /* 0x000fe200078e0a03 */
[----:B------:R-:W-:Y:S01]  /*2400*/  ISETP.GE.AND P2, PT, R6, RZ, PT ;  /* 0x000000ff0600720c */ /* 0x000fe20003f46270 */
[----:B------:R-:W-:Y:S01]  /*2410*/  IMAD.MOV.U32 R5, RZ, RZ, R13 ;  /* 0x000000ffff057224 */ /* 0x000fe200078e000d */
[----:B------:R-:W-:Y:S01]  /*2420*/  ISETP.GE.AND P5, PT, R14, RZ, PT ;  /* 0x000000ff0e00720c */ /* 0x000fe20003fa6270 */
[----:B------:R-:W-:Y:S01]  /*2430*/  IMAD.MOV.U32 R6, RZ, RZ, R19 ;  /* 0x000000ffff067224 */ /* 0x000fe200078e0013 */
[----:B------:R0:W-:Y:S01]  /*2440*/  STL [R1+0x140], R4 ;  /* 0x0001400401007387 */ /* 0x0001e20000100800 */
[----:B------:R-:W-:-:S04]  /*2450*/  IMAD.HI.U32 R14, R18, R17, RZ ;  /* 0x00000011120e7227 */ /* 0x000fc800078e00ff */
[----:B------:R-:W-:Y:S01]  /*2460*/  @!P3 IMAD.IADD R9, R9, 0x1, -R3 ;  /* 0x000000010909b824 */ /* 0x000fe200078e0a03 */
[----:B------:R-:W-:Y:S01]  /*2470*/  ISETP.GE.AND P3, PT, R15, RZ, PT ;  /* 0x000000ff0f00720c */ /* 0x000fe20003f66270 */
[----:B------:R-:W-:Y:S02]  /*2480*/  @!P0 IMAD.MOV R5, RZ, RZ, -R5 ;  /* 0x000000ffff058224 */ /* 0x000fe400078e0a05 */
[----:B------:R-:W-:Y:S01]  /*2490*/  @!P1 IMAD.IADD R7, R7, 0x1, -R3 ;  /* 0x0000000107079824 */ /* 0x000fe200078e0a03 */
[----:B------:R-:W-:Y:S01]  /*24a0*/  ISETP.GE.AND P1, PT, R16, RZ, PT ;  /* 0x000000ff1000720c */ /* 0x000fe20003f26270 */
[----:B0-----:R-:W-:Y:S01]  /*24b0*/  IMAD.MOV.U32 R4, RZ, RZ, R12 ;  /* 0x000000ffff047224 */ /* 0x001fe200078e000c */
[----:B------:R0:W-:Y:S01]  /*24c0*/  STL [R1+0x144], R5 ;  /* 0x0001440501007387 */ /* 0x0001e20000100800 */
[----:B------:R-:W-:Y:S01]  /*24d0*/  IMAD.HI.U32 R15, R18, R6, RZ ;  /* 0x00000006120f7227 */ /* 0x000fe200078e00ff */
[----:B------:R-:W-:-:S03]  /*24e0*/  ISETP.GT.U32.AND P0, PT, R3, R7, PT ;  /* 0x000000070300720c */ /* 0x000fc60003f04070 */
[----:B------:R-:W-:Y:S02]  /*24f0*/  IMAD.MOV R14, RZ, RZ, -R14 ;  /* 0x000000ffff0e7224 */ /* 0x000fe400078e0a0e */
[----:B------:R-:W-:Y:S01]  /*2500*/  @!P6 IMAD.IADD R2, R2, 0x1, -R3 ;  /* 0x000000010202e824 */ /* 0x000fe200078e0a03 */
[----:B------:R-:W-:Y:S01]  /*2510*/  ISETP.GE.AND P6, PT, R11, RZ, PT ;  /* 0x000000ff0b00720c */ /* 0x000fe20003fc6270 */
[----:B------:R-:W-:Y:S02]  /*2520*/  @!P4 IMAD.MOV R4, RZ, RZ, -R4 ;  /* 0x000000ffff04c224 */ /* 0x000fe400078e0a04 */
[----:B------:R-:W-:Y:S01]  /*2530*/  IMAD.MOV R13, RZ, RZ, -R15 ;  /* 0x000000ffff0d7224 */ /* 0x000fe200078e0a0f */
[C---:B------:R-:W-:Y:S01]  /*2540*/  ISETP.GT.U32.AND P4, PT, R3.reuse, R2, PT ;  /* 0x000000020300720c */ /* 0x040fe20003f84070 */
[----:B------:R-:W-:Y:S01]  /*2550*/  IMAD R11, R3, R14, R17 ;  /* 0x0000000e030b7224 */ /* 0x000fe200078e0211 */
[----:B------:R2:W-:Y:S01]  /*2560*/  STL [R1+0x158], R4 ;  /* 0x0001580401007387 */ /* 0x0005e20000100800 */
[----:B0-----:R-:W-:-:S02]  /*2570*/  IMAD.MOV.U32 R5, RZ, RZ, R10 ;  /* 0x000000ffff057224 */ /* 0x001fc400078e000a */
[C---:B------:R-:W-:Y:S02]  /*2580*/  IMAD R6, R3.reuse, R13, R6 ;  /* 0x0000000d03067224 */ /* 0x040fe400078e0206 */
[----:B------:R-:W-:Y:S01]  /*2590*/  @!P2 IMAD.MOV R5, RZ, RZ, -R5 ;  /* 0x000000ffff05a224 */ /* 0x000fe200078e0a05 */
[----:B------:R-:W-:Y:S01]  /*25a0*/  ISETP.GT.U32.AND P2, PT, R3, R11, PT ;  /* 0x0000000b0300720c */ /* 0x000fe20003f44070 */
[----:B------:R-:W-:Y:S01]  /*25b0*/  @!P0 IMAD.IADD R7, R7, 0x1, -R3 ;  /* 0x0000000107078824 */ /* 0x000fe200078e0a03 */
[----:B------:R-:W-:Y:S01]  /*25c0*/  ISETP.GE.AND P0, PT, R8, RZ, PT ;  /* 0x000000ff0800720c */ /* 0x000fe20003f06270 */
[C---:B------:R-:W-:Y:S01]  /*25d0*/  VIADD R10, R0.reuse, 0x1e0 ;  /* 0x000001e0000a7836 */ /* 0x040fe20000000000 */
[----:B------:R-:W-:Y:S01]  /*25e0*/  STL [R1+0x15c], R5 ;  /* 0x00015c0501007387 */ /* 0x000fe20000100800 */
[----:B--2---:R-:W-:Y:S02]  /*25f0*/  IMAD.MOV.U32 R4, RZ, RZ, R9 ;  /* 0x000000ffff047224 */ /* 0x004fe400078e0009 */
[----:B------:R-:W-:Y:S01]  /*2600*/  VIADD R9, R0, 0x1e1 ;  /* 0x000001e100097836 */ /* 0x000fe20000000000 */
[----:B------:R-:W-:Y:S01]  /*2610*/  IABS R12, R10 ;  /* 0x0000000a000c7213 */ /* 0x000fe20000000000 */
[----:B------:R-:W-:Y:S01]  /*2620*/  @!P5 IMAD.MOV R4, RZ, RZ, -R4 ;  /* 0x000000ffff04d224 */ /* 0x000fe200078e0a04 */
[----:B------:R-:W-:Y:S01]  /*2630*/  ISETP.GT.U32.AND P5, PT, R3, R6, PT ;  /* 0x000000060300720c */ /* 0x000fe20003fa4070 */
[--C-:B------:R-:W-:Y:S01]  /*2640*/  @!P4 IMAD.IADD R2, R2, 0x1, -R3.reuse ;  /* 0x000000010202c824 */ /* 0x100fe200078e0a03 */
[----:B------:R-:W-:Y:S01]  /*2650*/  IABS R8, R9 ;  /* 0x0000000900087213 */ /* 0x000fe20000000000 */
[----:B------:R-:W-:Y:S01]  /*2660*/  @!P2 IMAD.IADD R11, R11, 0x1, -R3 ;  /* 0x000000010b0ba824 */ /* 0x000fe200078e0a03 */
[----:B------:R0:W-:Y:S01]  /*2670*/  STL [R1+0x164], R4 ;  /* 0x0001640401007387 */ /* 0x0001e20000100800 */
[----:B------:R-:W-:Y:S01]  /*2680*/  ISETP.GE.AND P2, PT, R10, RZ, PT ;  /* 0x000000ff0a00720c */ /* 0x000fe20003f46270 */
[----:B------:R-:W-:Y:S01]  /*2690*/  VIADD R13, R0, 0x1df ;  /* 0x000001df000d7836 */ /* 0x000fe20000000000 */
[----:B------:R-:W-:Y:S01]  /*26a0*/  ISETP.GE.AND P4, PT, R9, RZ, PT ;  /* 0x000000ff0900720c */ /* 0x000fe20003f86270 */
[----:B------:R-:W-:-:S04]  /*26b0*/  IMAD.HI.U32 R10, R18, R8, RZ ;  /* 0x00000008120a7227 */ /* 0x000fc800078e00ff */
[----:B------:R-:W-:Y:S02]  /*26c0*/  IMAD.MOV.U32 R9, RZ, RZ, R12 ;  /* 0x000000ffff097224 */ /* 0x000fe400078e000c */
[----:B0-----:R-:W-:Y:S02]  /*26d0*/  IMAD.MOV.U32 R4, RZ, RZ, R7 ;  /* 0x000000ffff047224 */ /* 0x001fe400078e0007 */
[----:B------:R-:W-:Y:S01]  /*26e0*/  @!P5 IMAD.IADD R6, R6, 0x1, -R3 ;  /* 0x000000010606d824 */ /* 0x000fe200078e0a03 */
[C---:B------:R-:W-:Y:S01]  /*26f0*/  ISETP.GT.U32.AND P5, PT, R3.reuse, R11, PT ;  /* 0x0000000b0300720c */ /* 0x040fe20003fa4070 */
[----:B------:R-:W-:Y:S02]  /*2700*/  @!P3 IMAD.MOV R4, RZ, RZ, -R4 ;  /* 0x000000ffff04b224 */ /* 0x000fe400078e0a04 */
[----:B------:R-:W-:Y:S01]  /*2710*/  IMAD.HI.U32 R7, R18, R9, RZ ;  /* 0x0000000912077227 */ /* 0x000fe200078e00ff */
[----:B------:R-:W-:Y:S02]  /*2720*/  ISETP.GT.U32.AND P3, PT, R3, R6, PT ;  /* 0x000000060300720c */ /* 0x000fe40003f64070 */
[----:B------:R0:W-:Y:S01]  /*2730*/  STL [R1+0x168], R4 ;  /* 0x0001680401007387 */ /* 0x0001e20000100800 */
[----:B------:R-:W-:-:S02]  /*2740*/  IMAD.MOV R7, RZ, RZ, -R7 ;  /* 0x000000ffff077224 */ /* 0x000fc400078e0a07 */
[C---:B------:R-:W-:Y:S02]  /*2750*/  VIADD R12, R0.reuse, 0x1dd ;  /* 0x000001dd000c7836 */ /* 0x040fe40000000000 */
[----:B------:R-:W-:Y:S02]  /*2760*/  IMAD R7, R3, R7, R9 ;  /* 0x0000000703077224 */ /* 0x000fe400078e0209 */
[----:B------:R-:W-:Y:S02]  /*2770*/  @!P5 IMAD.IADD R11, R11, 0x1, -R3 ;  /* 0x000000010b0bd824 */ /* 0x000fe400078e0a03 */
[----:B------:R-:W-:Y:S02]  /*2780*/  VIADD R20, R0, 0x1db ;  /* 0x000001db00147836 */ /* 0x000fe40000000000 */
[----:B0-----:R-:W-:Y:S02]  /*2790*/  IMAD.MOV.U32 R4, RZ, RZ, R2 ;  /* 0x000000ffff047224 */ /* 0x001fe400078e0002 */
[----:B------:R-:W-:-:S02]  /*27a0*/  IMAD.MOV R2, RZ, RZ, -R10 ;  /* 0x000000ffff027224 */ /* 0x000fc400078e0a0a */
[----:B------:R-:W-:Y:S02]  /*27b0*/  IMAD.MOV.U32 R5, RZ, RZ, R11 ;  /* 0x000000ffff057224 */ /* 0x000fe400078e000b */
[C---:B------:R-:W-:Y:S02]  /*27c0*/  IMAD R8, R3.reuse, R2, R8 ;  /* 0x0000000203087224 */ /* 0x040fe400078e0208 */
[----:B------:R-:W-:Y:S01]  /*27d0*/  @!P6 IMAD.MOV R5, RZ, RZ, -R5 ;  /* 0x000000ffff05e224 */ /* 0x000fe200078e0a05 */
[C---:B------:R-:W-:Y:S01]  /*27e0*/  ISETP.GT.U32.AND P6, PT, R3.reuse, R7, PT ;  /* 0x000000070300720c */ /* 0x040fe20003fc4070 */
[----:B------:R-:W-:Y:S01]  /*27f0*/  @!P1 IMAD.MOV R4, RZ, RZ, -R4 ;  /* 0x000000ffff049224 */ /* 0x000fe200078e0a04 */
[----:B------:R-:W-:Y:S01]  /*2800*/  ISETP.GT.U32.AND P5, PT, R3, R8, PT ;  /* 0x000000080300720c */ /* 0x000fe20003fa4070 */
[----:B------:R-:W-:Y:S01]  /*2810*/  @!P3 IMAD.IADD R6, R6, 0x1, -R3 ;  /* 0x000000010606b824 */ /* 0x000fe200078e0a03 */
[----:B------:R-:W-:Y:S01]  /*2820*/  ISETP.GE.AND P1, PT, R13, RZ, PT ;  /* 0x000000ff0d00720c */ /* 0x000fe20003f26270 */
[C---:B------:R-:W-:Y:S01]  /*2830*/  VIADD R10, R0.reuse, 0x1de ;  /* 0x000001de000a7836 */ /* 0x040fe20000000000 */
[----:B------:R-:W-:Y:S01]  /*2840*/  IABS R13, R13 ;  /* 0x0000000d000d7213 */ /* 0x000fe20000000000 */
[----:B------:R0:W-:Y:S01]  /*2850*/  STL [R1+0x16c], R4 ;  /* 0x00016c0401007387 */ /* 0x0001e20000100800 */
[----:B------:R-:W-:-:S02]  /*2860*/  VIADD R2, R0, 0x1dc ;  /* 0x000001dc00027836 */ /* 0x000fc40000000000 */
[----:B------:R-:W-:Y:S01]  /*2870*/  ISETP.GE.AND P3, PT, R10, RZ, PT ;  /* 0x000000ff0a00720c */ /* 0x000fe20003f66270 */
[----:B------:R-:W-:Y:S01]  /*2880*/  IMAD.HI.U32 R9, R18, R13, RZ ;  /* 0x0000000d12097227 */ /* 0x000fe200078e00ff */
[----:B------:R-:W-:Y:S01]  /*2890*/  IABS R10, R10 ;  /* 0x0000000a000a7213 */ /* 0x000fe20000000000 */
[----:B------:R-:W-:Y:S01]  /*28a0*/  STL [R1+0x180], R5 ;  /* 0x0001800501007387 */ /* 0x000fe20000100800 */
[----:B------:R-:W-:Y:S01]  /*28b0*/  IABS R11, R2 ;  /* 0x00000002000b7213 */ /* 0x000fe20000000000 */
[----:B------:R-:W-:Y:S02]  /*28c0*/  @!P5 IMAD.IADD R8, R8, 0x1, -R3 ;  /* 0x000000010808d824 */ /* 0x000fe400078e0a03 */
[----:B0-----:R-:W-:Y:S02]  /*28d0*/  IMAD.MOV.U32 R4, RZ, RZ, R6 ;  /* 0x000000ffff047224 */ /* 0x001fe400078e0006 */
[----:B------:R-:W-:Y:S01]  /*28e0*/  IMAD.MOV R9, RZ, RZ, -R9 ;  /* 0x000000ffff097224 */ /* 0x000fe200078e0a09 */
[----:B------:R-:W-:Y:S01]  /*28f0*/  ISETP.GT.U32.AND P5, PT, R3, R8, PT ;  /* 0x000000080300720c */ /* 0x000fe20003fa4070 */
[----:B------:R-:W-:Y:S01]  /*2900*/  @!P0 IMAD.MOV R4, RZ, RZ, -R4 ;  /* 0x000000ffff048224 */ /* 0x000fe200078e0a04 */
[----:B------:R-:W-:Y:S01]  /*2910*/  ISETP.GE.AND P0, PT, R12, RZ, PT ;  /* 0x000000ff0c00720c */ /* 0x000fe20003f06270 */
[----:B------:R-:W-:Y:S01]  /*2920*/  @!P6 IMAD.IADD R7, R7, 0x1, -R3 ;  /* 0x000000010707e824 */ /* 0x000fe200078e0a03 */
[----:B------:R-:W-:Y:S01]  /*2930*/  IABS R12, R12 ;  /* 0x0000000c000c7213 */ /* 0x000fe20000000000 */
[C---:B------:R-:W-:Y:S01]  /*2940*/  IMAD R13, R3.reuse, R9, R13 ;  /* 0x00000009030d7224 */ /* 0x040fe200078e020d */
[----:B------:R0:W-:Y:S01]  /*2950*/  STL [R1+0x184], R4 ;  /* 0x0001840401007387 */ /* 0x0001e20000100800 */
[----:B------:R-:W-:Y:S01]  /*2960*/  IMAD.HI.U32 R6, R18, R10, RZ ;  /* 0x0000000a12067227 */ /* 0x000fe200078e00ff */
[----:B------:R-:W-:-:S03]  /*2970*/  ISETP.GT.U32.AND P6, PT, R3, R7, PT ;  /* 0x000000070300720c */ /* 0x000fc60003fc4070 */
[----:B------:R-:W-:-:S04]  /*2980*/  IMAD.HI.U32 R14, R18, R12, RZ ;  /* 0x0000000c120e7227 */ /* 0x000fc800078e00ff */
[----:B------:R-:W-:Y:S01]  /*2990*/  @!P5 IMAD.IADD R8, R8, 0x1, -R3 ;  /* 0x000000010808d824 */ /* 0x000fe200078e0a03 */
[----:B------:R-:W-:Y:S01]  /*29a0*/  ISETP.GT.U32.AND P5, PT, R3, R13, PT ;  /* 0x0000000d0300720c */ /* 0x000fe20003fa4070 */
[----:B------:R-:W-:-:S04]  /*29b0*/  IMAD.HI.U32 R9, R18, R11, RZ ;  /* 0x0000000b12097227 */ /* 0x000fc800078e00ff */
[----:B------:R-:W-:Y:S02]  /*29c0*/  IMAD.MOV R14, RZ, RZ, -R14 ;  /* 0x000000ffff0e7224 */ /* 0x000fe400078e0a0e */
[----:B------:R-:W-:Y:S02]  /*29d0*/  IMAD.MOV R6, RZ, RZ, -R6 ;  /* 0x000000ffff067224 */ /* 0x000fe400078e0a06 */
[----:B------:R-:W-:Y:S02]  /*29e0*/  IMAD.MOV R9, RZ, RZ, -R9 ;  /* 0x000000ffff097224 */ /* 0x000fe400078e0a09 */
[C---:B------:R-:W-:Y:S02]  /*29f0*/  IMAD R12, R3.reuse, R14, R12 ;  /* 0x0000000e030c7224 */ /* 0x040fe400078e020c */
[----:B------:R-:W-:Y:S01]  /*2a00*/  IMAD R10, R3, R6, R10 ;  /* 0x00000006030a7224 */ /* 0x000fe200078e020a */
[----:B------:R-:W-:Y:S01]  /*2a10*/  IABS R6, R20 ;  /* 0x0000001400067213 */ /* 0x000fe20000000000 */
[----:B0-----:R-:W-:-:S02]  /*2a20*/  IMAD.MOV.U32 R4, RZ, RZ, R8 ;  /* 0x000000ffff047224 */ /* 0x001fc400078e0008 */
[----:B------:R-:W-:Y:S02]  /*2a30*/  IMAD R11, R3, R9, R11 ;  /* 0x00000009030b7224 */ /* 0x000fe400078e020b */
[--C-:B------:R-:W-:Y:S01]  /*2a40*/  @!P6 IMAD.IADD R7, R7, 0x1, -R3.reuse ;  /* 0x000000010707e824 */ /* 0x100fe200078e0a03 */
[C---:B------:R-:W-:Y:S01]  /*2a50*/  ISETP.GT.U32.AND P6, PT, R3.reuse, R12, PT ;  /* 0x0000000c0300720c */ /* 0x040fe20003fc4070 */
[----:B------:R-:W-:Y:S01]  /*2a60*/  @!P4 IMAD.MOV R4, RZ, RZ, -R4 ;  /* 0x000000ffff04c224 */ /* 0x000fe200078e0a04 */
[----:B------:R-:W-:Y:S01]  /*2a70*/  ISETP.GT.U32.AND P4, PT, R3, R10, PT ;  /* 0x0000000a0300720c */ /* 0x000fe20003f84070 */
[----:B------:R-:W-:Y:S01]  /*2a80*/  @!P5 IMAD.IADD R13, R13, 0x1, -R3 ;  /* 0x000000010d0dd824 */ /* 0x000fe200078e0a03 */
[----:B------:R-:W-:Y:S01]  /*2a90*/  ISETP.GT.U32.AND P5, PT, R3, R11, PT ;  /* 0x0000000b0300720c */ /* 0x000fe20003fa4070 */
[----:B------:R-:W-:Y:S01]  /*2aa0*/  VIADD R16, R0, 0x1da ;  /* 0x000001da00107836 */ /* 0x000fe20000000000 */
[----:B------:R0:W-:Y:S01]  /*2ab0*/  STL [R1+0x188], R4 ;  /* 0x0001880401007387 */ /* 0x0001e20000100800 */
[----:B------:R-:W-:-:S03]  /*2ac0*/  IMAD.HI.U32 R8, R18, R6, RZ ;  /* 0x0000000612087227 */ /* 0x000fc600078e00ff */
[----:B------:R-:W-:Y:S01]  /*2ad0*/  IABS R15, R16 ;  /* 0x00000010000f7213 */ /* 0x000fe20000000000 */
[----:B------:R-:W-:Y:S02]  /*2ae0*/  IMAD.MOV R8, RZ, RZ, -R8 ;  /* 0x000000ffff087224 */ /* 0x000fe400078e0a08 */
[--C-:B------:R-:W-:Y:S02]  /*2af0*/  @!P6 IMAD.IADD R12, R12, 0x1, -R3.reuse ;  /* 0x000000010c0ce824 */ /* 0x100fe400078e0a03 */
[--C-:B------:R-:W-:Y:S01]  /*2b00*/  @!P4 IMAD.IADD R10, R10, 0x1, -R3.reuse ;  /* 0x000000010a0ac824 */ /* 0x100fe200078e0a03 */
[----:B------:R-:W-:Y:S01]  /*2b10*/  ISETP.GT.U32.AND P4, PT, R3, R13, PT ;  /* 0x0000000d0300720c */ /* 0x000fe20003f84070 */
[----:B------:R-:W-:Y:S01]  /*2b20*/  @!P5 IMAD.IADD R11, R11, 0x1, -R3 ;  /* 0x000000010b0bd824 */ /* 0x000fe200078e0a03 */
[C---:B------:R-:W-:Y:S01]  /*2b30*/  ISETP.GT.U32.AND P5, PT, R3.reuse, R12, PT ;  /* 0x0000000c0300720c */ /* 0x040fe20003fa4070 */
[----:B0-----:R-:W-:Y:S01]  /*2b40*/  IMAD.MOV.U32 R4, RZ, RZ, R7 ;  /* 0x000000ffff047224 */ /* 0x001fe200078e0007 */
[----:B------:R-:W-:Y:S01]  /*2b50*/  ISETP.GT.U32.AND P6, PT, R3, R10, PT ;  /* 0x0000000a0300720c */ /* 0x000fe20003fc4070 */
[----:B------:R-:W-:-:S04]  /*2b60*/  IMAD.HI.U32 R7, R18, R15, RZ ;  /* 0x0000000f12077227 */ /* 0x000fc800078e00ff */
[----:B------:R-:W-:Y:S02]  /*2b70*/  IMAD.MOV R7, RZ, RZ, -R7 ;  /* 0x000000ffff077224 */ /* 0x000fe400078e0a07 */
[----:B------:R-:W-:Y:S01]  /*2b80*/  @!P2 IMAD.MOV R4, RZ, RZ, -R4 ;  /* 0x000000ffff04a224 */ /* 0x000fe200078e0a04 */
[C---:B------:R-:W-:Y:S01]  /*2b90*/  ISETP.GT.U32.AND P2, PT, R3.reuse, R11, PT ;  /* 0x0000000b0300720c */ /* 0x040fe20003f44070 */
[C---:B------:R-:W-:Y:S02]  /*2ba0*/  IMAD R6, R3.reuse, R8, R6 ;  /* 0x0000000803067224 */ /* 0x040fe400078e0206 */
[----:B------:R-:W-:Y:S01]  /*2bb0*/  IMAD R15, R3, R7, R15 ;  /* 0x00000007030f7224 */ /* 0x000fe200078e020f */
[----:B------:R0:W-:Y:S01]  /*2bc0*/  STL [R1+0x18c], R4 ;  /* 0x00018c0401007387 */ /* 0x0001e20000100800 */
[--C-:B------:R-:W-:Y:S01]  /*2bd0*/  @!P4 IMAD.IADD R13, R13, 0x1, -R3.reuse ;  /* 0x000000010d0dc824 */ /* 0x100fe200078e0a03 */
[C---:B------:R-:W-:Y:S01]  /*2be0*/  ISETP.GT.U32.AND P4, PT, R3.reuse, R6, PT ;  /* 0x000000060300720c */ /* 0x040fe20003f84070 */
[----:B------:R-:W-:Y:S01]  /*2bf0*/  @!P5 IMAD.IADD R12, R12, 0x1, -R3 ;  /* 0x000000010c0cd824 */ /* 0x000fe200078e0a03 */
[----:B------:R-:W-:Y:S01]  /*2c00*/  ISETP.GT.U32.AND P5, PT, R3, R15, PT ;  /* 0x0000000f0300720c */ /* 0x000fe20003fa4070 */
[----:B------:R-:W-:-:S02]  /*2c10*/  VIADD R7, R0, 0x1d7 ;  /* 0x000001d700077836 */ /* 0x000fc40000000000 */
[----:B------:R-:W-:Y:S02]  /*2c20*/  VIADD R9, R0, 0x1d9 ;  /* 0x000001d900097836 */ /* 0x000fe40000000000 */
[--C-:B------:R-:W-:Y:S01]  /*2c30*/  @!P2 IMAD.IADD R11, R11, 0x1, -R3.reuse ;  /* 0x000000010b0ba824 */ /* 0x100fe200078e0a03 */
[----:B------:R-:W-:Y:S01]  /*2c40*/  ISETP.GE.AND P2, PT, R20, RZ, PT ;  /* 0x000000ff1400720c */ /* 0x000fe20003f46270 */
[----:B------:R-:W-:Y:S01]  /*2c50*/  VIADD R8, R0, 0x1d8 ;  /* 0x000001d800087836 */ /* 0x000fe20000000000 */
[----:B------:R-:W-:Y:S01]  /*2c60*/  IABS R20, R7 ;  /* 0x0000000700147213 */ /* 0x000fe20000000000 */
[--C-:B------:R-:W-:Y:S01]  /*2c70*/  @!P6 IMAD.IADD R10, R10, 0x1, -R3.reuse ;  /* 0x000000010a0ae824 */ /* 0x100fe200078e0a03 */
[----:B------:R-:W-:Y:S01]  /*2c80*/  IABS R19, R9 ;  /* 0x0000000900137213 */ /* 0x000fe20000000000 */
[--C-:B------:R-:W-:Y:S01]  /*2c90*/  @!P4 IMAD.IADD R6, R6, 0x1, -R3.reuse ;  /* 0x000000010606c824 */ /* 0x100fe200078e0a03 */
[----:B------:R-:W-:Y:S01]  /*2ca0*/  ISETP.GE.AND P4, PT, R16, RZ, PT ;  /* 0x000000ff1000720c */ /* 0x000fe20003f86270 */
[----:B------:R-:W-:Y:S01]  /*2cb0*/  @!P5 IMAD.IADD R15, R15, 0x1, -R3 ;  /* 0x000000010f0fd824 */ /* 0x000fe200078e0a03 */
[----:B------:R-:W-:Y:S01]  /*2cc0*/  IABS R17, R8 ;  /* 0x0000000800117213 */ /* 0x000fe20000000000 */
[----:B------:R-:W-:Y:S01]  /*2cd0*/  IMAD.MOV.U32 R16, RZ, RZ, R20 ;  /* 0x000000ffff107224 */ /* 0x000fe200078e0014 */
[----:B------:R-:W-:Y:S01]  /*2ce0*/  ISETP.GE.AND P6, PT, R2, RZ, PT ;  /* 0x000000ff0200720c */ /* 0x000fe20003fc6270 */
[----:B------:R-:W-:Y:S01]  /*2cf0*/  IMAD.HI.U32 R14, R18, R19, RZ ;  /* 0x00000013120e7227 */ /* 0x000fe200078e00ff */
[----:B------:R-:W-:-:S03]  /*2d00*/  ISETP.GT.U32.AND P5, PT, R3, R15, PT ;  /* 0x0000000f0300720c */ /* 0x000fc60003fa4070 */
[----:B------:R-:W-:Y:S02]  /*2d10*/  IMAD.MOV.U32 R5, RZ, RZ, R13 ;  /* 0x000000ffff057224 */ /* 0x000fe400078e000d */
[----:B------:R-:W-:-:S04]  /*2d20*/  IMAD.HI.U32 R13, R18, R16, RZ ;  /* 0x00000010120d7227 */ /* 0x000fc800078e00ff */
[----:B------:R-:W-:Y:S02]  /*2d30*/  IMAD.MOV R14, RZ, RZ, -R14 ;  /* 0x000000ffff0e7224 */ /* 0x000fe400078e0a0e */
[----:B0-----:R-:W-:Y:S02]  /*2d40*/  IMAD.MOV.U32 R4, RZ, RZ, R10 ;  /* 0x000000ffff047224 */ /* 0x001fe400078e000a */
[----:B------:R-:W-:Y:S02]  /*2d50*/  IMAD.MOV R10, RZ, RZ, -R13 ;  /* 0x000000ffff0a7224 */ /* 0x000fe400078e0a0d */
[----:B------:R-:W-:Y:S01]  /*2d60*/  @!P1 IMAD.MOV R5, RZ, RZ, -R5 ;  /* 0x000000ffff059224 */ /* 0x000fe200078e0a05 */
[C---:B------:R-:W-:Y:S01]  /*2d70*/  ISETP.GT.U32.AND P1, PT, R3.reuse, R6, PT ;  /* 0x000000060300720c */ /* 0x040fe20003f24070 */
[C---:B------:R-:W-:Y:S02]  /*2d80*/  IMAD R19, R3.reuse, R14, R19 ;  /* 0x0000000e03137224 */ /* 0x040fe400078e0213 */
[----:B------:R-:W-:Y:S01]  /*2d90*/  IMAD R16, R3, R10, R16 ;  /* 0x0000000a03107224 */ /* 0x000fe200078e0210 */
[----:B------:R0:W-:Y:S01]  /*2da0*/  STL [R1+0x190], R5 ;  /* 0x0001900501007387 */ /* 0x0001e20000100800 */
[----:B------:R-:W-:-:S04]  /*2db0*/  IMAD.HI.U32 R2, R18, R17, RZ ;  /* 0x0000001112027227 */ /* 0x000fc800078e00ff */
[----:B------:R-:W-:Y:S01]  /*2dc0*/  @!P3 IMAD.MOV R4, RZ, RZ, -R4 ;  /* 0x000000ffff04b224 */ /* 0x000fe200078e0a04 */
[----:B------:R-:W-:Y:S01]  /*2dd0*/  ISETP.GT.U32.AND P3, PT, R3, R19, PT ;  /* 0x000000130300720c */ /* 0x000fe20003f64070 */
[--C-:B------:R-:W-:Y:S01]  /*2de0*/  @!P5 IMAD.IADD R15, R15, 0x1, -R3.reuse ;  /* 0x000000010f0fd824 */ /* 0x100fe200078e0a03 */
[C---:B------:R-:W-:Y:S01]  /*2df0*/  ISETP.GT.U32.AND P5, PT, R3.reuse, R16, PT ;  /* 0x000000100300720c */ /* 0x040fe20003fa4070 */
[----:B------:R-:W-:Y:S01]  /*2e00*/  IMAD.MOV R2, RZ, RZ, -R2 ;  /* 0x000000ffff027224 */ /* 0x000fe200078e0a02 */
[----:B------:R2:W-:Y:S01]  /*2e10*/  STL [R1+0x194], R4 ;  /* 0x0001940401007387 */ /* 0x0005e20000100800 */
[----:B------:R-:W-:Y:S01]  /*2e20*/  @!P1 IMAD.IADD R6, R6, 0x1, -R3 ;  /* 0x0000000106069824 */ /* 0x000fe200078e0a03 */
[----:B------:R-:W-:Y:S01]  /*2e30*/  ISETP.GE.AND P1, PT, R8, RZ, PT ;  /* 0x000000ff0800720c */ /* 0x000fe20003f26270 */
[----:B------:R-:W-:Y:S02]  /*2e40*/  IMAD R17, R3, R2, R17 ;  /* 0x0000000203117224 */ /* 0x000fe400078e0211 */
[----:B------:R-:W-:-:S02]  /*2e50*/  VIADD R8, R0, 0x1d5 ;  /* 0x000001d500087836 */ /* 0x000fc40000000000 */
[----:B0-----:R-:W-:Y:S02]  /*2e60*/  IMAD.MOV.U32 R5, RZ, RZ, R12 ;  /* 0x000000ffff057224 */ /* 0x001fe400078e000c */
[----:B------:R-:W-:Y:S01]  /*2e70*/  @!P3 IMAD.IADD R19, R19, 0x1, -R3 ;  /* 0x000000011313b824 */ /* 0x000fe200078e0a03 */
[----:B------:R-:W-:Y:S01]  /*2e80*/  ISETP.GE.AND P3, PT, R7, RZ, PT ;  /* 0x000000ff0700720c */ /* 0x000fe20003f66270 */
[----:B--2---:R-:W-:Y:S01]  /*2e90*/  IMAD.MOV.U32 R4, RZ, RZ, R11 ;  /* 0x000000ffff047224 */ /* 0x004fe200078e000b */
[----:B------:R-:W-:Y:S01]  /*2ea0*/  IABS R7, R8 ;  /* 0x0000000800077213 */ /* 0x000fe20000000000 */
[----:B------:R-:W-:Y:S02]  /*2eb0*/  @!P5 IMAD.IADD R16, R16, 0x1, -R3 ;  /* 0x000000011010d824 */ /* 0x000fe400078e0a03 */
[----:B------:R-:W-:Y:S01]  /*2ec0*/  @!P6 IMAD.MOV R4, RZ, RZ, -R4 ;  /* 0x000000ffff04e224 */ /* 0x000fe200078e0a04 */
[C---:B------:R-:W-:Y:S01]  /*2ed0*/  ISETP.GT.U32.AND P6, PT, R3.reuse, R17, PT ;  /* 0x000000110300720c */ /* 0x040fe20003fc4070 */
[----:B------:R-:W-:Y:S01]  /*2ee0*/  VIADD R2, R0, 0x1d6 ;  /* 0x000001d600027836 */ /* 0x000fe20000000000 */
[----:B------:R-:W-:Y:S01]  /*2ef0*/  ISETP.GT.U32.AND P5, PT, R3, R16, PT ;  /* 0x000000100300720c */ /* 0x000fe20003fa4070 */
[----:B------:R-:W-:Y:S01]  /*2f00*/  @!P0 IMAD.MOV R5, RZ, RZ, -R5 ;  /* 0x000000ffff058224 */ /* 0x000fe200078e0a05 */
[----:B------:R-:W-:Y:S01]  /*2f10*/  ISETP.GE.AND P0, PT, R9, RZ, PT ;  /* 0x000000ff0900720c */ /* 0x000fe20003f06270 */
[----:B------:R-:W-:Y:S01]  /*2f20*/  IMAD.HI.U32 R9, R18, R7, RZ ;  /* 0x0000000712097227 */ /* 0x000fe200078e00ff */
[----:B------:R-:W-:-:S02]  /*2f30*/  IABS R13, R2 ;  /* 0x00000002000d7213 */ /* 0x000fc40000000000 */
[----:B------:R-:W-:Y:S01]  /*2f40*/  STL [R1+0x198], R5 ;  /* 0x0001980501007387 */ /* 0x000fe20000100800 */
[----:B------:R-:W-:Y:S02]  /*2f50*/  IMAD.MOV R9, RZ, RZ, -R9 ;  /* 0x000000ffff097224 */ /* 0x000fe400078e0a09 */
[----:B------:R-:W-:Y:S01]  /*2f60*/  IMAD.HI.U32 R10, R18, R13, RZ ;  /* 0x0000000d120a7227 */ /* 0x000fe200078e00ff */
[----:B------:R0:W-:Y:S03]  /*2f70*/  STL [R1+0x19c], R4 ;  /* 0x00019c0401007387 */ /* 0x0001e60000100800 */
[----:B------:R-:W-:Y:S01]  /*2f80*/  @!P6 IMAD.IADD R17, R17, 0x1, -R3 ;  /* 0x000000011111e824 */ /* 0x000fe200078e0a03 */
[C---:B------:R-:W-:Y:S01]  /*2f90*/  ISETP.GT.U32.AND P6, PT, R3.reuse, R19, PT ;  /* 0x000000130300720c */ /* 0x040fe20003fc4070 */
[----:B------:R-:W-:Y:S02]  /*2fa0*/  IMAD R7, R3, R9, R7 ;  /* 0x0000000903077224 */ /* 0x000fe400078e0207 */
[----:B------:R-:W-:-:S02]  /*2fb0*/  IMAD.MOV R10, RZ, RZ, -R10 ;  /* 0x000000ffff0a7224 */ /* 0x000fc400078e0a0a */
[----:B------:R-:W-:Y:S01]  /*2fc0*/  @!P5 IMAD.IADD R16, R16, 0x1, -R3 ;  /* 0x000000011010d824 */ /* 0x000fe200078e0a03 */
[C---:B------:R-:W-:Y:S01]  /*2fd0*/  ISETP.GT.U32.AND P5, PT, R3.reuse, R7, PT ;  /* 0x000000070300720c */ /* 0x040fe20003fa4070 */
[----:B0-----:R-:W-:Y:S02]  /*2fe0*/  IMAD.MOV.U32 R4, RZ, RZ, R6 ;  /* 0x000000ffff047224 */ /* 0x001fe400078e0006 */
[C---:B------:R-:W-:Y:S02]  /*2ff0*/  IMAD R13, R3.reuse, R10, R13 ;  /* 0x0000000a030d7224 */ /* 0x040fe400078e020d */
[----:B------:R-:W-:Y:S01]  /*3000*/  @!P2 IMAD.MOV R4, RZ, RZ, -R4 ;  /* 0x000000ffff04a224 */ /* 0x000fe200078e0a04 */
[----:B------:R-:W-:Y:S01]  /*3010*/  ISETP.GT.U32.AND P2, PT, R3, R17, PT ;  /* 0x000000110300720c */ /* 0x000fe20003f44070 */
[----:B------:R-:W-:Y:S01]  /*3020*/  @!P6 IMAD.IADD R19, R19, 0x1, -R3 ;  /* 0x000000011313e824 */ /* 0x000fe200078e0a03 */
[----:B------:R-:W-:Y:S01]  /*3030*/  ISETP.GT.U32.AND P6, PT, R3, R13, PT ;  /* 0x0000000d0300720c */ /* 0x000fe20003fc4070 */
[C---:B------:R-:W-:Y:S01]  /*3040*/  VIADD R9, R0.reuse, 0x1d2 ;  /* 0x000001d200097836 */ /* 0x040fe20000000000 */
[----:B------:R0:W-:Y:S01]  /*3050*/  STL [R1+0x1a0], R4 ;  /* 0x0001a00401007387 */ /* 0x0001e20000100800 */
[----:B------:R-:W-:-:S02]  /*3060*/  VIADD R11, R0, 0x1d4 ;  /* 0x000001d4000b7836 */ /* 0x000fc40000000000 */
[----:B------:R-:W-:Y:S01]  /*3070*/  IMAD.MOV.U32 R5, RZ, RZ, R15 ;  /* 0x000000ffff057224 */ /* 0x000fe200078e000f */
[----:B------:R-:W-:Y:S01]  /*3080*/  IABS R12, R9 ;  /* 0x00000009000c7213 */ /* 0x000fe20000000000 */
[----:B------:R-:W-:Y:S01]  /*3090*/  @!P5 IMAD.IADD R7, R7, 0x1, -R3 ;  /* 0x000000010707d824 */ /* 0x000fe200078e0a03 */
[----:B------:R-:W-:Y:S01]  /*30a0*/  IABS R14, R11 ;  /* 0x0000000b000e7213 */ /* 0x000fe20000000000 */
[----:B------:R-:W-:Y:S02]  /*30b0*/  VIADD R6, R0, 0x1d3 ;  /* 0x000001d300067836 */ /* 0x000fe40000000000 */
[----:B------:R-:W-:Y:S01]  /*30c0*/  @!P4 IMAD.MOV R5, RZ, RZ, -R5 ;  /* 0x000000ffff05c224 */ /* 0x000fe200078e0a05 */
[----:B------:R-:W-:Y:S01]  /*30d0*/  ISETP.GT.U32.AND P5, PT, R3, R7, PT ;  /* 0x000000070300720c */ /* 0x000fe20003fa4070 */
[--C-:B------:R-:W-:Y:S01]  /*30e0*/  @!P2 IMAD.IADD R17, R17, 0x1, -R3.reuse ;  /* 0x000000011111a824 */ /* 0x100fe200078e0a03 */
[----:B------:R-:W-:Y:S01]  /*30f0*/  IABS R10, R6 ;  /* 0x00000006000a7213 */ /* 0x000fe20000000000 */
[----:B------:R-:W-:Y:S01]  /*3100*/  @!P6 IMAD.IADD R13, R13, 0x1, -R3 ;  /* 0x000000010d0de824 */ /* 0x000fe200078e0a03 */
[----:B------:R2:W-:Y:S01]  /*3110*/  STL [R1+0x1a4], R5 ;  /* 0x0001a40501007387 */ /* 0x0005e20000100800 */
[----:B------:R-:W-:Y:S01]  /*3120*/  IMAD.HI.U32 R15, R18, R12, RZ ;  /* 0x0000000c120f7227 */ /* 0x000fe200078e00ff */
[----:B------:R-:W-:-:S02]  /*3130*/  ISETP.GE.AND P2, PT, R2, RZ, PT ;  /* 0x000000ff0200720c */ /* 0x000fc40003f46270 */
[----:B------:R-:W-:Y:S01]  /*3140*/  ISETP.GT.U32.AND P4, PT, R3, R13, PT ;  /* 0x0000000d0300720c */ /* 0x000fe20003f84070 */
[----:B0-----:R-:W-:Y:S01]  /*3150*/  IMAD.MOV.U32 R4, RZ, RZ, R19 ;  /* 0x000000ffff047224 */ /* 0x001fe200078e0013 */
[----:B------:R-:W-:Y:S01]  /*3160*/  ISETP.GE.AND P6, PT, R8, RZ, PT ;  /* 0x000000ff0800720c */ /* 0x000fe20003fc6270 */
[----:B------:R-:W-:-:S04]  /*3170*/  IMAD.HI.U32 R20, R18, R14, RZ ;  /* 0x0000000e12147227 */ /* 0x000fc800078e00ff */
[----:B--2---:R-:W-:Y:S02]  /*3180*/  IMAD.MOV.U32 R5, RZ, RZ, R17 ;  /* 0x000000ffff057224 */ /* 0x004fe400078e0011 */
[----:B------:R-:W-:Y:S02]  /*3190*/  IMAD.MOV R15, RZ, RZ, -R15 ;  /* 0x000000ffff0f7224 */ /* 0x000fe400078e0a0f */
[----:B------:R-:W-:Y:S02]  /*31a0*/  @!P0 IMAD.MOV R4, RZ, RZ, -R4 ;  /* 0x000000ffff048224 */ /* 0x000fe400078e0a04 */
[----:B------:R-:W-:-:S03]  /*31b0*/  IMAD.HI.U32 R2, R18, R10, RZ ;  /* 0x0000000a12027227 */ /* 0x000fc600078e00ff */
[----:B------:R0:W-:Y:S01]  /*31c0*/  STL [R1+0x1a8], R4 ;  /* 0x0001a80401007387 */ /* 0x0001e20000100800 */
[----:B------:R-:W-:Y:S02]  /*31d0*/  IMAD.MOV R20, RZ, RZ, -R20 ;  /* 0x000000ffff147224 */ /* 0x000fe400078e0a14 */
[----:B------:R-:W-:Y:S01]  /*31e0*/  @!P1 IMAD.MOV R5, RZ, RZ, -R5 ;  /* 0x000000ffff059224 */ /* 0x000fe200078e0a05 */
[----:B------:R-:W-:Y:S01]  /*31f0*/  ISETP.GE.AND P1, PT, R11, RZ, PT ;  /* 0x000000ff0b00720c */ /* 0x000fe20003f26270 */
[C---:B------:R-:W-:Y:S02]  /*3200*/  IMAD R11, R3.reuse, R15, R12 ;  /* 0x0000000f030b7224 */ /* 0x040fe400078e020c */
[----:B------:R-:W-:Y:S01]  /*3210*/  IMAD.MOV R2, RZ, RZ, -R2 ;  /* 0x000000ffff027224 */ /* 0x000fe200078e0a02 */
[----:B------:R-:W-:Y:S01]  /*3220*/  STL [R1+0x1ac], R5 ;  /* 0x0001ac0501007387 */ /* 0x000fe20000100800 */
[----:B------:R-:W-:Y:S02]  /*3230*/  IMAD R14, R3, R20, R14 ;  /* 0x00000014030e7224 */ /* 0x000fe400078e020e */
[----:B0-----:R-:W-:-:S02]  /*3240*/  IMAD.MOV.U32 R4, RZ, RZ, R16 ;  /* 0x000000ffff047224 */ /* 0x001fc400078e0010 */
[--C-:B------:R-:W-:Y:S01]  /*3250*/  @!P5 IMAD.IADD R7, R7, 0x1, -R3.reuse ;  /* 0x000000010707d824 */ /* 0x100fe200078e0a03 */
[C---:B------:R-:W-:Y:S01]  /*3260*/  ISETP.GT.U32.AND P5, PT, R3.reuse, R11, PT ;  /* 0x0000000b0300720c */ /* 0x040fe20003fa4070 */
[C---:B------:R-:W-:Y:S01]  /*3270*/  IMAD R10, R3.reuse, R2, R10 ;  /* 0x00000002030a7224 */ /* 0x040fe200078e020a */
[----:B------:R-:W-:Y:S01]  /*3280*/  ISETP.GT.U32.AND P0, PT, R3, R14, PT ;  /* 0x0000000e0300720c */ /* 0x000fe20003f04070 */
[----:B------:R-:W-:Y:S02]  /*3290*/  @!P3 IMAD.MOV R4, RZ, RZ, -R4 ;  /* 0x000000ffff04b224 */ /* 0x000fe400078e0a04 */
[----:B------:R-:W-:Y:S01]  /*32a0*/  @!P4 IMAD.IADD R13, R13, 0x1, -R3 ;  /* 0x000000010d0dc824 */ /* 0x000fe200078e0a03 */
[----:B------:R-:W-:Y:S01]  /*32b0*/  ISETP.GT.U32.AND P3, PT, R3, R10, PT ;  /* 0x0000000a0300720c */ /* 0x000fe20003f64070 */
[----:B------:R-:W-:Y:S01]  /*32c0*/  VIADD R8, R0, 0x1d1 ;  /* 0x000001d100087836 */ /* 0x000fe20000000000 */
[----:B------:R0:W-:Y:S01]  /*32d0*/  STL [R1+0x1b4], R4 ;  /* 0x0001b40401007387 */ /* 0x0001e20000100800 */
[----:B------:R-:W-:Y:S01]  /*32e0*/  ISETP.GE.AND P4, PT, R6, RZ, PT ;  /* 0x000000ff0600720c */ /* 0x000fe20003f86270 */
[----:B------:R-:W-:-:S02]  /*32f0*/  VIADD R6, R0, 0x1d0 ;  /* 0x000001d000067836 */ /* 0x000fc40000000000 */
[----:B------:R-:W-:Y:S01]  /*3300*/  IABS R2, R8 ;  /* 0x0000000800027213 */ /* 0x000fe20000000000 */
[--C-:B------:R-:W-:Y:S02]  /*3310*/  @!P5 IMAD.IADD R11, R11, 0x1, -R3.reuse ;  /* 0x000000010b0bd824 */ /* 0x100fe400078e0a03 */
[----:B------:R-:W-:Y:S01]  /*3320*/  @!P0 IMAD.IADD R14, R14, 0x1, -R3 ;  /* 0x000000010e0e8824 */ /* 0x000fe200078e0a03 */
[----:B------:R-:W-:Y:S01]  /*3330*/  ISETP.GE.AND P0, PT, R9, RZ, PT ;  /* 0x000000ff0900720c */ /* 0x000fe20003f06270 */
[----:B------:R-:W-:Y:S01]  /*3340*/  IMAD.HI.U32 R12, R18, R2, RZ ;  /* 0x00000002120c7227 */ /* 0x000fe200078e00ff */
[----:B------:R-:W-:-:S03]  /*3350*/  ISETP.GT.U32.AND P5, PT, R3, R11, PT ;  /* 0x0000000b0300720c */ /* 0x000fc60003fa4070 */
[----:B0-----:R-:W-:Y:S01]  /*3360*/  IMAD.MOV.U32 R4, RZ, RZ, R13 ;  /* 0x000000ffff047224 */ /* 0x001fe200078e000d */
[----:B------:R-:W-:Y:S01]  /*3370*/  IABS R13, R6 ;  /* 0x00000006000d7213 */ /* 0x000fe20000000000 */
[----:B------:R-:W-:Y:S01]  /*3380*/  @!P3 IMAD.IADD R10, R10, 0x1, -R3 ;  /* 0x000000010a0ab824 */ /* 0x000fe200078e0a03 */
[C---:B------:R-:W-:Y:S01]  /*3390*/  ISETP.GT.U32.AND P3, PT, R3.reuse, R14, PT ;  /* 0x0000000e0300720c */ /* 0x040fe20003f64070 */
[----:B------:R-:W-:Y:S02]  /*33a0*/  @!P2 IMAD.MOV R4, RZ, RZ, -R4 ;  /* 0x000000ffff04a224 */ /* 0x000fe400078e0a04 */
[----:B------:R-:W-:Y:S01]  /*33b0*/  IMAD.MOV R12, RZ, RZ, -R12 ;  /* 0x000000ffff0c7224 */ /* 0x000fe200078e0a0c */
[C---:B------:R-:W-:Y:S01]  /*33c0*/  ISETP.GT.U32.AND P2, PT, R3.reuse, R10, PT ;  /* 0x0000000a0300720c */ /* 0x040fe20003f44070 */
[----:B------:R-:W-:Y:S01]  /*33d0*/  VIADD R9, R0, 0x1cf ;  /* 0x000001cf00097836 */ /* 0x000fe20000000000 */
[----:B------:R0:W-:Y:S01]  /*33e0*/  STL [R1+0x1b8], R4 ;  /* 0x0001b80401007387 */ /* 0x0001e20000100800 */
[----:B------:R-:W-:-:S02]  /*33f0*/  IMAD R2, R3, R12, R2 ;  /* 0x0000000c03027224 */ /* 0x000fc400078e0202 */
[--C-:B------:R-:W-:Y:S01]  /*3400*/  @!P5 IMAD.IADD R11, R11, 0x1, -R3.reuse ;  /* 0x000000010b0bd824 */ /* 0x100fe200078e0a03 */
[----:B------:R-:W-:Y:S01]  /*3410*/  IABS R12, R9 ;  /* 0x00000009000c7213 */ /* 0x000fe20000000000 */
[----:B------:R-:W-:Y:S02]  /*3420*/  VIADD R20, R0, 0x1bc ;  /* 0x000001bc00147836 */ /* 0x000fe40000000000 */
[----:B------:R-:W-:Y:S01]  /*3430*/  @!P3 IMAD.IADD R14, R14, 0x1, -R3 ;  /* 0x000000010e0eb824 */ /* 0x000fe200078e0a03 */
[----:B------:R-:W-:Y:S01]  /*3440*/  ISETP.GT.U32.AND P3, PT, R3, R2, PT ;  /* 0x000000020300720c */ /* 0x000fe20003f64070 */
[----:B------:R-:W-:Y:S01]  /*3450*/  IMAD.HI.U32 R16, R18, R12, RZ ;  /* 0x0000000c12107227 */ /* 0x000fe200078e00ff */
[----:B------:R-:W-:-:S03]  /*3460*/  IABS R21, R20 ;  /* 0x0000001400157213 */ /* 0x000fc60000000000 */
[----:B0-----:R-:W-:Y:S02]  /*3470*/  IMAD.MOV.U32 R4, RZ, RZ, R7 ;  /* 0x000000ffff047224 */ /* 0x001fe400078e0007 */
[----:B------:R-:W-:-:S04]  /*3480*/  IMAD.HI.U32 R7, R18, R13, RZ ;  /* 0x0000000d12077227 */ /* 0x000fc800078e00ff */
[----:B------:R-:W-:Y:S02]  /*3490*/  IMAD.MOV R7, RZ, RZ, -R7 ;  /* 0x000000ffff077224 */ /* 0x000fe400078e0a07 */
[----:B------:R-:W-:Y:S01]  /*34a0*/  @!P2 IMAD.IADD R10, R10, 0x1, -R3 ;  /* 0x000000010a0aa824 */ /* 0x000fe200078e0a03 */
[----:B------:R-:W-:Y:S01]  /*34b0*/  ISETP.GE.AND P2, PT, R6, RZ, PT ;  /* 0x000000ff0600720c */ /* 0x000fe20003f46270 */
[C---:B------:R-:W-:Y:S02]  /*34c0*/  IMAD R13, R3.reuse, R7, R13 ;  /* 0x00000007030d7224 */ /* 0x040fe400078e020d */
[----:B------:R-:W-:Y:S01]  /*34d0*/  @!P6 IMAD.MOV R4, RZ, RZ, -R4 ;  /* 0x000000ffff04e224 */ /* 0x000fe200078e0a04 */
[----:B------:R-:W-:Y:S01]  /*34e0*/  ISETP.GE.AND P6, PT, R8, RZ, PT ;  /* 0x000000ff0800720c */ /* 0x000fe20003fc6270 */
[----:B------:R-:W-:Y:S01]  /*34f0*/  VIADD R6, R0, 0x1ce ;  /* 0x000001ce00067836 */ /* 0x000fe20000000000 */
[C---:B------:R-:W-:Y:S01]  /*3500*/  ISETP.GT.U32.AND P5, PT, R3.reuse, R13, PT ;  /* 0x0000000d0300720c */ /* 0x040fe20003fa4070 */
[----:B------:R-:W-:Y:S01]  /*3510*/  IMAD.MOV R16, RZ, RZ, -R16 ;  /* 0x000000ffff107224 */ /* 0x000fe200078e0a10 */
[----:B------:R0:W-:Y:S01]  /*3520*/  STL [R1+0x1bc], R4 ;  /* 0x0001bc0401007387 */ /* 0x0001e20000100800 */
[----:B------:R-:W-:Y:S01]  /*3530*/  @!P3 IMAD.IADD R2, R2, 0x1, -R3 ;  /* 0x000000010202b824 */ /* 0x000fe200078e0a03 */
[----:B------:R-:W-:Y:S01]  /*3540*/  IABS R8, R6 ;  /* 0x0000000600087213 */ /* 0x000fe20000000000 */
[----:B------:R-:W-:Y:S01]  /*3550*/  IMAD R12, R3, R16, R12 ;  /* 0x00000010030c7224 */ /* 0x000fe200078e020c */
[----:B------:R-:W-:Y:S01]  /*3560*/  ISETP.GE.AND P3, PT, R9, RZ, PT ;  /* 0x000000ff0900720c */ /* 0x000fe20003f66270 */
[----:B------:R-:W-:-:S02]  /*3570*/  IMAD.MOV.U32 R5, RZ, RZ, R10 ;  /* 0x000000ffff057224 */ /* 0x000fc400078e000a */
[----:B------:R-:W-:Y:S02]  /*3580*/  VIADD R7, R0, 0x1cd ;  /* 0x000001cd00077836 */ /* 0x000fe40000000000 */
[----:B------:R-:W-:-:S03]  /*3590*/  IMAD.HI.U32 R9, R18, R8, RZ ;  /* 0x0000000812097227 */ /* 0x000fc600078e00ff */
[----:B------:R-:W-:Y:S01]  /*35a0*/  IABS R15, R7 ;  /* 0x00000007000f7213 */ /* 0x000fe20000000000 */
[----:B------:R-:W-:Y:S02]  /*35b0*/  @!P5 IMAD.IADD R13, R13, 0x1, -R3 ;  /* 0x000000010d0dd824 */ /* 0x000fe400078e0a03 */
[----:B0-----:R-:W-:Y:S02]  /*35c0*/  IMAD.MOV.U32 R4, RZ, RZ, R14 ;  /* 0x000000ffff047224 */ /* 0x001fe400078e000e */
[----:B------:R-:W-:Y:S01]  /*35d0*/  @!P4 IMAD.MOV R5, RZ, RZ, -R5 ;  /* 0x000000ffff05c224 */ /* 0x000fe200078e0a05 */
[C---:B------:R-:W-:Y:S01]  /*35e0*/  ISETP.GT.U32.AND P5, PT, R3.reuse, R13, PT ;  /* 0x0000000d0300720c */ /* 0x040fe20003fa4070 */
[----:B------:R-:W-:Y:S01]  /*35f0*/  @!P1 IMAD.MOV R4, RZ, RZ, -R4 ;  /* 0x000000ffff049224 */ /* 0x000fe200078e0a04 */
[C---:B------:R-:W-:Y:S01]  /*3600*/  ISETP.GT.U32.AND P1, PT, R3.reuse, R2, PT ;  /* 0x000000020300720c */ /* 0x040fe20003f24070 */
[----:B------:R-:W-:Y:S01]  /*3610*/  IMAD.MOV R9, RZ, RZ, -R9 ;  /* 0x000000ffff097224 */ /* 0x000fe200078e0a09 */
[C---:B------:R-:W-:Y:S01]  /*3620*/  ISETP.GT.U32.AND P4, PT, R3.reuse, R12, PT ;  /* 0x0000000c0300720c */ /* 0x040fe20003f84070 */
[----:B------:R-:W-:Y:S01]  /*3630*/  IMAD.HI.U32 R10, R18, R15, RZ ;  /* 0x0000000f120a7227 */ /* 0x000fe200078e00ff */
[----:B------:R0:W-:Y:S03]  /*3640*/  STL [R1+0x1c0], R4 ;  /* 0x0001c00401007387 */ /* 0x0001e60000100800 */
[----:B------:R-:W-:Y:S01]  /*3650*/  IMAD R8, R3, R9, R8 ;  /* 0x0000000903087224 */ /* 0x000fe200078e0208 */
[----:B------:R2:W-:Y:S01]  /*3660*/  STL [R1+0x1ec], R5 ;  /* 0x0001ec0501007387 */ /* 0x0005e20000100800 */
[----:B------:R-:W-:-:S02]  /*3670*/  IMAD.MOV R10, RZ, RZ, -R10 ;  /* 0x000000ffff0a7224 */ /* 0x000fc400078e0a0a */
[--C-:B------:R-:W-:Y:S01]  /*3680*/  @!P5 IMAD.IADD R13, R13, 0x1, -R3.reuse ;  /* 0x000000010d0dd824 */ /* 0x100fe200078e0a03 */
[----:B------:R-:W-:Y:S01]  /*3690*/  ISETP.GT.U32.AND P5, PT, R3, R8, PT ;  /* 0x000000080300720c */ /* 0x000fe20003fa4070 */
[--C-:B------:R-:W-:Y:S01]  /*36a0*/  @!P1 IMAD.IADD R2, R2, 0x1, -R3.reuse ;  /* 0x0000000102029824 */ /* 0x100fe200078e0a03 */
[----:B------:R-:W-:Y:S01]  /*36b0*/  ISETP.GE.AND P1, PT, R7, RZ, PT ;  /* 0x000000ff0700720c */ /* 0x000fe20003f26270 */
[----:B------:R-:W-:Y:S02]  /*36c0*/  @!P4 IMAD.IADD R12, R12, 0x1, -R3 ;  /* 0x000000010c0cc824 */ /* 0x000fe400078e0a03 */
[----:B0-----:R-:W-:Y:S02]  /*36d0*/  IMAD.MOV.U32 R4, RZ, RZ, R11 ;  /* 0x000000ffff047224 */ /* 0x001fe400078e000b */
[C---:B------:R-:W-:Y:S01]  /*36e0*/  IMAD R15, R3.reuse, R10, R15 ;  /* 0x0000000a030f7224 */ /* 0x040fe200078e020f */
[----:B------:R-:W-:Y:S01]  /*36f0*/  ISETP.GT.U32.AND P4, PT, R3, R12, PT ;  /* 0x0000000c0300720c */ /* 0x000fe20003f84070 */
[----:B--2---:R-:W-:-:S02]  /*3700*/  IMAD.MOV.U32 R5, RZ, RZ, R2 ;  /* 0x000000ffff057224 */ /* 0x004fc400078e0002 */
[----:B------:R-:W-:Y:S01]  /*3710*/  @!P0 IMAD.MOV R4, RZ, RZ, -R4 ;  /* 0x000000ffff048224 */ /* 0x000fe200078e0a04 */
[----:B------:R-:W-:Y:S01]  /*3720*/  ISETP.GE.AND P0, PT, R6, RZ, PT ;  /* 0x000000ff0600720c */ /* 0x000fe20003f06270 */
[----:B------:R-:W-:Y:S01]  /*3730*/  @!P6 IMAD.MOV R5, RZ, RZ, -R5 ;  /* 0x000000ffff05e224 */ /* 0x000fe200078e0a05 */
[C---:B------:R-:W-:Y:S01]  /*3740*/  ISETP.GT.U32.AND P6, PT, R3.reuse, R15, PT ;  /* 0x0000000f0300720c */ /* 0x040fe20003fc4070 */
[--C-:B------:R-:W-:Y:S01]  /*3750*/  @!P5 IMAD.IADD R8, R8, 0x1, -R3.reuse ;  /* 0x000000010808d824 */ /* 0x100fe200078e0a03 */
[----:B------:R0:W-:Y:S01]  /*3760*/  STL [R1+0x204], R4 ;  /* 0x0002040401007387 */ /* 0x0001e20000100800 */
[C---:B------:R-:W-:Y:S02]  /*3770*/  VIADD R11, R0.reuse, 0x1cc ;  /* 0x000001cc000b7836 */ /* 0x040fe40000000000 */
[----:B------:R-:W-:Y:S01]  /*3780*/  VIADD R10, R0, 0x1cb ;  /* 0x000001cb000a7836 */ /* 0x000fe20000000000 */
[----:B------:R-:W-:Y:S01]  /*3790*/  ISETP.GT.U32.AND P5, PT, R3, R8, PT ;  /* 0x000000080300720c */ /* 0x000fe20003fa4070 */
[----:B------:R-:W-:Y:S01]  /*37a0*/  @!P4 IMAD.IADD R12, R12, 0x1, -R3 ;  /* 0x000000010c0cc824 */ /* 0x000fe200078e0a03 */
[----:B------:R-:W-:Y:S01]  /*37b0*/  IABS R7, R11 ;  /* 0x0000000b00077213 */ /* 0x000fe20000000000 */
[----:B------:R-:W-:Y:S01]  /*37c0*/  STL [R1+0x220], R5 ;  /* 0x0002200501007387 */ /* 0x000fe20000100800 */
[----:B------:R-:W-:Y:S01]  /*37d0*/  IABS R9, R10 ;  /* 0x0000000a00097213 */ /* 0x000fe20000000000 */
[----:B------:R-:W-:Y:S01]  /*37e0*/  VIADD R6, R0, 0x1ca ;  /* 0x000001ca00067836 */ /* 0x000fe20000000000 */
[----:B------:R-:W-:Y:S01]  /*37f0*/  ISETP.GE.AND P4, PT, R10, RZ, PT ;  /* 0x000000ff0a00720c */ /* 0x000fe20003f86270 */
[----:B0-----:R-:W-:-:S02]  /*3800*/  IMAD.MOV.U32 R4, RZ, RZ, R13 ;  /* 0x000000ffff047224 */ /* 0x001fc400078e000d */
[----:B------:R-:W-:Y:S01]  /*3810*/  @!P6 IMAD.IADD R15, R15, 0x1, -R3 ;  /* 0x000000010f0fe824 */ /* 0x000fe200078e0a03 */
[----:B------:R-:W-:Y:S01]  /*3820*/  IABS R2, R6 ;  /* 0x0000000600027213 */ /* 0x000fe20000000000 */
[----:B------:R-:W-:Y:S01]  /*3830*/  @!P2 IMAD.MOV R4, RZ, RZ, -R4 ;  /* 0x000000ffff04a224 */ /* 0x000fe200078e0a04 */
[----:B------:R-:W-:Y:S01]  /*3840*/  ISETP.GE.AND P2, PT, R11, RZ, PT ;  /* 0x000000ff0b00720c */ /* 0x000fe20003f46270 */
[C---:B------:R-:W-:Y:S01]  /*3850*/  IMAD.HI.U32 R13, R18.reuse, R7, RZ ;  /* 0x00000007120d7227 */ /* 0x040fe200078e00ff */
[----:B------:R-:W-:Y:S02]  /*3860*/  ISETP.GT.U32.AND P6, PT, R3, R15, PT ;  /* 0x0000000f0300720c */ /* 0x000fe40003fc4070 */
[----:B------:R0:W-:Y:S01]  /*3870*/  STL [R1+0x224], R4 ;  /* 0x0002240401007387 */ /* 0x0001e20000100800 */
[----:B------:R-:W-:-:S04]  /*3880*/  IMAD.HI.U32 R10, R18, R9, RZ ;  /* 0x00000009120a7227 */ /* 0x000fc800078e00ff */
[----:B------:R-:W-:Y:S02]  /*3890*/  IMAD.MOV R13, RZ, RZ, -R13 ;  /* 0x000000ffff0d7224 */ /* 0x000fe400078e0a0d */
[----:B------:R-:W-:Y:S02]  /*38a0*/  IMAD.MOV R10, RZ, RZ, -R10 ;  /* 0x000000ffff0a7224 */ /* 0x000fe400078e0a0a */
[----:B------:R-:W-:Y:S02]  /*38b0*/  @!P5 IMAD.IADD R8, R8, 0x1, -R3 ;  /* 0x000000010808d824 */ /* 0x000fe400078e0a03 */
[----:B0-----:R-:W-:Y:S02]  /*38c0*/  IMAD.MOV.U32 R4, RZ, RZ, R12 ;  /* 0x000000ffff047224 */ /* 0x001fe400078e000c */
[C---:B------:R-:W-:Y:S02]  /*38d0*/  IMAD R7, R3.reuse, R13, R7 ;  /* 0x0000000d03077224 */ /* 0x040fe400078e0207 */
[----:B------:R-:W-:Y:S01]  /*38e0*/  @!P3 IMAD.MOV R4, RZ, RZ, -R4 ;  /* 0x000000ffff04b224 */ /* 0x000fe200078e0a04 */
[----:B------:R-:W-:Y:S01]  /*38f0*/  ISETP.GE.AND P3, PT, R6, RZ, PT ;  /* 0x000000ff0600720c */ /* 0x000fe20003f66270 */
[C---:B------:R-:W-:Y:S01]  /*3900*/  IMAD R6, R3.reuse, R10, R9 ;  /* 0x0000000a03067224 */ /* 0x040fe200078e0209 */
[----:B------:R-:W-:Y:S01]  /*3910*/  ISETP.GT.U32.AND P5, PT, R3, R7, PT ;  /* 0x000000070300720c */ /* 0x000fe20003fa4070 */
[----:B------:R-:W-:Y:S01]  /*3920*/  IMAD.HI.U32 R11, R18, R2, RZ ;  /* 0x00000002120b7227 */ /* 0x000fe200078e00ff */
[----:B------:R0:W-:Y:S03]  /*3930*/  STL [R1+0x228], R4 ;  /* 0x0002280401007387 */ /* 0x0001e60000100800 */
[----:B------:R-:W-:-:S02]  /*3940*/  IMAD.MOV R11, RZ, RZ, -R11 ;  /* 0x000000ffff0b7224 */ /* 0x000fc400078e0a0b */
[--C-:B------:R-:W-:Y:S02]  /*3950*/  @!P6 IMAD.IADD R15, R15, 0x1, -R3.reuse ;  /* 0x000000010f0fe824 */ /* 0x100fe400078e0a03 */
[----:B------:R-:W-:Y:S02]  /*3960*/  IMAD R2, R3, R11, R2 ;  /* 0x0000000b03027224 */ /* 0x000fe400078e0202 */
[C---:B------:R-:W-:Y:S02]  /*3970*/  VIADD R11, R0.reuse, 0x1c9 ;  /* 0x000001c9000b7836 */ /* 0x040fe40000000000 */
[----:B0-----:R-:W-:Y:S02]  /*3980*/  IMAD.MOV.U32 R4, RZ, RZ, R8 ;  /* 0x000000ffff047224 */ /* 0x001fe400078e0008 */
[----:B------:R-:W-:Y:S01]  /*3990*/  @!P5 IMAD.IADD R7, R7, 0x1, -R3 ;  /* 0x000000010707d824 */ /* 0x000fe200078e0a03 */
[----:B------:R-:W-:Y:S01]  /*39a0*/  ISETP.GE.AND P6, PT, R11, RZ, PT ;  /* 0x000000ff0b00720c */ /* 0x000fe20003fc6270 */
[----:B------:R-:W-:Y:S01]  /*39b0*/  @!P0 IMAD.MOV R4, RZ, RZ, -R4 ;  /* 0x000000ffff048224 */ /* 0x000fe200078e0a04 */
[C---:B------:R-:W-:Y:S01]  /*39c0*/  ISETP.GT.U32.AND P0, PT, R3.reuse, R6, PT ;  /* 0x000000060300720c */ /* 0x040fe20003f04070 */
[C---:B------:R-:W-:Y:S01]  /*39d0*/  VIADD R9, R0.reuse, 0x1c7 ;  /* 0x000001c700097836 */ /* 0x040fe20000000000 */
[----:B------:R-:W-:Y:S01]  /*39e0*/  ISETP.GT.U32.AND P5, PT, R3, R7, PT ;  /* 0x000000070300720c */ /* 0x000fe20003fa4070 */
[C---:B------:R-:W-:Y:S01]  /*39f0*/  VIADD R8, R0.reuse, 0x1c8 ;  /* 0x000001c800087836 */ /* 0x040fe20000000000 */
[----:B------:R0:W-:Y:S01]  /*3a00*/  STL [R1+0x22c], R4 ;  /* 0x00022c0401007387 */ /* 0x0001e20000100800 */
[----:B------:R-:W-:Y:S01]  /*3a10*/  IABS R11, R11 ;  /* 0x0000000b000b7213 */ /* 0x000fe20000000000 */
[----:B------:R-:W-:Y:S01]  /*3a20*/  VIADD R10, R0, 0x1c6 ;  /* 0x000001c6000a7836 */ /* 0x000fe20000000000 */
[----:B------:R-:W-:Y:S01]  /*3a30*/  IABS R13, R9 ;  /* 0x00000009000d7213 */ /* 0x000fe20000000000 */
[----:B------:R-:W-:Y:S01]  /*3a40*/  IMAD.HI.U32 R24, R18, R21, RZ ;  /* 0x0000001512187227 */ /* 0x000fe200078e00ff */
[----:B------:R-:W-:-:S02]  /*3a50*/  IABS R12, R8 ;  /* 0x00000008000c7213 */ /* 0x000fc40000000000 */
[----:B------:R-:W-:Y:S01]  /*3a60*/  IABS R14, R10 ;  /* 0x0000000a000e7213 */ /* 0x000fe20000000000 */
[----:B------:R-:W-:-:S04]  /*3a70*/  IMAD.HI.U32 R17, R18, R13, RZ ;  /* 0x0000000d12117227 */ /* 0x000fc800078e00ff */
[----:B0-----:R-:W-:Y:S02]  /*3a80*/  IMAD.MOV.U32 R4, RZ, RZ, R15 ;  /* 0x000000ffff047224 */ /* 0x001fe400078e000f */
[----:B------:R-:W-:Y:S02]  /*3a90*/  @!P0 IMAD.IADD R6, R6, 0x1, -R3 ;  /* 0x0000000106068824 */ /* 0x000fe400078e0a03 */
[----:B------:R-:W-:Y:S01]  /*3aa0*/  @!P1 IMAD.MOV R4, RZ, RZ, -R4 ;  /* 0x000000ffff049224 */ /* 0x000fe200078e0a04 */
[C---:B------:R-:W-:Y:S01]  /*3ab0*/  ISETP.GT.U32.AND P1, PT, R3.reuse, R2, PT ;  /* 0x000000020300720c */ /* 0x040fe20003f24070 */
[----:B------:R-:W-:Y:S01]  /*3ac0*/  IMAD.HI.U32 R15, R18, R11, RZ ;  /* 0x0000000b120f7227 */ /* 0x000fe200078e00ff */
[----:B------:R-:W-:Y:S02]  /*3ad0*/  ISETP.GT.U32.AND P0, PT, R3, R6, PT ;  /* 0x000000060300720c */ /* 0x000fe40003f04070 */
[----:B------:R0:W-:Y:S01]  /*3ae0*/  STL [R1+0x230], R4 ;  /* 0x0002300401007387 */ /* 0x0001e20000100800 */
[----:B------:R-:W-:-:S02]  /*3af0*/  IMAD.MOV R15, RZ, RZ, -R15 ;  /* 0x000000ffff0f7224 */ /* 0x000fc400078e0a0f */
[----:B------:R-:W-:Y:S01]  /*3b00*/  @!P5 IMAD.IADD R7, R7, 0x1, -R3 ;  /* 0x000000010707d824 */ /* 0x000fe200078e0a03 */
[----:B------:R-:W-:Y:S01]  /*3b10*/  ISETP.GE.AND P5, PT, R8, RZ, PT ;  /* 0x000000ff0800720c */ /* 0x000fe20003fa6270 */
[C---:B------:R-:W-:Y:S02]  /*3b20*/  IMAD R11, R3.reuse, R15, R11 ;  /* 0x0000000f030b7224 */ /* 0x040fe400078e020b */
[----:B------:R-:W-:Y:S02]  /*3b30*/  IMAD.MOV.U32 R5, RZ, RZ, R7 ;  /* 0x000000ffff057224 */ /* 0x000fe400078e0007 */
[--C-:B------:R-:W-:Y:S02]  /*3b40*/  @!P1 IMAD.IADD R2, R2, 0x1, -R3.reuse ;  /* 0x0000000102029824 */ /* 0x100fe400078e0a03 */
[----:B------:R-:W-:Y:S01]  /*3b50*/  @!P0 IMAD.IADD R6, R6, 0x1, -R3 ;  /* 0x0000000106068824 */ /* 0x000fe200078e0a03 */
[C---:B------:R-:W-:Y:S01]  /*3b60*/  ISETP.GT.U32.AND P0, PT, R3.reuse, R11, PT ;  /* 0x0000000b0300720c */ /* 0x040fe20003f04070 */
[----:B------:R-:W-:Y:S01]  /*3b70*/  IMAD.MOV R17, RZ, RZ, -R17 ;  /* 0x000000ffff117224 */ /* 0x000fe200078e0a11 */
[----:B------:R-:W-:Y:S01]  /*3b80*/  ISETP.GT.U32.AND P1, PT, R3, R2, PT ;  /* 0x000000020300720c */ /* 0x000fe20003f24070 */
[----:B0-----:R-:W-:-:S02]  /*3b90*/  IMAD.MOV.U32 R4, RZ, RZ, R6 ;  /* 0x000000ffff047224 */ /* 0x001fc400078e0006 */
[----:B------:R-:W-:-:S04]  /*3ba0*/  IMAD.HI.U32 R16, R18, R12, RZ ;  /* 0x0000000c12107227 */ /* 0x000fc800078e00ff */
[----:B------:R-:W-:-:S04]  /*3bb0*/  IMAD.HI.U32 R15, R18, R14, RZ ;  /* 0x0000000e120f7227 */ /* 0x000fc800078e00ff */
[----:B------:R-:W-:Y:S02]  /*3bc0*/  @!P2 IMAD.MOV R5, RZ, RZ, -R5 ;  /* 0x000000ffff05a224 */ /* 0x000fe400078e0a05 */
[----:B------:R-:W-:Y:S01]  /*3bd0*/  @!P4 IMAD.MOV R4, RZ, RZ, -R4 ;  /* 0x000000ffff04c224 */ /* 0x000fe200078e0a04 */
[----:B------:R-:W-:Y:S01]  /*3be0*/  ISETP.GE.AND P4, PT, R9, RZ, PT ;  /* 0x000000ff0900720c */ /* 0x000fe20003f86270 */
[C---:B------:R-:W-:Y:S01]  /*3bf0*/  IMAD R7, R3.reuse, R17, R13 ;  /* 0x0000001103077224 */ /* 0x040fe200078e020d */
[----:B------:R-:W-:Y:S01]  /*3c00*/  STL [R1+0x234], R5 ;  /* 0x0002340501007387 */ /* 0x000fe20000100800 */
[----:B------:R-:W-:Y:S02]  /*3c10*/  IMAD.MOV R16, RZ, RZ, -R16 ;  /* 0x000000ffff107224 */ /* 0x000fe400078e0a10 */
[----:B------:R-:W-:Y:S01]  /*3c20*/  IMAD.MOV R15, RZ, RZ, -R15 ;  /* 0x000000ffff0f7224 */ /* 0x000fe200078e0a0f */
[----:B------:R0:W-:Y:S01]  /*3c30*/  STL [R1+0x23c], R4 ;  /* 0x00023c0401007387 */ /* 0x0001e20000100800 */
[----:B------:R-:W-:Y:S01]  /*3c40*/  @!P1 IMAD.IADD R2, R2, 0x1, -R3 ;  /* 0x0000000102029824 */ /* 0x000fe200078e0a03 */
[C---:B------:R-:W-:Y:S01]  /*3c50*/  ISETP.GT.U32.AND P1, PT, R3.reuse, R7, PT ;  /* 0x000000070300720c */ /* 0x040fe20003f24070 */
[----:B------:R-:W-:-:S02]  /*3c60*/  IMAD R12, R3, R16, R12 ;  /* 0x00000010030c7224 */ /* 0x000fc400078e020c */
[----:B------:R-:W-:Y:S02]  /*3c70*/  IMAD R6, R3, R15, R14 ;  /* 0x0000000f03067224 */ /* 0x000fe400078e020e */
[--C-:B------:R-:W-:Y:S01]  /*3c80*/  @!P0 IMAD.IADD R11, R11, 0x1, -R3.reuse ;  /* 0x000000010b0b8824 */ /* 0x100fe200078e0a03 */
[C---:B------:R-:W-:Y:S01]  /*3c90*/  ISETP.GT.U32.AND P2, PT, R3.reuse, R12, PT ;  /* 0x0000000c0300720c */ /* 0x040fe20003f44070 */
[C---:B------:R-:W-:Y:S02]  /*3ca0*/  VIADD R8, R0.reuse, 0x1c5 ;  /* 0x000001c500087836 */ /* 0x040fe40000000000 */
[----:B0-----:R-:W-:Y:S01]  /*3cb0*/  IMAD.MOV.U32 R4, RZ, RZ, R2 ;  /* 0x000000ffff047224 */ /* 0x001fe200078e0002 */
[C---:B------:R-:W-:Y:S01]  /*3cc0*/  ISETP.GT.U32.AND P0, PT, R3.reuse, R11, PT ;  /* 0x0000000b0300720c */ /* 0x040fe20003f04070 */
[----:B------:R-:W-:Y:S01]  /*3cd0*/  VIADD R9, R0, 0x1c4 ;  /* 0x000001c400097836 */ /* 0x000fe20000000000 */
[----:B------:R-:W-:Y:S01]  /*3ce0*/  IABS R15, R8 ;  /* 0x00000008000f7213 */ /* 0x000fe20000000000 */
[----:B------:R-:W-:Y:S01]  /*3cf0*/  @!P3 IMAD.MOV R4, RZ, RZ, -R4 ;  /* 0x000000ffff04b224 */ /* 0x000fe200078e0a04 */
[----:B------:R-:W-:Y:S01]  /*3d00*/  ISETP.GT.U32.AND P3, PT, R3, R6, PT ;  /* 0x000000060300720c */ /* 0x000fe20003f64070 */
[--C-:B------:R-:W-:Y:S01]  /*3d10*/  @!P1 IMAD.IADD R7, R7, 0x1, -R3.reuse ;  /* 0x0000000107079824 */ /* 0x100fe200078e0a03 */
[----:B------:R-:W-:Y:S01]  /*3d20*/  IABS R2, R9 ;  /* 0x0000000900027213 */ /* 0x000fe20000000000 */
[----:B------:R-:W-:Y:S01]  /*3d30*/  IMAD.HI.U32 R16, R18, R15, RZ ;  /* 0x0000000f12107227 */ /* 0x000fe200078e00ff */
[----:B------:R0:W-:Y:S02]  /*3d40*/  STL [R1+0x240], R4 ;  /* 0x0002400401007387 */ /* 0x0001e40000100800 */
[----:B------:R-:W-:Y:S01]  /*3d50*/  ISETP.GT.U32.AND P1, PT, R3, R7, PT ;  /* 0x000000070300720c */ /* 0x000fe20003f24070 */
[----:B------:R-:W-:-:S02]  /*3d60*/  @!P2 IMAD.IADD R12, R12, 0x1, -R3 ;  /* 0x000000010c0ca824 */ /* 0x000fc400078e0a03 */
[----:B------:R-:W-:Y:S01]  /*3d70*/  @!P0 IMAD.IADD R11, R11, 0x1, -R3 ;  /* 0x000000010b0b8824 */ /* 0x000fe200078e0a03 */
[----:B------:R-:W-:Y:S01]  /*3d80*/  ISETP.GE.AND P0, PT, R10, RZ, PT ;  /* 0x000000ff0a00720c */ /* 0x000fe20003f06270 */
[----:B------:R-:W-:Y:S01]  /*3d90*/  IMAD.HI.U32 R10, R18, R2, RZ ;  /* 0x00000002120a7227 */ /* 0x000fe200078e00ff */
[----:B------:R-:W-:-:S03]  /*3da0*/  ISETP.GT.U32.AND P2, PT, R3, R12, PT ;  /* 0x0000000c0300720c */ /* 0x000fc60003f44070 */
[--C-:B------:R-:W-:Y:S02]  /*3db0*/  @!P3 IMAD.IADD R6, R6, 0x1, -R3.reuse ;  /* 0x000000010606b824 */ /* 0x100fe400078e0a03 */
[----:B------:R-:W-:Y:S02]  /*3dc0*/  VIADD R13, R0, 0x1c3 ;  /* 0x000001c3000d7836 */ /* 0x000fe40000000000 */
[----:B------:R-:W-:Y:S01]  /*3dd0*/  IMAD.MOV R16, RZ, RZ, -R16 ;  /* 0x000000ffff107224 */ /* 0x000fe200078e0a10 */
[----:B------:R-:W-:Y:S01]  /*3de0*/  ISETP.GT.U32.AND P3, PT, R3, R6, PT ;  /* 0x000000060300720c */ /* 0x000fe20003f64070 */
[----:B------:R-:W-:Y:S01]  /*3df0*/  IMAD.MOV R10, RZ, RZ, -R10 ;  /* 0x000000ffff0a7224 */ /* 0x000fe200078e0a0a */
[----:B------:R-:W-:Y:S01]  /*3e00*/  IABS R14, R13 ;  /* 0x0000000d000e7213 */ /* 0x000fe20000000000 */
[----:B------:R-:W-:Y:S01]  /*3e10*/  @!P1 IMAD.IADD R7, R7, 0x1, -R3 ;  /* 0x0000000107079824 */ /* 0x000fe200078e0a03 */
[----:B------:R-:W-:Y:S01]  /*3e20*/  ISETP.GE.AND P1, PT, R13, RZ, PT ;  /* 0x000000ff0d00720c */ /* 0x000fe20003f26270 */
[----:B------:R-:W-:-:S02]  /*3e30*/  IMAD R15, R3, R16, R15 ;  /* 0x00000010030f7224 */ /* 0x000fc400078e020f */
[C---:B------:R-:W-:Y:S02]  /*3e40*/  IMAD R13, R3.reuse, R10, R2 ;  /* 0x0000000a030d7224 */ /* 0x040fe400078e0202 */
[----:B------:R-:W-:Y:S01]  /*3e50*/  @!P2 IMAD.IADD R12, R12, 0x1, -R3 ;  /* 0x000000010c0ca824 */ /* 0x000fe200078e0a03 */
[C---:B------:R-:W-:Y:S01]  /*3e60*/  ISETP.GT.U32.AND P2, PT, R3.reuse, R15, PT ;  /* 0x0000000f0300720c */ /* 0x040fe20003f44070 */
[----:B------:R-:W-:Y:S02]  /*3e70*/  IMAD.MOV.U32 R5, RZ, RZ, R11 ;  /* 0x000000ffff057224 */ /* 0x000fe400078e000b */
[----:B------:R-:W-:Y:S01]  /*3e80*/  @!P3 IMAD.IADD R6, R6, 0x1, -R3 ;  /* 0x000000010606b824 */ /* 0x000fe200078e0a03 */
[----:B------:R-:W-:Y:S01]  /*3e90*/  ISETP.GT.U32.AND P3, PT, R3, R13, PT ;  /* 0x0000000d0300720c */ /* 0x000fe20003f64070 */
[----:B------:R-:W-:Y:S02]  /*3ea0*/  VIADD R2, R0, 0x1c2 ;  /* 0x000001c200027836 */ /* 0x000fe40000000000 */
[----:B------:R-:W-:Y:S01]  /*3eb0*/  @!P6 IMAD.MOV R5, RZ, RZ, -R5 ;  /* 0x000000ffff05e224 */ /* 0x000fe200078e0a05 */
[----:B------:R-:W-:Y:S01]  /*3ec0*/  ISETP.GE.AND P6, PT, R8, RZ, PT ;  /* 0x000000ff0800720c */ /* 0x000fe20003fc6270 */
[----:B0-----:R-:W-:Y:S01]  /*3ed0*/  IMAD.MOV.U32 R4, RZ, RZ, R12 ;  /* 0x000000ffff047224 */ /* 0x001fe200078e000c */
[----:B------:R-:W-:Y:S01]  /*3ee0*/  IABS R10, R2 ;  /* 0x00000002000a7213 */ /* 0x000fe20000000000 */
[----:B------:R-:W-:Y:S01]  /*3ef0*/  IMAD.HI.U32 R11, R18, R14, RZ ;  /* 0x0000000e120b7227 */ /* 0x000fe200078e00ff */
[----:B------:R0:W-:Y:S03]  /*3f00*/  STL [R1+0x244], R5 ;  /* 0x0002440501007387 */ /* 0x0001e60000100800 */
[----:B------:R-:W-:-:S02]  /*3f10*/  @!P2 IMAD.IADD R15, R15, 0x1, -R3 ;  /* 0x000000010f0fa824 */ /* 0x000fc400078e0a03 */
[----:B------:R-:W-:Y:S02]  /*3f20*/  @!P3 IMAD.IADD R13, R13, 0x1, -R3 ;  /* 0x000000010d0db824 */ /* 0x000fe400078e0a03 */
[----:B------:R-:W-:Y:S01]  /*3f30*/  @!P5 IMAD.MOV R4, RZ, RZ, -R4 ;  /* 0x000000ffff04d224 */ /* 0x000fe200078e0a04 */
[C---:B------:R-:W-:Y:S01]  /*3f40*/  ISETP.GT.U32.AND P2, PT, R3.reuse, R15, PT ;  /* 0x0000000f0300720c */ /* 0x040fe20003f44070 */
[----:B------:R-:W-:Y:S01]  /*3f50*/  IMAD.MOV R11, RZ, RZ, -R11 ;  /* 0x000000ffff0b7224 */ /* 0x000fe200078e0a0b */
[----:B------:R-:W-:Y:S01]  /*3f60*/  ISETP.GT.U32.AND P3, PT, R3, R13, PT ;  /* 0x0000000d0300720c */ /* 0x000fe20003f64070 */
[----:B0-----:R-:W-:Y:S01]  /*3f70*/  IMAD.MOV.U32 R5, RZ, RZ, R7 ;  /* 0x000000ffff057224 */ /* 0x001fe200078e0007 */
[----:B------:R0:W-:Y:S01]  /*3f80*/  STL [R1+0x248], R4 ;  /* 0x0002480401007387 */ /* 0x0001e20000100800 */
[----:B------:R-:W-:Y:S01]  /*3f90*/  VIADD R7, R0, 0x1c1 ;  /* 0x000001c100077836 */ /* 0x000fe20000000000 */
[----:B------:R-:W-:Y:S01]  /*3fa0*/  ISETP.GE.AND P5, PT, R9, RZ, PT ;  /* 0x000000ff0900720c */ /* 0x000fe20003fa6270 */
[----:B------:R-:W-:-:S04]  /*3fb0*/  IMAD.HI.U32 R12, R18, R10, RZ ;  /* 0x0000000a120c7227 */ /* 0x000fc800078e00ff */
[C---:B------:R-:W-:Y:S01]  /*3fc0*/  IMAD R14, R3.reuse, R11, R14 ;  /* 0x0000000b030e7224 */ /* 0x040fe200078e020e */
[----:B------:R-:W-:Y:S01]  /*3fd0*/  IABS R11, R7 ;  /* 0x00000007000b7213 */ /* 0x000fe20000000000 */
[----:B------:R-:W-:Y:S02]  /*3fe0*/  IMAD.MOV R12, RZ, RZ, -R12 ;  /* 0x000000ffff0c7224 */ /* 0x000fe400078e0a0c */
[----:B0-----:R-:W-:Y:S02]  /*3ff0*/  IMAD.MOV.U32 R4, RZ, RZ, R6 ;  /* 0x000000ffff047224 */ /* 0x001fe400078e0006 */
[----:B------:R-:W-:Y:S02]  /*4000*/  IMAD R10, R3, R12, R10 ;  /* 0x0000000c030a7224 */ /* 0x000fe400078e020a */
[----:B------:R-:W-:Y:S01]  /*4010*/  @!P0 IMAD.MOV R4, RZ, RZ, -R4 ;  /* 0x000000ffff048224 */ /* 0x000fe200078e0a04 */
[----:B------:R-:W-:Y:S01]  /*4020*/  ISETP.GE.AND P0, PT, R7, RZ, PT ;  /* 0x000000ff0700720c */ /* 0x000fe20003f06270 */
[----:B------:R-:W-:-:S04]  /*4030*/  IMAD.HI.U32 R7, R18, R11, RZ ;  /* 0x0000000b12077227 */ /* 0x000fc800078e00ff */
[----:B------:R-:W-:Y:S01]  /*4040*/  @!P4 IMAD.MOV R5, RZ, RZ, -R5 ;  /* 0x000000ffff05c224 */ /* 0x000fe200078e0a05 */
[----:B------:R-:W-:Y:S01]  /*4050*/  ISETP.GE.AND P4, PT, R2, RZ, PT ;  /* 0x000000ff0200720c */ /* 0x000fe20003f86270 */
[--C-:B------:R-:W-:Y:S01]  /*4060*/  @!P2 IMAD.IADD R15, R15, 0x1, -R3.reuse ;  /* 0x000000010f0fa824 */ /* 0x100fe200078e0a03 */
[----:B------:R-:W-:Y:S01]  /*4070*/  ISETP.GT.U32.AND P2, PT, R3, R14, PT ;  /* 0x0000000e0300720c */ /* 0x000fe20003f44070 */
[----:B------:R-:W-:Y:S01]  /*4080*/  @!P3 IMAD.IADD R13, R13, 0x1, -R3 ;  /* 0x000000010d0db824 */ /* 0x000fe200078e0a03 */
[C---:B------:R-:W-:Y:S01]  /*4090*/  ISETP.GT.U32.AND P3, PT, R3.reuse, R10, PT ;  /* 0x0000000a0300720c */ /* 0x040fe20003f64070 */
[----:B------:R-:W-:Y:S01]  /*40a0*/  IMAD.MOV R7, RZ, RZ, -R7 ;  /* 0x000000ffff077224 */ /* 0x000fe200078e0a07 */
[----:B------:R0:W-:Y:S01]  /*40b0*/  STL [R1+0x24c], R5 ;  /* 0x00024c0501007387 */ /* 0x0001e20000100800 */
[C---:B------:R-:W-:Y:S02]  /*40c0*/  VIADD R2, R0.reuse, 0x1c0 ;  /* 0x000001c000027836 */ /* 0x040fe40000000000 */
[----:B------:R-:W-:Y:S01]  /*40d0*/  IMAD R11, R3, R7, R11 ;  /* 0x00000007030b7224 */ /* 0x000fe200078e020b */
[----:B------:R2:W-:Y:S01]  /*40e0*/  STL [R1+0x250], R4 ;  /* 0x0002500401007387 */ /* 0x0005e20000100800 */
[----:B------:R-:W-:Y:S01]  /*40f0*/  VIADD R9, R0, 0x1bf ;  /* 0x000001bf00097836 */ /* 0x000fe20000000000 */
[----:B------:R-:W-:Y:S01]  /*4100*/  IABS R8, R2 ;  /* 0x0000000200087213 */ /* 0x000fe20000000000 */
[----:B------:R-:W-:-:S02]  /*4110*/  IMAD.MOV R24, RZ, RZ, -R24 ;  /* 0x000000ffff187224 */ /* 0x000fc400078e0a18 */
[----:B------:R-:W-:Y:S01]  /*4120*/  @!P2 IMAD.IADD R14, R14, 0x1, -R3 ;  /* 0x000000010e0ea824 */ /* 0x000fe200078e0a03 */
[----:B------:R-:W-:Y:S01]  /*4130*/  IABS R6, R9 ;  /* 0x0000000900067213 */ /* 0x000fe20000000000 */
[----:B0-----:R-:W-:Y:S02]  /*4140*/  IMAD.MOV.U32 R5, RZ, RZ, R15 ;  /* 0x000000ffff057224 */ /* 0x001fe400078e000f */
[----:B------:R-:W-:Y:S01]  /*4150*/  @!P3 IMAD.IADD R10, R10, 0x1, -R3 ;  /* 0x000000010a0ab824 */ /* 0x000fe200078e0a03 */
[C---:B------:R-:W-:Y:S01]  /*4160*/  ISETP.GT.U32.AND P2, PT, R3.reuse, R14, PT ;  /* 0x0000000e0300720c */ /* 0x040fe20003f44070 */
[----:B------:R-:W-:Y:S01]  /*4170*/  @!P6 IMAD.MOV R5, RZ, RZ, -R5 ;  /* 0x000000ffff05e224 */ /* 0x000fe200078e0a05 */
[C---:B------:R-:W-:Y:S01]  /*4180*/  ISETP.GT.U32.AND P6, PT, R3.reuse, R11, PT ;  /* 0x0000000b0300720c */ /* 0x040fe20003fc4070 */
[----:B------:R-:W-:Y:S01]  /*4190*/  IMAD.HI.U32 R12, R18, R8, RZ ;  /* 0x00000008120c7227 */ /* 0x000fe200078e00ff */
[----:B------:R-:W-:Y:S02]  /*41a0*/  ISETP.GT.U32.AND P3, PT, R3, R10, PT ;  /* 0x0000000a0300720c */ /* 0x000fe40003f64070 */
[----:B------:R-:W-:Y:S01]  /*41b0*/  STL [R1+0x254], R5 ;  /* 0x0002540501007387 */ /* 0x000fe20000100800 */
[----:B--2---:R-:W-:-:S02]  /*41c0*/  IMAD.MOV.U32 R4, RZ, RZ, R13 ;  /* 0x000000ffff047224 */ /* 0x004fc400078e000d */
[----:B------:R-:W-:Y:S02]  /*41d0*/  IMAD.MOV R12, RZ, RZ, -R12 ;  /* 0x000000ffff0c7224 */ /* 0x000fe400078e0a0c */
[----:B------:R-:W-:Y:S02]  /*41e0*/  VIADD R13, R0, 0x1be ;  /* 0x000001be000d7836 */ /* 0x000fe40000000000 */
        /* <DEDUP_REMOVED lines=8> */
[--C-:B------:R-:W-:Y:S01]  /*4270*/  @!P2 IMAD.IADD R14, R14, 0x1, -R3.reuse ;  /* 0x000000010e0ea824 */ /* 0x100fe200078e0a03 */
[----:B------:R-:W-:Y:S01]  /*4280*/  ISETP.GE.AND P2, PT, R9, RZ, PT ;  /* 0x000000ff0900720c */ /* 0x000fe20003f46270 */
[----:B------:R-:W-:Y:S01]  /*4290*/  @!P3 IMAD.IADD R10, R10, 0x1, -R3 ;  /* 0x000000010a0ab824 */ /* 0x000fe200078e0a03 */
[----:B------:R-:W-:Y:S01]  /*42a0*/  ISETP.GT.U32.AND P3, PT, R3, R2, PT ;  /* 0x000000020300720c */ /* 0x000fe20003f64070 */
[----:B------:R-:W-:Y:S02]  /*42b0*/  IMAD.MOV R7, RZ, RZ, -R7 ;  /* 0x000000ffff077224 */ /* 0x000fe400078e0a07 */
[----:B------:R-:W-:Y:S02]  /*42c0*/  VIADD R12, R0, 0x1bd ;  /* 0x000001bd000c7836 */ /* 0x000fe40000000000 */
[----:B------:R-:W-:-:S03]  /*42d0*/  IMAD.HI.U32 R9, R18, R16, RZ ;  /* 0x0000001012097227 */ /* 0x000fc600078e00ff */
[----:B------:R-:W-:Y:S01]  /*42e0*/  IABS R23, R12 ;  /* 0x0000000c00177213 */ /* 0x000fe20000000000 */
[----:B------:R-:W-:Y:S02]  /*42f0*/  IMAD R6, R3, R7, R6 ;  /* 0x0000000703067224 */ /* 0x000fe400078e0206 */
[----:B------:R-:W-:Y:S02]  /*4300*/  IMAD.MOV R9, RZ, RZ, -R9 ;  /* 0x000000ffff097224 */ /* 0x000fe400078e0a09 */
[----:B------:R-:W-:Y:S01]  /*4310*/  @!P6 IMAD.IADD R11, R11, 0x1, -R3 ;  /* 0x000000010b0be824 */ /* 0x000fe200078e0a03 */
[C---:B------:R-:W-:Y:S01]  /*4320*/  ISETP.GT.U32.AND P6, PT, R3.reuse, R6, PT ;  /* 0x000000060300720c */ /* 0x040fe20003fc4070 */
[----:B------:R-:W-:Y:S02]  /*4330*/  IMAD R16, R3, R9, R16 ;  /* 0x0000000903107224 */ /* 0x000fe400078e0210 */
[----:B------:R-:W-:-:S04]  /*4340*/  IMAD.HI.U32 R22, R18, R23, RZ ;  /* 0x0000001712167227 */ /* 0x000fc800078e00ff */
[----:B------:R-:W-:Y:S01]  /*4350*/  @!P3 IMAD.IADD R2, R2, 0x1, -R3 ;  /* 0x000000010202b824 */ /* 0x000fe200078e0a03 */
[C---:B------:R-:W-:Y:S01]  /*4360*/  ISETP.GT.U32.AND P3, PT, R3.reuse, R16, PT ;  /* 0x000000100300720c */ /* 0x040fe20003f64070 */
[----:B------:R-:W-:Y:S02]  /*4370*/  IMAD.MOV R22, RZ, RZ, -R22 ;  /* 0x000000ffff167224 */ /* 0x000fe400078e0a16 */
[----:B0-----:R-:W-:Y:S02]  /*4380*/  IMAD.MOV.U32 R4, RZ, RZ, R14 ;  /* 0x000000ffff047224 */ /* 0x001fe400078e000e */
[----:B------:R-:W-:Y:S02]  /*4390*/  VIADD R8, R0, 0x1bb ;  /* 0x000001bb00087836 */ /* 0x000fe40000000000 */
[C---:B------:R-:W-:Y:S02]  /*43a0*/  IMAD R22, R3.reuse, R22, R23 ;  /* 0x0000001603167224 */ /* 0x040fe400078e0217 */
[----:B------:R-:W-:Y:S01]  /*43b0*/  @!P1 IMAD.MOV R4, RZ, RZ, -R4 ;  /* 0x000000ffff049224 */ /* 0x000fe200078e0a04 */
[----:B------:R-:W-:Y:S01]  /*43c0*/  IABS R7, R8 ;  /* 0x0000000800077213 */ /* 0x000fe20000000000 */
[--C-:B------:R-:W-:Y:S01]  /*43d0*/  @!P6 IMAD.IADD R6, R6, 0x1, -R3.reuse ;  /* 0x000000010606e824 */ /* 0x100fe200078e0a03 */
[C---:B------:R-:W-:Y:S01]  /*43e0*/  ISETP.GT.U32.AND P6, PT, R3.reuse, R22, PT ;  /* 0x000000160300720c */ /* 0x040fe20003fc4070 */
[----:B------:R-:W-:Y:S01]  /*43f0*/  @!P3 IMAD.IADD R16, R16, 0x1, -R3 ;  /* 0x000000011010b824 */ /* 0x000fe200078e0a03 */
[----:B------:R0:W-:Y:S01]  /*4400*/  STL [R1+0x25c], R4 ;  /* 0x00025c0401007387 */ /* 0x0001e20000100800 */
[C---:B------:R-:W-:Y:S01]  /*4410*/  ISETP.GT.U32.AND P3, PT, R3.reuse, R2, PT ;  /* 0x000000020300720c */ /* 0x040fe20003f64070 */
[----:B------:R-:W-:Y:S01]  /*4420*/  VIADD R15, R0, 0x1ba ;  /* 0x000001ba000f7836 */ /* 0x000fe20000000000 */
[----:B------:R-:W-:Y:S01]  /*4430*/  ISETP.GT.U32.AND P1, PT, R3, R6, PT ;  /* 0x000000060300720c */ /* 0x000fe20003f24070 */
[----:B------:R-:W-:-:S03]  /*4440*/  IMAD.HI.U32 R19, R18, R7, RZ ;  /* 0x0000000712137227 */ /* 0x000fc600078e00ff */
[----:B------:R-:W-:Y:S01]  /*4450*/  IABS R17, R15 ;  /* 0x0000000f00117213 */ /* 0x000fe20000000000 */
[----:B------:R-:W-:Y:S02]  /*4460*/  IMAD.MOV R19, RZ, RZ, -R19 ;  /* 0x000000ffff137224 */ /* 0x000fe400078e0a13 */
[----:B0-----:R-:W-:Y:S02]  /*4470*/  IMAD.MOV.U32 R4, RZ, RZ, R10 ;  /* 0x000000ffff047224 */ /* 0x001fe400078e000a */
[C---:B------:R-:W-:Y:S02]  /*4480*/  IMAD R21, R3.reuse, R24, R21 ;  /* 0x0000001803157224 */ /* 0x040fe400078e0215 */
[----:B------:R-:W-:Y:S02]  /*4490*/  @!P4 IMAD.MOV R4, RZ, RZ, -R4 ;  /* 0x000000ffff04c224 */ /* 0x000fe400078e0a04 */
[C---:B------:R-:W-:Y:S02]  /*44a0*/  IMAD R7, R3.reuse, R19, R7 ;  /* 0x0000001303077224 */ /* 0x040fe400078e0207 */
[----:B------:R-:W-:Y:S01]  /*44b0*/  @!P6 IMAD.IADD R22, R22, 0x1, -R3 ;  /* 0x000000011616e824 */ /* 0x000fe200078e0a03 */
[----:B------:R0:W-:Y:S01]  /*44c0*/  STL [R1+0x260], R4 ;  /* 0x0002600401007387 */ /* 0x0001e20000100800 */
[----:B------:R-:W-:Y:S01]  /*44d0*/  ISETP.GT.U32.AND P6, PT, R3, R16, PT ;  /* 0x000000100300720c */ /* 0x000fe20003fc4070 */
[----:B------:R-:W-:-:S02]  /*44e0*/  IMAD.HI.U32 R9, R18, R17, RZ ;  /* 0x0000001112097227 */ /* 0x000fc400078e00ff */
[C---:B------:R-:W-:Y:S02]  /*44f0*/  ISETP.GT.U32.AND P4, PT, R3.reuse, R22, PT ;  /* 0x000000160300720c */ /* 0x040fe40003f84070 */
[----:B------:R-:W-:Y:S01]  /*4500*/  @!P3 IMAD.IADD R2, R2, 0x1, -R3 ;  /* 0x000000010202b824 */ /* 0x000fe200078e0a03 */
[C---:B------:R-:W-:Y:S01]  /*4510*/  ISETP.GT.U32.AND P3, PT, R3.reuse, R7, PT ;  /* 0x000000070300720c */ /* 0x040fe20003f64070 */
[----:B------:R-:W-:Y:S02]  /*4520*/  IMAD.MOV R9, RZ, RZ, -R9 ;  /* 0x000000ffff097224 */ /* 0x000fe400078e0a09 */
[----:B0-----:R-:W-:Y:S02]  /*4530*/  IMAD.MOV.U32 R4, RZ, RZ, R11 ;  /* 0x000000ffff047224 */ /* 0x001fe400078e000b */
[C---:B------:R-:W-:Y:S02]  /*4540*/  IMAD R9, R3.reuse, R9, R17 ;  /* 0x0000000903097224 */ /* 0x040fe400078e0211 */
[----:B------:R-:W-:Y:S01]  /*4550*/  @!P0 IMAD.MOV R4, RZ, RZ, -R4 ;  /* 0x000000ffff048224 */ /* 0x000fe200078e0a04 */
[----:B------:R-:W-:Y:S01]  /*4560*/  ISETP.GT.U32.AND P0, PT, R3, R21, PT ;  /* 0x000000150300720c */ /* 0x000fe20003f04070 */
[----:B------:R-:W-:-:S02]  /*4570*/  VIADD R17, R0, 0x1b8 ;  /* 0x000001b800117836 */ /* 0x000fc40000000000 */
[----:B------:R-:W-:Y:S01]  /*4580*/  VIADD R19, R0, 0x1b9 ;  /* 0x000001b900137836 */ /* 0x000fe20000000000 */
[----:B------:R0:W-:Y:S01]  /*4590*/  STL [R1+0x264], R4 ;  /* 0x0002640401007387 */ /* 0x0001e20000100800 */
[--C-:B------:R-:W-:Y:S01]  /*45a0*/  @!P1 IMAD.IADD R6, R6, 0x1, -R3.reuse ;  /* 0x0000000106069824 */ /* 0x100fe200078e0a03 */
[----:B------:R-:W-:Y:S01]  /*45b0*/  IABS R10, R17 ;  /* 0x00000011000a7213 */ /* 0x000fe20000000000 */
[--C-:B------:R-:W-:Y:S01]  /*45c0*/  @!P6 IMAD.IADD R16, R16, 0x1, -R3.reuse ;  /* 0x000000011010e824 */ /* 0x100fe200078e0a03 */
[----:B------:R-:W-:Y:S01]  /*45d0*/  ISETP.GT.U32.AND P6, PT, R3, R9, PT ;  /* 0x000000090300720c */ /* 0x000fe20003fc4070 */
[----:B------:R-:W-:Y:S01]  /*45e0*/  IMAD.MOV.U32 R5, RZ, RZ, R2 ;  /* 0x000000ffff057224 */ /* 0x000fe200078e0002 */
[----:B------:R-:W-:Y:S01]  /*45f0*/  IABS R14, R19 ;  /* 0x00000013000e7213 */ /* 0x000fe20000000000 */
[--C-:B------:R-:W-:Y:S01]  /*4600*/  @!P3 IMAD.IADD R7, R7, 0x1, -R3.reuse ;  /* 0x000000010707b824 */ /* 0x100fe200078e0a03 */
[----:B------:R-:W-:Y:S01]  /*4610*/  ISETP.GE.AND P1, PT, R13, RZ, PT ;  /* 0x000000ff0d00720c */ /* 0x000fe20003f26270 */
[--C-:B------:R-:W-:Y:S01]  /*4620*/  @!P0 IMAD.IADD R21, R21, 0x1, -R3.reuse ;  /* 0x0000000115158824 */ /* 0x100fe200078e0a03 */
[----:B------:R-:W-:Y:S01]  /*4630*/  ISETP.GE.AND P0, PT, R20, RZ, PT ;  /* 0x000000ff1400720c */ /* 0x000fe20003f06270 */
[----:B0-----:R-:W-:Y:S01]  /*4640*/  IMAD.MOV.U32 R4, RZ, RZ, R6 ;  /* 0x000000ffff047224 */ /* 0x001fe200078e0006 */
[----:B------:R-:W-:Y:S01]  /*4650*/  ISETP.GE.AND P3, PT, R8, RZ, PT ;  /* 0x000000ff0800720c */ /* 0x000fe20003f66270 */
[----:B------:R-:W-:Y:S01]  /*4660*/  @!P4 IMAD.IADD R22, R22, 0x1, -R3 ;  /* 0x000000011616c824 */ /* 0x000fe200078e0a03 */
[----:B------:R-:W-:Y:S01]  /*4670*/  ISETP.GE.AND P4, PT, R12, RZ, PT ;  /* 0x000000ff0c00720c */ /* 0x000fe20003f86270 */
[----:B------:R-:W-:Y:S01]  /*4680*/  @!P5 IMAD.MOV R5, RZ, RZ, -R5 ;  /* 0x000000ffff05d224 */ /* 0x000fe200078e0a05 */
[----:B------:R-:W-:Y:S01]  /*4690*/  ISETP.GT.U32.AND P5, PT, R3, R21, PT ;  /* 0x000000150300720c */ /* 0x000fe20003fa4070 */
[----:B------:R-:W-:-:S03]  /*46a0*/  IMAD.HI.U32 R13, R18, R10, RZ ;  /* 0x0000000a120d7227 */ /* 0x000fc600078e00ff */
[----:B------:R0:W-:Y:S01]  /*46b0*/  STL [R1+0x268], R5 ;  /* 0x0002680501007387 */ /* 0x0001e20000100800 */
[----:B------:R-:W-:Y:S01]  /*46c0*/  @!P2 IMAD.MOV R4, RZ, RZ, -R4 ;  /* 0x000000ffff04a224 */ /* 0x000fe200078e0a04 */
[----:B------:R-:W-:Y:S01]  /*46d0*/  ISETP.GT.U32.AND P2, PT, R3, R7, PT ;  /* 0x000000070300720c */ /* 0x000fe20003f44070 */
[----:B------:R-:W-:-:S03]  /*46e0*/  IMAD.HI.U32 R11, R18, R14, RZ ;  /* 0x0000000e120b7227 */ /* 0x000fc600078e00ff */
[----:B------:R2:W-:Y:S01]  /*46f0*/  STL [R1+0x26c], R4 ;  /* 0x00026c0401007387 */ /* 0x0005e20000100800 */
[----:B------:R-:W-:Y:S02]  /*4700*/  IMAD.MOV R13, RZ, RZ, -R13 ;  /* 0x000000ffff0d7224 */ /* 0x000fe400078e0a0d */
[----:B------:R-:W-:Y:S02]  /*4710*/  IMAD.MOV R11, RZ, RZ, -R11 ;  /* 0x000000ffff0b7224 */ /* 0x000fe400078e0a0b */
[----:B------:R-:W-:Y:S02]  /*4720*/  @!P6 IMAD.IADD R9, R9, 0x1, -R3 ;  /* 0x000000010909e824 */ /* 0x000fe400078e0a03 */
[----:B0-----:R-:W-:Y:S02]  /*4730*/  IMAD.MOV.U32 R5, RZ, RZ, R16 ;  /* 0x000000ffff057224 */ /* 0x001fe400078e0010 */
[C---:B------:R-:W-:Y:S01]  /*4740*/  IMAD R10, R3.reuse, R13, R10 ;  /* 0x0000000d030a7224 */ /* 0x040fe200078e020a */
[----:B------:R-:W-:Y:S01]  /*4750*/  ISETP.GT.U32.AND P6, PT, R3, R9, PT ;  /* 0x000000090300720c */ /* 0x000fe20003fc4070 */
[----:B--2---:R-:W-:-:S02]  /*4760*/  IMAD.MOV.U32 R4, RZ, RZ, R22 ;  /* 0x000000ffff047224 */ /* 0x004fc400078e0016 */
[C---:B------:R-:W-:Y:S02]  /*4770*/  IMAD R11, R3.reuse, R11, R14 ;  /* 0x0000000b030b7224 */ /* 0x040fe400078e020e */
[----:B------:R-:W-:Y:S02]  /*4780*/  VIADD R2, R0, 0x1b7 ;  /* 0x000001b700027836 */ /* 0x000fe40000000000 */
[----:B------:R-:W-:Y:S01]  /*4790*/  @!P1 IMAD.MOV R5, RZ, RZ, -R5 ;  /* 0x000000ffff059224 */ /* 0x000fe200078e0a05 */
[----:B------:R-:W-:Y:S01]  /*47a0*/  ISETP.GT.U32.AND P1, PT, R3, R11, PT ;  /* 0x0000000b0300720c */ /* 0x000fe20003f24070 */
[----:B------:R-:W-:Y:S01]  /*47b0*/  @!P4 IMAD.MOV R4, RZ, RZ, -R4 ;  /* 0x000000ffff04c224 */ /* 0x000fe200078e0a04 */
[----:B------:R-:W-:Y:S01]  /*47c0*/  IABS R14, R2 ;  /* 0x00000002000e7213 */ /* 0x000fe20000000000 */
[--C-:B------:R-:W-:Y:S01]  /*47d0*/  @!P5 IMAD.IADD R21, R21, 0x1, -R3.reuse ;  /* 0x000000011515d824 */ /* 0x100fe200078e0a03 */
[----:B------:R-:W-:Y:S01]  /*47e0*/  ISETP.GT.U32.AND P5, PT, R3, R10, PT ;  /* 0x0000000a0300720c */ /* 0x000fe20003fa4070 */
[----:B------:R-:W-:Y:S01]  /*47f0*/  @!P2 IMAD.IADD R7, R7, 0x1, -R3 ;  /* 0x000000010707a824 */ /* 0x000fe200078e0a03 */
[----:B------:R0:W-:Y:S01]  /*4800*/  STL [R1+0x270], R5 ;  /* 0x0002700501007387 */ /* 0x0001e20000100800 */
[----:B------:R-:W-:Y:S01]  /*4810*/  ISETP.GE.AND P4, PT, R15, RZ, PT ;  /* 0x000000ff0f00720c */ /* 0x000fe20003f86270 */
[----:B------:R-:W-:Y:S01]  /*4820*/  IMAD.HI.U32 R12, R18, R14, RZ ;  /* 0x0000000e120c7227 */ /* 0x000fe200078e00ff */
[----:B------:R-:W-:Y:S01]  /*4830*/  ISETP.GE.AND P2, PT, R19, RZ, PT ;  /* 0x000000ff1300720c */ /* 0x000fe20003f46270 */
[----:B------:R2:W-:Y:S02]  /*4840*/  STL [R1+0x274], R4 ;  /* 0x0002740401007387 */ /* 0x0005e40000100800 */
[----:B------:R-:W-:-:S02]  /*4850*/  VIADD R6, R0, 0x1b6 ;  /* 0x000001b600067836 */ /* 0x000fc40000000000 */
[----:B------:R-:W-:Y:S01]  /*4860*/  @!P6 IMAD.IADD R9, R9, 0x1, -R3 ;  /* 0x000000010909e824 */ /* 0x000fe200078e0a03 */
[----:B------:R-:W-:Y:S01]  /*4870*/  ISETP.GE.AND P6, PT, R17, RZ, PT ;  /* 0x000000ff1100720c */ /* 0x000fe20003fc6270 */
[----:B0-----:R-:W-:Y:S01]  /*4880*/  IMAD.MOV.U32 R5, RZ, RZ, R21 ;  /* 0x000000ffff057224 */ /* 0x001fe200078e0015 */
[----:B------:R-:W-:Y:S01]  /*4890*/  IABS R8, R6 ;  /* 0x0000000600087213 */ /* 0x000fe20000000000 */
[----:B------:R-:W-:Y:S02]  /*48a0*/  IMAD.MOV R12, RZ, RZ, -R12 ;  /* 0x000000ffff0c7224 */ /* 0x000fe400078e0a0c */
[----:B--2---:R-:W-:Y:S02]  /*48b0*/  IMAD.MOV.U32 R4, RZ, RZ, R7 ;  /* 0x000000ffff047224 */ /* 0x004fe400078e0007 */
[----:B------:R-:W-:Y:S02]  /*48c0*/  @!P0 IMAD.MOV R5, RZ, RZ, -R5 ;  /* 0x000000ffff058224 */ /* 0x000fe400078e0a05 */
[----:B------:R-:W-:Y:S01]  /*48d0*/  @!P3 IMAD.MOV R4, RZ, RZ, -R4 ;  /* 0x000000ffff04b224 */ /* 0x000fe200078e0a04 */
[----:B------:R-:W-:Y:S01]  /*48e0*/  ISETP.GE.AND P3, PT, R6, RZ, PT ;  /* 0x000000ff0600720c */ /* 0x000fe20003f66270 */
[--C-:B------:R-:W-:Y:S01]  /*48f0*/  @!P5 IMAD.IADD R10, R10, 0x1, -R3.reuse ;  /* 0x000000010a0ad824 */ /* 0x100fe200078e0a03 */
[----:B------:R-:W-:Y:S01]  /*4900*/  STL [R1+0x278], R5 ;  /* 0x0002780501007387 */ /* 0x000fe20000100800 */
[----:B------:R-:W-:Y:S01]  /*4910*/  @!P1 IMAD.IADD R11, R11, 0x1, -R3 ;  /* 0x000000010b0b9824 */ /* 0x000fe200078e0a03 */
[----:B------:R-:W-:Y:S01]  /*4920*/  ISETP.GE.AND P1, PT, R2, RZ, PT ;  /* 0x000000ff0200720c */ /* 0x000fe20003f26270 */
[C---:B------:R-:W-:Y:S01]  /*4930*/  IMAD R14, R3.reuse, R12, R14 ;  /* 0x0000000c030e7224 */ /* 0x040fe200078e020e */
[----:B------:R0:W-:Y:S01]  /*4940*/  STL [R1+0x280], R4 ;  /* 0x0002800401007387 */ /* 0x0001e20000100800 */
[C---:B------:R-:W-:Y:S01]  /*4950*/  ISETP.GT.U32.AND P5, PT, R3.reuse, R10, PT ;  /* 0x0000000a0300720c */ /* 0x040fe20003fa4070 */
[----:B------:R-:W-:Y:S01]  /*4960*/  IMAD.HI.U32 R2, R18, R8, RZ ;  /* 0x0000000812027227 */ /* 0x000fe200078e00ff */
[----:B------:R-:W-:-:S03]  /*4970*/  ISETP.GT.U32.AND P0, PT, R3, R11, PT ;  /* 0x0000000b0300720c */ /* 0x000fc60003f04070 */
[----:B------:R-:W-:Y:S02]  /*4980*/  IMAD.MOV R2, RZ, RZ, -R2 ;  /* 0x000000ffff027224 */ /* 0x000fe400078e0a02 */
[----:B------:R-:W-:Y:S02]  /*4990*/  VIADD R15, R0, 0x1b5 ;  /* 0x000001b5000f7836 */ /* 0x000fe40000000000 */
[----:B0-----:R-:W-:Y:S02]  /*49a0*/  IMAD.MOV.U32 R4, RZ, RZ, R9 ;  /* 0x000000ffff047224 */ /* 0x001fe400078e0009 */
[C---:B------:R-:W-:Y:S02]  /*49b0*/  IMAD R17, R3.reuse, R2, R8 ;  /* 0x0000000203117224 */ /* 0x040fe400078e0208 */
[----:B------:R-:W-:Y:S01]  /*49c0*/  @!P4 IMAD.MOV R4, RZ, RZ, -R4 ;  /* 0x000000ffff04c224 */ /* 0x000fe200078e0a04 */
[C---:B------:R-:W-:Y:S01]  /*49d0*/  ISETP.GT.U32.AND P4, PT, R3.reuse, R14, PT ;  /* 0x0000000e0300720c */ /* 0x040fe20003f84070 */
[--C-:B------:R-:W-:Y:S01]  /*49e0*/  @!P5 IMAD.IADD R10, R10, 0x1, -R3.reuse ;  /* 0x000000010a0ad824 */ /* 0x100fe200078e0a03 */
[----:B------:R-:W-:Y:S01]  /*49f0*/  ISETP.GT.U32.AND P5, PT, R3, R17, PT ;  /* 0x000000110300720c */ /* 0x000fe20003fa4070 */
[----:B------:R-:W-:Y:S01]  /*4a00*/  @!P0 IMAD.IADD R11, R11, 0x1, -R3 ;  /* 0x000000010b0b8824 */ /* 0x000fe200078e0a03 */
[----:B------:R-:W-:Y:S01]  /*4a10*/  ISETP.GE.AND P0, PT, R15, RZ, PT ;  /* 0x000000ff0f00720c */ /* 0x000fe20003f06270 */
[C---:B------:R-:W-:Y:S01]  /*4a20*/  VIADD R2, R0.reuse, 0x1b3 ;  /* 0x000001b300027836 */ /* 0x040fe20000000000 */
[----:B------:R-:W-:Y:S01]  /*4a30*/  IABS R15, R15 ;  /* 0x0000000f000f7213 */ /* 0x000fe20000000000 */
[----:B------:R0:W-:Y:S01]  /*4a40*/  STL [R1+0x284], R4 ;  /* 0x0002840401007387 */ /* 0x0001e20000100800 */
[----:B------:R-:W-:-:S02]  /*4a50*/  VIADD R6, R0, 0x1b4 ;  /* 0x000001b400067836 */ /* 0x000fc40000000000 */
[----:B------:R-:W-:Y:S01]  /*4a60*/  IABS R7, R2 ;  /* 0x0000000200077213 */ /* 0x000fe20000000000 */
[----:B------:R-:W-:Y:S02]  /*4a70*/  IMAD.HI.U32 R8, R18, R15, RZ ;  /* 0x0000000f12087227 */ /* 0x000fe400078e00ff */
[----:B------:R-:W-:Y:S02]  /*4a80*/  IABS R9, R6 ;  /* 0x0000000600097213 */ /* 0x000fe40000000000 */
[----:B------:R-:W-:Y:S02]  /*4a90*/  @!P4 IMAD.IADD R14, R14, 0x1, -R3 ;  /* 0x000000010e0ec824 */ /* 0x000fe400078e0a03 */
[----:B0-----:R-:W-:Y:S02]  /*4aa0*/  IMAD.MOV.U32 R4, RZ, RZ, R11 ;  /* 0x000000ffff047224 */ /* 0x001fe400078e000b */
[----:B------:R-:W-:Y:S01]  /*4ab0*/  IMAD.MOV R8, RZ, RZ, -R8 ;  /* 0x000000ffff087224 */ /* 0x000fe200078e0a08 */
[----:B------:R-:W-:Y:S01]  /*4ac0*/  ISETP.GT.U32.AND P4, PT, R3, R14, PT ;  /* 0x0000000e0300720c */ /* 0x000fe20003f84070 */
[----:B------:R-:W-:Y:S01]  /*4ad0*/  @!P2 IMAD.MOV R4, RZ, RZ, -R4 ;  /* 0x000000ffff04a224 */ /* 0x000fe200078e0a04 */
[----:B------:R-:W-:Y:S01]  /*4ae0*/  ISETP.GE.AND P2, PT, R6, RZ, PT ;  /* 0x000000ff0600720c */ /* 0x000fe20003f46270 */
[----:B------:R-:W-:-:S02]  /*4af0*/  IMAD.MOV.U32 R11, RZ, RZ, R7 ;  /* 0x000000ffff0b7224 */ /* 0x000fc400078e0007 */
[----:B------:R-:W-:Y:S01]  /*4b00*/  @!P5 IMAD.IADD R17, R17, 0x1, -R3 ;  /* 0x000000011111d824 */ /* 0x000fe200078e0a03 */
[----:B------:R0:W-:Y:S01]  /*4b10*/  STL [R1+0x288], R4 ;  /* 0x0002880401007387 */ /* 0x0001e20000100800 */
[C---:B------:R-:W-:Y:S02]  /*4b20*/  IMAD R15, R3.reuse, R8, R15 ;  /* 0x00000008030f7224 */ /* 0x040fe400078e020f */
[----:B------:R-:W-:Y:S01]  /*4b30*/  IMAD.HI.U32 R6, R18, R11, RZ ;  /* 0x0000000b12067227 */ /* 0x000fe200078e00ff */
[----:B------:R-:W-:-:S03]  /*4b40*/  ISETP.GT.U32.AND P5, PT, R3, R17, PT ;  /* 0x000000110300720c */ /* 0x000fc60003fa4070 */
[----:B------:R-:W-:-:S04]  /*4b50*/  IMAD.HI.U32 R7, R18, R9, RZ ;  /* 0x0000000912077227 */ /* 0x000fc800078e00ff */
[----:B0-----:R-:W-:Y:S02]  /*4b60*/  IMAD.MOV.U32 R4, RZ, RZ, R10 ;  /* 0x000000ffff047224 */ /* 0x001fe400078e000a */
[----:B------:R-:W-:Y:S01]  /*4b70*/  @!P4 IMAD.IADD R14, R14, 0x1, -R3 ;  /* 0x000000010e0ec824 */ /* 0x000fe200078e0a03 */
[C---:B------:R-:W-:Y:S01]  /*4b80*/  ISETP.GT.U32.AND P4, PT, R3.reuse, R15, PT ;  /* 0x0000000f0300720c */ /* 0x040fe20003f84070 */
[----:B------:R-:W-:Y:S01]  /*4b90*/  @!P6 IMAD.MOV R4, RZ, RZ, -R4 ;  /* 0x000000ffff04e224 */ /* 0x000fe200078e0a04 */
[----:B------:R-:W-:Y:S01]  /*4ba0*/  ISETP.GE.AND P6, PT, R2, RZ, PT ;  /* 0x000000ff0200720c */ /* 0x000fe20003fc6270 */
[----:B------:R-:W-:Y:S02]  /*4bb0*/  IMAD.MOV R6, RZ, RZ, -R6 ;  /* 0x000000ffff067224 */ /* 0x000fe400078e0a06 */
[----:B------:R-:W-:Y:S01]  /*4bc0*/  IMAD.MOV R7, RZ, RZ, -R7 ;  /* 0x000000ffff077224 */ /* 0x000fe200078e0a07 */
[----:B------:R0:W-:Y:S01]  /*4bd0*/  STL [R1+0x28c], R4 ;  /* 0x00028c0401007387 */ /* 0x0001e20000100800 */
[----:B------:R-:W-:-:S02]  /*4be0*/  IMAD R11, R3, R6, R11 ;  /* 0x00000006030b7224 */ /* 0x000fc400078e020b */
[----:B------:R-:W-:Y:S02]  /*4bf0*/  IMAD R9, R3, R7, R9 ;  /* 0x0000000703097224 */ /* 0x000fe400078e0209 */
[C---:B------:R-:W-:Y:S02]  /*4c00*/  VIADD R2, R0.reuse, 0x1b2 ;  /* 0x000001b200027836 */ /* 0x040fe40000000000 */
[--C-:B------:R-:W-:Y:S01]  /*4c10*/  @!P5 IMAD.IADD R17, R17, 0x1, -R3.reuse ;  /* 0x000000011111d824 */ /* 0x100fe200078e0a03 */
[----:B------:R-:W-:Y:S01]  /*4c20*/  ISETP.GT.U32.AND P5, PT, R3, R9, PT ;  /* 0x000000090300720c */ /* 0x000fe20003fa4070 */
[----:B------:R-:W-:Y:S01]  /*4c30*/  @!P4 IMAD.IADD R15, R15, 0x1, -R3 ;  /* 0x000000010f0fc824 */ /* 0x000fe200078e0a03 */
[----:B------:R-:W-:Y:S01]  /*4c40*/  IABS R7, R2 ;  /* 0x0000000200077213 */ /* 0x000fe20000000000 */
[----:B0-----:R-:W-:Y:S02]  /*4c50*/  IMAD.MOV.U32 R4, RZ, RZ, R14 ;  /* 0x000000ffff047224 */ /* 0x001fe400078e000e */
[----:B------:R-:W-:Y:S01]  /*4c60*/  VIADD R10, R0, 0x1b0 ;  /* 0x000001b0000a7836 */ /* 0x000fe20000000000 */
[C---:B------:R-:W-:Y:S01]  /*4c70*/  ISETP.GT.U32.AND P4, PT, R3.reuse, R15, PT ;  /* 0x0000000f0300720c */ /* 0x040fe20003f84070 */
[----:B------:R-:W-:Y:S01]  /*4c80*/  @!P1 IMAD.MOV R4, RZ, RZ, -R4 ;  /* 0x000000ffff049224 */ /* 0x000fe200078e0a04 */
[----:B------:R-:W-:Y:S01]  /*4c90*/  ISETP.GT.U32.AND P1, PT, R3, R11, PT ;  /* 0x0000000b0300720c */ /* 0x000fe20003f24070 */
[----:B------:R-:W-:Y:S01]  /*4ca0*/  IMAD.HI.U32 R14, R18, R7, RZ ;  /* 0x00000007120e7227 */ /* 0x000fe200078e00ff */
[----:B------:R-:W-:-:S02]  /*4cb0*/  IABS R13, R10 ;  /* 0x0000000a000d7213 */ /* 0x000fc40000000000 */
[----:B------:R0:W-:Y:S01]  /*4cc0*/  STL [R1+0x294], R4 ;  /* 0x0002940401007387 */ /* 0x0001e20000100800 */
[----:B------:R-:W-:Y:S02]  /*4cd0*/  IMAD.MOV R14, RZ, RZ, -R14 ;  /* 0x000000ffff0e7224 */ /* 0x000fe400078e0a0e */
[--C-:B------:R-:W-:Y:S02]  /*4ce0*/  @!P5 IMAD.IADD R9, R9, 0x1, -R3.reuse ;  /* 0x000000010909d824 */ /* 0x100fe400078e0a03 */
[C---:B------:R-:W-:Y:S02]  /*4cf0*/  VIADD R12, R0.reuse, 0x1b1 ;  /* 0x000001b1000c7836 */ /* 0x040fe40000000000 */
[----:B------:R-:W-:Y:S01]  /*4d00*/  VIADD R6, R0, 0x1af ;  /* 0x000001af00067836 */ /* 0x000fe20000000000 */
[----:B------:R-:W-:Y:S01]  /*4d10*/  ISETP.GT.U32.AND P5, PT, R3, R9, PT ;  /* 0x000000090300720c */ /* 0x000fe20003fa4070 */
[----:B------:R-:W-:Y:S01]  /*4d20*/  @!P1 IMAD.IADD R11, R11, 0x1, -R3 ;  /* 0x000000010b0b9824 */ /* 0x000fe200078e0a03 */
[----:B------:R-:W-:Y:S01]  /*4d30*/  IABS R16, R12 ;  /* 0x0000000c00107213 */ /* 0x000fe20000000000 */
[----:B0-----:R-:W-:Y:S01]  /*4d40*/  IMAD.MOV.U32 R4, RZ, RZ, R17 ;  /* 0x000000ffff047224 */ /* 0x001fe200078e0011 */
[----:B------:R-:W-:Y:S01]  /*4d50*/  IABS R8, R6 ;  /* 0x0000000600087213 */ /* 0x000fe20000000000 */
[----:B------:R-:W-:Y:S01]  /*4d60*/  @!P4 IMAD.IADD R15, R15, 0x1, -R3 ;  /* 0x000000010f0fc824 */ /* 0x000fe200078e0a03 */
[C---:B------:R-:W-:Y:S01]  /*4d70*/  ISETP.GT.U32.AND P1, PT, R3.reuse, R11, PT ;  /* 0x0000000b0300720c */ /* 0x040fe20003f24070 */
[----:B------:R-:W-:Y:S01]  /*4d80*/  @!P3 IMAD.MOV R4, RZ, RZ, -R4 ;  /* 0x000000ffff04b224 */ /* 0x000fe200078e0a04 */
[----:B------:R-:W-:Y:S01]  /*4d90*/  ISETP.GE.AND P3, PT, R2, RZ, PT ;  /* 0x000000ff0200720c */ /* 0x000fe20003f66270 */
[----:B------:R-:W-:-:S02]  /*4da0*/  IMAD R2, R3, R14, R7 ;  /* 0x0000000e03027224 */ /* 0x000fc400078e0207 */
[C---:B------:R-:W-:Y:S01]  /*4db0*/  IMAD.HI.U32 R7, R18.reuse, R13, RZ ;  /* 0x0000000d12077227 */ /* 0x040fe200078e00ff */
[----:B------:R0:W-:Y:S02]  /*4dc0*/  STL [R1+0x298], R4 ;  /* 0x0002980401007387 */ /* 0x0001e40000100800 */
[----:B------:R-:W-:Y:S01]  /*4dd0*/  ISETP.GT.U32.AND P4, PT, R3, R2, PT ;  /* 0x000000020300720c */ /* 0x000fe20003f84070 */
[----:B------:R-:W-:-:S04]  /*4de0*/  IMAD.HI.U32 R17, R18, R16, RZ ;  /* 0x0000001012117227 */ /* 0x000fc800078e00ff */
[----:B------:R-:W-:-:S04]  /*4df0*/  IMAD.HI.U32 R14, R18, R8, RZ ;  /* 0x00000008120e7227 */ /* 0x000fc800078e00ff */
[----:B0-----:R-:W-:Y:S02]  /*4e00*/  IMAD.MOV.U32 R4, RZ, RZ, R15 ;  /* 0x000000ffff047224 */ /* 0x001fe400078e000f */
[----:B------:R-:W-:Y:S02]  /*4e10*/  IMAD.MOV R7, RZ, RZ, -R7 ;  /* 0x000000ffff077224 */ /* 0x000fe400078e0a07 */
[----:B------:R-:W-:Y:S02]  /*4e20*/  @!P0 IMAD.MOV R4, RZ, RZ, -R4 ;  /* 0x000000ffff048224 */ /* 0x000fe400078e0a04 */
[----:B------:R-:W-:Y:S02]  /*4e30*/  IMAD.MOV R17, RZ, RZ, -R17 ;  /* 0x000000ffff117224 */ /* 0x000fe400078e0a11 */
[----:B------:R-:W-:Y:S01]  /*4e40*/  IMAD.MOV R14, RZ, RZ, -R14 ;  /* 0x000000ffff0e7224 */ /* 0x000fe200078e0a0e */
[----:B------:R0:W-:Y:S01]  /*4e50*/  STL [R1+0x2a0], R4 ;  /* 0x0002a00401007387 */ /* 0x0001e20000100800 */
[----:B------:R-:W-:-:S02]  /*4e60*/  IMAD R13, R3, R7, R13 ;  /* 0x00000007030d7224 */ /* 0x000fc400078e020d */
[--C-:B------:R-:W-:Y:S02]  /*4e70*/  @!P1 IMAD.IADD R11, R11, 0x1, -R3.reuse ;  /* 0x000000010b0b9824 */ /* 0x100fe400078e0a03 */
[--C-:B------:R-:W-:Y:S01]  /*4e80*/  @!P5 IMAD.IADD R9, R9, 0x1, -R3.reuse ;  /* 0x000000010909d824 */ /* 0x100fe200078e0a03 */
[----:B------:R-:W-:Y:S01]  /*4e90*/  ISETP.GE.AND P5, PT, R12, RZ, PT ;  /* 0x000000ff0c00720c */ /* 0x000fe20003fa6270 */
[C---:B------:R-:W-:Y:S01]  /*4ea0*/  IMAD R12, R3.reuse, R17, R16 ;  /* 0x00000011030c7224 */ /* 0x040fe200078e0210 */
[C---:B------:R-:W-:Y:S01]  /*4eb0*/  ISETP.GT.U32.AND P1, PT, R3.reuse, R13, PT ;  /* 0x0000000d0300720c */ /* 0x040fe20003f24070 */
[----:B------:R-:W-:Y:S02]  /*4ec0*/  @!P4 IMAD.IADD R2, R2, 0x1, -R3 ;  /* 0x000000010202c824 */ /* 0x000fe400078e0a03 */
[C---:B------:R-:W-:Y:S01]  /*4ed0*/  IMAD R8, R3.reuse, R14, R8 ;  /* 0x0000000e03087224 */ /* 0x040fe200078e0208 */
[C---:B------:R-:W-:Y:S01]  /*4ee0*/  ISETP.GT.U32.AND P0, PT, R3.reuse, R12, PT ;  /* 0x0000000c0300720c */ /* 0x040fe20003f04070 */
[----:B0-----:R-:W-:Y:S01]  /*4ef0*/  IMAD.MOV.U32 R4, RZ, RZ, R11 ;  /* 0x000000ffff047224 */ /* 0x001fe200078e000b */
[----:B------:R-:W-:Y:S01]  /*4f00*/  ISETP.GT.U32.AND P4, PT, R3, R2, PT ;  /* 0x000000020300720c */ /* 0x000fe20003f84070 */
[----:B------:R-:W-:-:S02]  /*4f10*/  VIADD R7, R0, 0x1ae ;  /* 0x000001ae00077836 */ /* 0x000fc40000000000 */
[----:B------:R-:W-:Y:S02]  /*4f20*/  IMAD.MOV.U32 R5, RZ, RZ, R9 ;  /* 0x000000ffff057224 */ /* 0x000fe400078e0009 */
[----:B------:R-:W-:Y:S01]  /*4f30*/  @!P6 IMAD.MOV R4, RZ, RZ, -R4 ;  /* 0x000000ffff04e224 */ /* 0x000fe200078e0a04 */
[----:B------:R-:W-:Y:S01]  /*4f40*/  ISETP.GT.U32.AND P6, PT, R3, R8, PT ;  /* 0x000000080300720c */ /* 0x000fe20003fc4070 */
[----:B------:R-:W-:Y:S01]  /*4f50*/  @!P2 IMAD.MOV R5, RZ, RZ, -R5 ;  /* 0x000000ffff05a224 */ /* 0x000fe200078e0a05 */
[----:B------:R-:W-:Y:S01]  /*4f60*/  IABS R14, R7 ;  /* 0x00000007000e7213 */ /* 0x000fe20000000000 */
[----:B------:R-:W-:Y:S01]  /*4f70*/  @!P1 IMAD.IADD R13, R13, 0x1, -R3 ;  /* 0x000000010d0d9824 */ /* 0x000fe200078e0a03 */
[----:B------:R-:W-:Y:S01]  /*4f80*/  ISETP.GE.AND P2, PT, R10, RZ, PT ;  /* 0x000000ff0a00720c */ /* 0x000fe20003f46270 */
[----:B------:R-:W-:Y:S01]  /*4f90*/  VIADD R10, R0, 0x1ad ;  /* 0x000001ad000a7836 */ /* 0x000fe20000000000 */
[----:B------:R-:W-:Y:S01]  /*4fa0*/  STL [R1+0x2a4], R5 ;  /* 0x0002a40501007387 */ /* 0x000fe20000100800 */
[----:B------:R-:W-:-:S02]  /*4fb0*/  IMAD.MOV.U32 R9, RZ, RZ, R14 ;  /* 0x000000ffff097224 */ /* 0x000fc400078e000e */
[--C-:B------:R-:W-:Y:S01]  /*4fc0*/  @!P4 IMAD.IADD R2, R2, 0x1, -R3.reuse ;  /* 0x000000010202c824 */ /* 0x100fe200078e0a03 */
[----:B------:R-:W-:Y:S01]  /*4fd0*/  IABS R14, R10 ;  /* 0x0000000a000e7213 */ /* 0x000fe20000000000 */
[--C-:B------:R-:W-:Y:S01]  /*4fe0*/  @!P0 IMAD.IADD R12, R12, 0x1, -R3.reuse ;  /* 0x000000010c0c8824 */ /* 0x100fe200078e0a03 */
[----:B------:R-:W-:Y:S01]  /*4ff0*/  ISETP.GE.AND P4, PT, R6, RZ, PT ;  /* 0x000000ff0600720c */ /* 0x000fe20003f86270 */
[----:B------:R-:W-:Y:S01]  /*5000*/  @!P6 IMAD.IADD R8, R8, 0x1, -R3 ;  /* 0x000000010808e824 */ /* 0x000fe200078e0a03 */
[C---:B------:R-:W-:Y:S01]  /*5010*/  ISETP.GT.U32.AND P6, PT, R3.reuse, R13, PT ;  /* 0x0000000d0300720c */ /* 0x040fe20003fc4070 */
[C---:B------:R-:W-:Y:S01]  /*5020*/  IMAD.HI.U32 R6, R18.reuse, R14, RZ ;  /* 0x0000000e12067227 */ /* 0x040fe200078e00ff */
[----:B------:R0:W-:Y:S01]  /*5030*/  STL [R1+0x2ac], R4 ;  /* 0x0002ac0401007387 */ /* 0x0001e20000100800 */
[----:B------:R-:W-:Y:S02]  /*5040*/  ISETP.GT.U32.AND P1, PT, R3, R12, PT ;  /* 0x0000000c0300720c */ /* 0x000fe40003f24070 */
[----:B------:R-:W-:Y:S01]  /*5050*/  IMAD.HI.U32 R11, R18, R9, RZ ;  /* 0x00000009120b7227 */ /* 0x000fe200078e00ff */
[----:B------:R-:W-:-:S03]  /*5060*/  ISETP.GE.AND P0, PT, R7, RZ, PT ;  /* 0x000000ff0700720c */ /* 0x000fc60003f06270 */
[----:B------:R-:W-:Y:S02]  /*5070*/  IMAD.MOV R6, RZ, RZ, -R6 ;  /* 0x000000ffff067224 */ /* 0x000fe400078e0a06 */
[----:B------:R-:W-:Y:S02]  /*5080*/  IMAD.MOV R11, RZ, RZ, -R11 ;  /* 0x000000ffff0b7224 */ /* 0x000fe400078e0a0b */
[----:B0-----:R-:W-:Y:S02]  /*5090*/  IMAD.MOV.U32 R4, RZ, RZ, R2 ;  /* 0x000000ffff047224 */ /* 0x001fe400078e0002 */
[C---:B------:R-:W-:Y:S02]  /*50a0*/  IMAD R14, R3.reuse, R6, R14 ;  /* 0x00000006030e7224 */ /* 0x040fe400078e020e */
[----:B------:R-:W-:Y:S01]  /*50b0*/  @!P3 IMAD.MOV R4, RZ, RZ, -R4 ;  /* 0x000000ffff04b224 */ /* 0x000fe200078e0a04 */
[C---:B------:R-:W-:Y:S01]  /*50c0*/  ISETP.GT.U32.AND P3, PT, R3.reuse, R8, PT ;  /* 0x000000080300720c */ /* 0x040fe20003f64070 */
[----:B------:R-:W-:-:S02]  /*50d0*/  IMAD R9, R3, R11, R9 ;  /* 0x0000000b03097224 */ /* 0x000fc400078e0209 */
[--C-:B------:R-:W-:Y:S01]  /*50e0*/  @!P6 IMAD.IADD R13, R13, 0x1, -R3.reuse ;  /* 0x000000010d0de824 */ /* 0x100fe200078e0a03 */
[C---:B------:R-:W-:Y:S01]  /*50f0*/  ISETP.GT.U32.AND P6, PT, R3.reuse, R14, PT ;  /* 0x0000000e0300720c */ /* 0x040fe20003fc4070 */
[C---:B------:R-:W-:Y:S01]  /*5100*/  VIADD R11, R0.reuse, 0x1aa ;  /* 0x000001aa000b7836 */ /* 0x040fe20000000000 */
[----:B------:R0:W-:Y:S01]  /*5110*/  STL [R1+0x2b4], R4 ;  /* 0x0002b40401007387 */ /* 0x0001e20000100800 */
[----:B------:R-:W-:Y:S02]  /*5120*/  VIADD R7, R0, 0x1ac ;  /* 0x000001ac00077836 */ /* 0x000fe40000000000 */
[--C-:B------:R-:W-:Y:S01]  /*5130*/  @!P1 IMAD.IADD R12, R12, 0x1, -R3.reuse ;  /* 0x000000010c0c9824 */ /* 0x100fe200078e0a03 */
[----:B------:R-:W-:Y:S01]  /*5140*/  ISETP.GT.U32.AND P1, PT, R3, R9, PT ;  /* 0x000000090300720c */ /* 0x000fe20003f24070 */
[----:B------:R-:W-:Y:S01]  /*5150*/  VIADD R2, R0, 0x1ab ;  /* 0x000001ab00027836 */ /* 0x000fe20000000000 */
[----:B------:R-:W-:Y:S01]  /*5160*/  IABS R16, R11 ;  /* 0x0000000b00107213 */ /* 0x000fe20000000000 */
[----:B------:R-:W-:Y:S01]  /*5170*/  @!P3 IMAD.IADD R8, R8, 0x1, -R3 ;  /* 0x000000010808b824 */ /* 0x000fe200078e0a03 */
[----:B------:R-:W-:Y:S01]  /*5180*/  IABS R15, R7 ;  /* 0x00000007000f7213 */ /* 0x000fe20000000000 */
[----:B------:R-:W-:Y:S01]  /*5190*/  IMAD.MOV.U32 R5, RZ, RZ, R13 ;  /* 0x000000ffff057224 */ /* 0x000fe200078e000d */
[----:B------:R-:W-:Y:S01]  /*51a0*/  ISETP.GE.AND P3, PT, R10, RZ, PT ;  /* 0x000000ff0a00720c */ /* 0x000fe20003f66270 */
[----:B------:R-:W-:Y:S01]  /*51b0*/  IMAD.MOV.U32 R10, RZ, RZ, R16 ;  /* 0x000000ffff0a7224 */ /* 0x000fe200078e0010 */
[----:B------:R-:W-:Y:S01]  /*51c0*/  IABS R6, R2 ;  /* 0x0000000200067213 */ /* 0x000fe20000000000 */
[----:B------:R-:W-:-:S04]  /*51d0*/  IMAD.HI.U32 R16, R18, R15, RZ ;  /* 0x0000000f12107227 */ /* 0x000fc800078e00ff */
[----:B0-----:R-:W-:Y:S02]  /*51e0*/  IMAD.MOV.U32 R4, RZ, RZ, R12 ;  /* 0x000000ffff047224 */ /* 0x001fe400078e000c */
[----:B------:R-:W-:Y:S02]  /*51f0*/  @!P6 IMAD.IADD R14, R14, 0x1, -R3 ;  /* 0x000000010e0ee824 */ /* 0x000fe400078e0a03 */
[----:B------:R-:W-:-:S03]  /*5200*/  IMAD.HI.U32 R17, R18, R6, RZ ;  /* 0x0000000612117227 */ /* 0x000fc600078e00ff */
[----:B------:R-:W-:Y:S01]  /*5210*/  ISETP.GT.U32.AND P6, PT, R3, R14, PT ;  /* 0x0000000e0300720c */ /* 0x000fe20003fc4070 */
[----:B------:R-:W-:Y:S02]  /*5220*/  IMAD.MOV R16, RZ, RZ, -R16 ;  /* 0x000000ffff107224 */ /* 0x000fe400078e0a10 */
[----:B------:R-:W-:Y:S01]  /*5230*/  @!P1 IMAD.IADD R9, R9, 0x1, -R3 ;  /* 0x0000000109099824 */ /* 0x000fe200078e0a03 */
[----:B------:R-:W-:Y:S01]  /*5240*/  ISETP.GE.AND P1, PT, R7, RZ, PT ;  /* 0x000000ff0700720c */ /* 0x000fe20003f26270 */
[----:B------:R-:W-:Y:S02]  /*5250*/  @!P5 IMAD.MOV R4, RZ, RZ, -R4 ;  /* 0x000000ffff04d224 */ /* 0x000fe400078e0a04 */
[----:B------:R-:W-:Y:S01]  /*5260*/  IMAD.HI.U32 R7, R18, R10, RZ ;  /* 0x0000000a12077227 */ /* 0x000fe200078e00ff */
[----:B------:R-:W-:Y:S02]  /*5270*/  ISETP.GT.U32.AND P5, PT, R3, R9, PT ;  /* 0x000000090300720c */ /* 0x000fe40003fa4070 */
[----:B------:R0:W-:Y:S01]  /*5280*/  STL [R1+0x2b8], R4 ;  /* 0x0002b80401007387 */ /* 0x0001e20000100800 */
[----:B------:R-:W-:-:S02]  /*5290*/  IMAD.MOV R12, RZ, RZ, -R17 ;  /* 0x000000ffff0c7224 */ /* 0x000fc400078e0a11 */
[C---:B------:R-:W-:Y:S02]  /*52a0*/  IMAD R15, R3.reuse, R16, R15 ;  /* 0x00000010030f7224 */ /* 0x040fe400078e020f */
[----:B------:R-:W-:Y:S02]  /*52b0*/  IMAD.MOV R7, RZ, RZ, -R7 ;  /* 0x000000ffff077224 */ /* 0x000fe400078e0a07 */
[C---:B------:R-:W-:Y:S02]  /*52c0*/  IMAD R6, R3.reuse, R12, R6 ;  /* 0x0000000c03067224 */ /* 0x040fe400078e0206 */
[----:B------:R-:W-:Y:S01]  /*52d0*/  @!P2 IMAD.MOV R5, RZ, RZ, -R5 ;  /* 0x000000ffff05a224 */ /* 0x000fe200078e0a05 */
[C---:B------:R-:W-:Y:S01]  /*52e0*/  ISETP.GT.U32.AND P2, PT, R3.reuse, R15, PT ;  /* 0x0000000f0300720c */ /* 0x040fe20003f44070 */
[----:B0-----:R-:W-:Y:S02]  /*52f0*/  IMAD.MOV.U32 R4, RZ, RZ, R8 ;  /* 0x000000ffff047224 */ /* 0x001fe400078e0008 */
[C---:B------:R-:W-:Y:S01]  /*5300*/  IMAD R10, R3.reuse, R7, R10 ;  /* 0x00000007030a7224 */ /* 0x040fe200078e020a */
[----:B------:R-:W-:Y:S01]  /*5310*/  STL [R1+0x2bc], R5 ;  /* 0x0002bc0501007387 */ /* 0x000fe20000100800 */
[----:B------:R-:W-:Y:S01]  /*5320*/  @!P4 IMAD.MOV R4, RZ, RZ, -R4 ;  /* 0x000000ffff04c224 */ /* 0x000fe200078e0a04 */
[C---:B------:R-:W-:Y:S01]  /*5330*/  ISETP.GT.U32.AND P4, PT, R3.reuse, R6, PT ;  /* 0x000000060300720c */ /* 0x040fe20003f84070 */
[--C-:B------:R-:W-:Y:S01]  /*5340*/  @!P6 IMAD.IADD R14, R14, 0x1, -R3.reuse ;  /* 0x000000010e0ee824 */ /* 0x100fe200078e0a03 */
[----:B------:R-:W-:Y:S01]  /*5350*/  ISETP.GT.U32.AND P6, PT, R3, R10, PT ;  /* 0x0000000a0300720c */ /* 0x000fe20003fc4070 */
[----:B------:R-:W-:Y:S01]  /*5360*/  VIADD R16, R0, 0x1a9 ;  /* 0x000001a900107836 */ /* 0x000fe20000000000 */
[----:B------:R0:W-:Y:S01]  /*5370*/  STL [R1+0x2c8], R4 ;  /* 0x0002c80401007387 */ /* 0x0001e20000100800 */
[--C-:B------:R-:W-:Y:S01]  /*5380*/  @!P5 IMAD.IADD R9, R9, 0x1, -R3.reuse ;  /* 0x000000010909d824 */ /* 0x100fe200078e0a03 */
[----:B------:R-:W-:Y:S01]  /*5390*/  ISETP.GE.AND P5, PT, R2, RZ, PT ;  /* 0x000000ff0200720c */ /* 0x000fe20003fa6270 */
[C---:B------:R-:W-:Y:S01]  /*53a0*/  VIADD R2, R0.reuse, 0x1a8 ;  /* 0x000001a800027836 */ /* 0x040fe20000000000 */
[----:B------:R-:W-:Y:S01]  /*53b0*/  IABS R7, R16 ;  /* 0x0000001000077213 */ /* 0x000fe20000000000 */
[--C-:B------:R-:W-:Y:S01]  /*53c0*/  @!P2 IMAD.IADD R15, R15, 0x1, -R3.reuse ;  /* 0x000000010f0fa824 */ /* 0x100fe200078e0a03 */
[----:B------:R-:W-:Y:S01]  /*53d0*/  ISETP.GE.AND P2, PT, R11, RZ, PT ;  /* 0x000000ff0b00720c */ /* 0x000fe20003f46270 */
[----:B------:R-:W-:Y:S01]  /*53e0*/  VIADD R12, R0, 0x1a7 ;  /* 0x000001a7000c7836 */ /* 0x000fe20000000000 */
[----:B------:R-:W-:Y:S01]  /*53f0*/  IABS R8, R2 ;  /* 0x0000000200087213 */ /* 0x000fe20000000000 */
[----:B------:R-:W-:Y:S01]  /*5400*/  @!P4 IMAD.IADD R6, R6, 0x1, -R3 ;  /* 0x000000010606c824 */ /* 0x000fe200078e0a03 */
[----:B------:R-:W-:Y:S01]  /*5410*/  ISETP.GT.U32.AND P4, PT, R3, R15, PT ;  /* 0x0000000f0300720c */ /* 0x000fe20003f84070 */
[----:B------:R-:W-:Y:S01]  /*5420*/  IMAD.HI.U32 R11, R18, R7, RZ ;  /* 0x00000007120b7227 */ /* 0x000fe200078e00ff */
[----:B------:R-:W-:-:S03]  /*5430*/  IABS R19, R12 ;  /* 0x0000000c00137213 */ /* 0x000fc60000000000 */
[----:B------:R-:W-:Y:S01]  /*5440*/  @!P6 IMAD.IADD R10, R10, 0x1, -R3 ;  /* 0x000000010a0ae824 */ /* 0x000fe200078e0a03 */
[----:B------:R-:W-:Y:S01]  /*5450*/  ISETP.GT.U32.AND P6, PT, R3, R6, PT ;  /* 0x000000060300720c */ /* 0x000fe20003fc4070 */
[----:B0-----:R-:W-:Y:S02]  /*5460*/  IMAD.MOV.U32 R4, RZ, RZ, R9 ;  /* 0x000000ffff047224 */ /* 0x001fe400078e0009 */
[----:B------:R-:W-:Y:S02]  /*5470*/  IMAD.MOV R11, RZ, RZ, -R11 ;  /* 0x000000ffff0b7224 */ /* 0x000fe400078e0a0b */
[----:B------:R-:W-:-:S04]  /*5480*/  IMAD.HI.U32 R9, R18, R8, RZ ;  /* 0x0000000812097227 */ /* 0x000fc800078e00ff */
[----:B------:R-:W-:Y:S02]  /*5490*/  IMAD R7, R3, R11, R7 ;  /* 0x0000000b03077224 */ /* 0x000fe400078e0207 */
[----:B------:R-:W-:Y:S02]  /*54a0*/  IMAD.MOV R9, RZ, RZ, -R9 ;  /* 0x000000ffff097224 */ /* 0x000fe400078e0a09 */
[--C-:B------:R-:W-:Y:S01]  /*54b0*/  @!P4 IMAD.IADD R15, R15, 0x1, -R3.reuse ;  /* 0x000000010f0fc824 */ /* 0x100fe200078e0a03 */
[C---:B------:R-:W-:Y:S01]  /*54c0*/  ISETP.GT.U32.AND P4, PT, R3.reuse, R7, PT ;  /* 0x000000070300720c */ /* 0x040fe20003f84070 */
[C---:B------:R-:W-:Y:S02]  /*54d0*/  IMAD R8, R3.reuse, R9, R8 ;  /* 0x0000000903087224 */ /* 0x040fe400078e0208 */
[----:B------:R-:W-:Y:S02]  /*54e0*/  @!P6 IMAD.IADD R6, R6, 0x1, -R3 ;  /* 0x000000010606e824 */ /* 0x000fe400078e0a03 */
[----:B------:R-:W-:Y:S01]  /*54f0*/  @!P0 IMAD.MOV R4, RZ, RZ, -R4 ;  /* 0x000000ffff048224 */ /* 0x000fe200078e0a04 */
[C---:B------:R-:W-:Y:S01]  /*5500*/  ISETP.GT.U32.AND P6, PT, R3.reuse, R8, PT ;  /* 0x000000080300720c */ /* 0x040fe20003fc4070 */
[----:B------:R-:W-:Y:S01]  /*5510*/  VIADD R11, R0, 0x1a6 ;  /* 0x000001a6000b7836 */ /* 0x000fe20000000000 */
[----:B------:R-:W-:Y:S01]  /*5520*/  ISETP.GT.U32.AND P0, PT, R3, R10, PT ;  /* 0x0000000a0300720c */ /* 0x000fe20003f04070 */
[----:B------:R-:W-:Y:S01]  /*5530*/  IMAD.MOV.U32 R5, RZ, RZ, R14 ;  /* 0x000000ffff057224 */ /* 0x000fe200078e000e */
[----:B------:R0:W-:Y:S01]  /*5540*/  STL [R1+0x2f4], R4 ;  /* 0x0002f40401007387 */ /* 0x0001e20000100800 */
[----:B------:R-:W-:Y:S01]  /*5550*/  IMAD.HI.U32 R20, R18, R19, RZ ;  /* 0x0000001312147227 */ /* 0x000fe200078e00ff */
[----:B------:R-:W-:-:S03]  /*5560*/  IABS R9, R11 ;  /* 0x0000000b00097213 */ /* 0x000fc60000000000 */
[----:B------:R-:W-:Y:S01]  /*5570*/  @!P4 IMAD.IADD R7, R7, 0x1, -R3 ;  /* 0x000000010707c824 */ /* 0x000fe200078e0a03 */
[----:B------:R-:W-:Y:S01]  /*5580*/  ISETP.GE.AND P4, PT, R2, RZ, PT ;  /* 0x000000ff0200720c */ /* 0x000fe20003f86270 */
[----:B------:R-:W-:Y:S02]  /*5590*/  @!P3 IMAD.MOV R5, RZ, RZ, -R5 ;  /* 0x000000ffff05b224 */ /* 0x000fe400078e0a05 */
[----:B------:R-:W-:Y:S01]  /*55a0*/  @!P6 IMAD.IADD R8, R8, 0x1, -R3 ;  /* 0x000000010808e824 */ /* 0x000fe200078e0a03 */
[----:B------:R-:W-:Y:S01]  /*55b0*/  ISETP.GT.U32.AND P6, PT, R3, R7, PT ;  /* 0x000000070300720c */ /* 0x000fe20003fc4070 */
[----:B0-----:R-:W-:Y:S01]  /*55c0*/  IMAD.MOV.U32 R4, RZ, RZ, R15 ;  /* 0x000000ffff047224 */ /* 0x001fe200078e000f */
[----:B------:R0:W-:Y:S01]  /*55d0*/  STL [R1+0x304], R5 ;  /* 0x0003040501007387 */ /* 0x0001e20000100800 */
[----:B------:R-:W-:Y:S02]  /*55e0*/  IMAD.MOV R20, RZ, RZ, -R20 ;  /* 0x000000ffff147224 */ /* 0x000fe400078e0a14 */
[----:B------:R-:W-:-:S04]  /*55f0*/  IMAD.HI.U32 R17, R18, R9, RZ ;  /* 0x0000000912117227 */ /* 0x000fc800078e00ff */
[----:B------:R-:W-:Y:S01]  /*5600*/  @!P1 IMAD.MOV R4, RZ, RZ, -R4 ;  /* 0x000000ffff049224 */ /* 0x000fe200078e0a04 */
[C---:B------:R-:W-:Y:S01]  /*5610*/  ISETP.GT.U32.AND P1, PT, R3.reuse, R8, PT ;  /* 0x000000080300720c */ /* 0x040fe20003f24070 */
[----:B------:R-:W-:Y:S01]  /*5620*/  @!P0 IMAD.IADD R10, R10, 0x1, -R3 ;  /* 0x000000010a0a8824 */ /* 0x000fe200078e0a03 */
[----:B------:R-:W-:Y:S01]  /*5630*/  ISETP.GE.AND P0, PT, R16, RZ, PT ;  /* 0x000000ff1000720c */ /* 0x000fe20003f06270 */
[C---:B------:R-:W-:Y:S01]  /*5640*/  IMAD R2, R3.reuse, R20, R19 ;  /* 0x0000001403027224 */ /* 0x040fe200078e0213 */
[----:B------:R2:W-:Y:S01]  /*5650*/  STL [R1+0x300], R4 ;  /* 0x0003000401007387 */ /* 0x0005e20000100800 */
[----:B------:R-:W-:Y:S02]  /*5660*/  IMAD.MOV R17, RZ, RZ, -R17 ;  /* 0x000000ffff117224 */ /* 0x000fe400078e0a11 */
[----:B0-----:R-:W-:Y:S01]  /*5670*/  IMAD.MOV.U32 R5, RZ, RZ, R6 ;  /* 0x000000ffff057224 */ /* 0x001fe200078e0006 */
[----:B------:R-:W-:Y:S01]  /*5680*/  ISETP.GT.U32.AND P3, PT, R3, R2, PT ;  /* 0x000000020300720c */ /* 0x000fe20003f64070 */
[----:B------:R-:W-:-:S02]  /*5690*/  VIADD R13, R0, 0x1a5 ;  /* 0x000001a5000d7836 */ /* 0x000fc40000000000 */
[----:B------:R-:W-:Y:S02]  /*56a0*/  IMAD R9, R3, R17, R9 ;  /* 0x0000001103097224 */ /* 0x000fe400078e0209 */
[----:B------:R-:W-:Y:S01]  /*56b0*/  @!P5 IMAD.MOV R5, RZ, RZ, -R5 ;  /* 0x000000ffff05d224 */ /* 0x000fe200078e0a05 */
[----:B------:R-:W-:Y:S01]  /*56c0*/  IABS R16, R13 ;  /* 0x0000000d00107213 */ /* 0x000fe20000000000 */
[----:B--2---:R-:W-:Y:S01]  /*56d0*/  IMAD.MOV.U32 R4, RZ, RZ, R10 ;  /* 0x000000ffff047224 */ /* 0x004fe200078e000a */
[----:B------:R-:W-:Y:S01]  /*56e0*/  ISETP.GE.AND P5, PT, R12, RZ, PT ;  /* 0x000000ff0c00720c */ /* 0x000fe20003fa6270 */
[----:B------:R-:W-:Y:S01]  /*56f0*/  @!P6 IMAD.IADD R7, R7, 0x1, -R3 ;  /* 0x000000010707e824 */ /* 0x000fe200078e0a03 */
[----:B------:R-:W-:Y:S01]  /*5700*/  ISETP.GT.U32.AND P6, PT, R3, R9, PT ;  /* 0x000000090300720c */ /* 0x000fe20003fc4070 */
[----:B------:R-:W-:Y:S01]  /*5710*/  @!P2 IMAD.MOV R4, RZ, RZ, -R4 ;  /* 0x000000ffff04a224 */ /* 0x000fe200078e0a04 */
[----:B------:R-:W-:Y:S01]  /*5720*/  STL [R1+0x2fc], R5 ;  /* 0x0002fc0501007387 */ /* 0x000fe20000100800 */
[----:B------:R-:W-:Y:S01]  /*5730*/  IMAD.HI.U32 R6, R18, R16, RZ ;  /* 0x0000001012067227 */ /* 0x000fe200078e00ff */
[----:B------:R-:W-:-:S02]  /*5740*/  ISETP.GE.AND P2, PT, R11, RZ, PT ;  /* 0x000000ff0b00720c */ /* 0x000fc40003f46270 */
[----:B------:R0:W-:Y:S01]  /*5750*/  STL [R1+0x2f8], R4 ;  /* 0x0002f80401007387 */ /* 0x0001e20000100800 */
[----:B------:R-:W-:Y:S02]  /*5760*/  VIADD R10, R0, 0x1a4 ;  /* 0x000001a4000a7836 */ /* 0x000fe40000000000 */
[----:B------:R-:W-:Y:S02]  /*5770*/  IMAD.MOV R6, RZ, RZ, -R6 ;  /* 0x000000ffff067224 */ /* 0x000fe400078e0a06 */
[--C-:B------:R-:W-:Y:S01]  /*5780*/  @!P1 IMAD.IADD R8, R8, 0x1, -R3.reuse ;  /* 0x0000000108089824 */ /* 0x100fe200078e0a03 */
[----:B------:R-:W-:Y:S01]  /*5790*/  IABS R19, R10 ;  /* 0x0000000a00137213 */ /* 0x000fe20000000000 */
[----:B------:R-:W-:Y:S01]  /*57a0*/  @!P3 IMAD.IADD R2, R2, 0x1, -R3 ;  /* 0x000000010202b824 */ /* 0x000fe200078e0a03 */
[----:B------:R-:W-:Y:S01]  /*57b0*/  ISETP.GE.AND P3, PT, R10, RZ, PT ;  /* 0x000000ff0a00720c */ /* 0x000fe20003f66270 */
[----:B------:R-:W-:Y:S01]  /*57c0*/  IMAD R20, R3, R6, R16 ;  /* 0x0000000603147224 */ /* 0x000fe200078e0210 */
[----:B------:R-:W-:Y:S01]  /*57d0*/  ISETP.GE.AND P1, PT, R13, RZ, PT ;  /* 0x000000ff0d00720c */ /* 0x000fe20003f26270 */
[----:B0-----:R-:W-:-:S02]  /*57e0*/  IMAD.MOV.U32 R4, RZ, RZ, R7 ;  /* 0x000000ffff047224 */ /* 0x001fc400078e0007 */
[----:B------:R-:W-:Y:S01]  /*57f0*/  @!P6 IMAD.IADD R9, R9, 0x1, -R3 ;  /* 0x000000010909e824 */ /* 0x000fe200078e0a03 */
[C---:B------:R-:W-:Y:S01]  /*5800*/  ISETP.GT.U32.AND P6, PT, R3.reuse, R2, PT ;  /* 0x000000020300720c */ /* 0x040fe20003fc4070 */
[----:B------:R-:W-:Y:S02]  /*5810*/  @!P0 IMAD.MOV R4, RZ, RZ, -R4 ;  /* 0x000000ffff048224 */ /* 0x000fe400078e0a04 */
[----:B------:R-:W-:Y:S01]  /*5820*/  IMAD.HI.U32 R7, R18, R19, RZ ;  /* 0x0000001312077227 */ /* 0x000fe200078e00ff */
[----:B------:R-:W-:Y:S02]  /*5830*/  ISETP.GT.U32.AND P0, PT, R3, R9, PT ;  /* 0x000000090300720c */ /* 0x000fe40003f04070 */
[----:B------:R0:W-:Y:S01]  /*5840*/  STL [R1+0x2f0], R4 ;  /* 0x0002f00401007387 */ /* 0x0001e20000100800 */
[----:B------:R-:W-:Y:S02]  /*5850*/  IMAD.MOV R7, RZ, RZ, -R7 ;  /* 0x000000ffff077224 */ /* 0x000fe400078e0a07 */
[----:B------:R-:W-:-:S02]  /*5860*/  VIADD R11, R0, 0x1a3 ;  /* 0x000001a3000b7836 */ /* 0x000fc40000000000 */
[C---:B------:R-:W-:Y:S02]  /*5870*/  IMAD R19, R3.reuse, R7, R19 ;  /* 0x0000000703137224 */ /* 0x040fe400078e0213 */
[----:B------:R-:W-:Y:S01]  /*5880*/  VIADD R10, R0, 0x1a2 ;  /* 0x000001a2000a7836 */ /* 0x000fe20000000000 */
[----:B------:R-:W-:Y:S01]  /*5890*/  IABS R14, R11 ;  /* 0x0000000b000e7213 */ /* 0x000fe20000000000 */
[----:B------:R-:W-:Y:S01]  /*58a0*/  @!P6 IMAD.IADD R2, R2, 0x1, -R3 ;  /* 0x000000010202e824 */ /* 0x000fe200078e0a03 */
[----:B------:R-:W-:Y:S01]  /*58b0*/  ISETP.GT.U32.AND P6, PT, R3, R19, PT ;  /* 0x000000130300720c */ /* 0x000fe20003fc4070 */
[----:B0-----:R-:W-:Y:S01]  /*58c0*/  IMAD.MOV.U32 R4, RZ, RZ, R8 ;  /* 0x000000ffff047224 */ /* 0x001fe200078e0008 */
[----:B------:R-:W-:Y:S01]  /*58d0*/  IABS R17, R10 ;  /* 0x0000000a00117213 */ /* 0x000fe20000000000 */
[----:B------:R-:W-:-:S04]  /*58e0*/  IMAD.HI.U32 R7, R18, R14, RZ ;  /* 0x0000000e12077227 */ /* 0x000fc800078e00ff */
[----:B------:R-:W-:Y:S01]  /*58f0*/  @!P4 IMAD.MOV R4, RZ, RZ, -R4 ;  /* 0x000000ffff04c224 */ /* 0x000fe200078e0a04 */
[----:B------:R-:W-:Y:S01]  /*5900*/  ISETP.GT.U32.AND P4, PT, R3, R20, PT ;  /* 0x000000140300720c */ /* 0x000fe20003f84070 */
[----:B------:R-:W-:Y:S01]  /*5910*/  @!P0 IMAD.IADD R9, R9, 0x1, -R3 ;  /* 0x0000000109098824 */ /* 0x000fe200078e0a03 */
[----:B------:R-:W-:Y:S01]  /*5920*/  ISETP.GE.AND P0, PT, R11, RZ, PT ;  /* 0x000000ff0b00720c */ /* 0x000fe20003f06270 */
[----:B------:R-:W-:Y:S01]  /*5930*/  IMAD.HI.U32 R8, R18, R17, RZ ;  /* 0x0000001112087227 */ /* 0x000fe200078e00ff */
[----:B------:R0:W-:Y:S03]  /*5940*/  STL [R1+0x2ec], R4 ;  /* 0x0002ec0401007387 */ /* 0x0001e60000100800 */
[----:B------:R-:W-:Y:S02]  /*5950*/  IMAD.MOV R11, RZ, RZ, -R7 ;  /* 0x000000ffff0b7224 */ /* 0x000fe400078e0a07 */
[----:B------:R-:W-:-:S02]  /*5960*/  VIADD R6, R0, 0x1a1 ;  /* 0x000001a100067836 */ /* 0x000fc40000000000 */
[----:B------:R-:W-:Y:S02]  /*5970*/  IMAD.MOV R8, RZ, RZ, -R8 ;  /* 0x000000ffff087224 */ /* 0x000fe400078e0a08 */
[--C-:B------:R-:W-:Y:S01]  /*5980*/  @!P4 IMAD.IADD R20, R20, 0x1, -R3.reuse ;  /* 0x000000011414c824 */ /* 0x100fe200078e0a03 */
[----:B------:R-:W-:Y:S01]  /*5990*/  IABS R16, R6 ;  /* 0x0000000600107213 */ /* 0x000fe20000000000 */
[----:B0-----:R-:W-:Y:S01]  /*59a0*/  IMAD.MOV.U32 R4, RZ, RZ, R2 ;  /* 0x000000ffff047224 */ /* 0x001fe200078e0002 */
[----:B------:R-:W-:Y:S01]  /*59b0*/  ISETP.GE.AND P4, PT, R10, RZ, PT ;  /* 0x000000ff0a00720c */ /* 0x000fe20003f86270 */
[C---:B------:R-:W-:Y:S02]  /*59c0*/  IMAD R14, R3.reuse, R11, R14 ;  /* 0x0000000b030e7224 */ /* 0x040fe400078e020e */
[----:B------:R-:W-:Y:S01]  /*59d0*/  @!P5 IMAD.MOV R4, RZ, RZ, -R4 ;  /* 0x000000ffff04d224 */ /* 0x000fe200078e0a04 */
[----:B------:R-:W-:Y:S01]  /*59e0*/  ISETP.GT.U32.AND P5, PT, R3, R20, PT ;  /* 0x000000140300720c */ /* 0x000fe20003fa4070 */
[----:B------:R-:W-:-:S02]  /*59f0*/  @!P6 IMAD.IADD R19, R19, 0x1, -R3 ;  /* 0x000000011313e824 */ /* 0x000fc400078e0a03 */
[C---:B------:R-:W-:Y:S01]  /*5a00*/  IMAD R17, R3.reuse, R8, R17 ;  /* 0x0000000803117224 */ /* 0x040fe200078e0211 */
[----:B------:R0:W-:Y:S01]  /*5a10*/  STL [R1+0x314], R4 ;  /* 0x0003140401007387 */ /* 0x0001e20000100800 */
[----:B------:R-:W-:Y:S01]  /*5a20*/  IMAD.HI.U32 R7, R18, R16, RZ ;  /* 0x0000001012077227 */ /* 0x000fe200078e00ff */
[----:B------:R-:W-:-:S03]  /*5a30*/  ISETP.GT.U32.AND P6, PT, R3, R19, PT ;  /* 0x000000130300720c */ /* 0x000fc60003fc4070 */
[----:B------:R-:W-:Y:S02]  /*5a40*/  IMAD.MOV R7, RZ, RZ, -R7 ;  /* 0x000000ffff077224 */ /* 0x000fe400078e0a07 */
[----:B------:R-:W-:Y:S02]  /*5a50*/  VIADD R10, R0, 0x1a0 ;  /* 0x000001a0000a7836 */ /* 0x000fe40000000000 */
[----:B------:R-:W-:Y:S01]  /*5a60*/  @!P5 IMAD.IADD R20, R20, 0x1, -R3 ;  /* 0x000000011414d824 */ /* 0x000fe200078e0a03 */
[C---:B------:R-:W-:Y:S01]  /*5a70*/  ISETP.GT.U32.AND P5, PT, R3.reuse, R17, PT ;  /* 0x000000110300720c */ /* 0x040fe20003fa4070 */
[----:B0-----:R-:W-:Y:S01]  /*5a80*/  IMAD.MOV.U32 R4, RZ, RZ, R9 ;  /* 0x000000ffff047224 */ /* 0x001fe200078e0009 */
[----:B------:R-:W-:Y:S01]  /*5a90*/  IABS R12, R10 ;  /* 0x0000000a000c7213 */ /* 0x000fe20000000000 */
[C---:B------:R-:W-:Y:S02]  /*5aa0*/  IMAD R16, R3.reuse, R7, R16 ;  /* 0x0000000703107224 */ /* 0x040fe400078e0210 */
[----:B------:R-:W-:Y:S01]  /*5ab0*/  @!P2 IMAD.MOV R4, RZ, RZ, -R4 ;  /* 0x000000ffff04a224 */ /* 0x000fe200078e0a04 */
[----:B------:R-:W-:Y:S01]  /*5ac0*/  ISETP.GT.U32.AND P2, PT, R3, R14, PT ;  /* 0x0000000e0300720c */ /* 0x000fe20003f44070 */
[--C-:B------:R-:W-:Y:S01]  /*5ad0*/  @!P6 IMAD.IADD R19, R19, 0x1, -R3.reuse ;  /* 0x000000011313e824 */ /* 0x100fe200078e0a03 */
[----:B------:R-:W-:Y:S01]  /*5ae0*/  ISETP.GT.U32.AND P6, PT, R3, R16, PT ;  /* 0x000000100300720c */ /* 0x000fe20003fc4070 */
[----:B------:R-:W-:Y:S01]  /*5af0*/  IMAD.HI.U32 R15, R18, R12, RZ ;  /* 0x0000000c120f7227 */ /* 0x000fe200078e00ff */
[----:B------:R0:W-:Y:S03]  /*5b00*/  STL [R1+0x328], R4 ;  /* 0x0003280401007387 */ /* 0x0001e60000100800 */
[----:B------:R-:W-:-:S02]  /*5b10*/  @!P5 IMAD.IADD R17, R17, 0x1, -R3 ;  /* 0x000000011111d824 */ /* 0x000fc400078e0a03 */
[----:B------:R-:W-:Y:S02]  /*5b20*/  VIADD R2, R0, 0x19f ;  /* 0x0000019f00027836 */ /* 0x000fe40000000000 */
[----:B------:R-:W-:Y:S02]  /*5b30*/  IMAD.MOV R15, RZ, RZ, -R15 ;  /* 0x000000ffff0f7224 */ /* 0x000fe400078e0a0f */
[--C-:B------:R-:W-:Y:S01]  /*5b40*/  @!P2 IMAD.IADD R14, R14, 0x1, -R3.reuse ;  /* 0x000000010e0ea824 */ /* 0x100fe200078e0a03 */
[----:B------:R-:W-:Y:S01]  /*5b50*/  IABS R9, R2 ;  /* 0x0000000200097213 */ /* 0x000fe20000000000 */
[C---:B------:R-:W-:Y:S01]  /*5b60*/  IMAD R12, R3.reuse, R15, R12 ;  /* 0x0000000f030c7224 */ /* 0x040fe200078e020c */
[----:B------:R-:W-:Y:S01]  /*5b70*/  ISETP.GE.AND P2, PT, R6, RZ, PT ;  /* 0x000000ff0600720c */ /* 0x000fe20003f46270 */
[----:B------:R-:W-:Y:S01]  /*5b80*/  @!P6 IMAD.IADD R16, R16, 0x1, -R3 ;  /* 0x000000011010e824 */ /* 0x000fe200078e0a03 */
[C---:B------:R-:W-:Y:S01]  /*5b90*/  ISETP.GT.U32.AND P5, PT, R3.reuse, R14, PT ;  /* 0x0000000e0300720c */ /* 0x040fe20003fa4070 */
[----:B------:R-:W-:Y:S01]  /*5ba0*/  VIADD R13, R0, 0x19d ;  /* 0x0000019d000d7836 */ /* 0x000fe20000000000 */
[----:B------:R-:W-:Y:S01]  /*5bb0*/  ISETP.GT.U32.AND P6, PT, R3, R17, PT ;  /* 0x000000110300720c */ /* 0x000fe20003fc4070 */
[----:B------:R-:W-:-:S03]  /*5bc0*/  IMAD.HI.U32 R6, R18, R9, RZ ;  /* 0x0000000912067227 */ /* 0x000fc600078e00ff */
[----:B------:R-:W-:Y:S01]  /*5bd0*/  IABS R7, R13 ;  /* 0x0000000d00077213 */ /* 0x000fe20000000000 */
[----:B------:R-:W-:Y:S02]  /*5be0*/  IMAD.MOV.U32 R5, RZ, RZ, R20 ;  /* 0x000000ffff057224 */ /* 0x000fe400078e0014 */
[----:B------:R-:W-:Y:S02]  /*5bf0*/  IMAD.MOV R6, RZ, RZ, -R6 ;  /* 0x000000ffff067224 */ /* 0x000fe400078e0a06 */
[----:B0-----:R-:W-:Y:S02]  /*5c00*/  IMAD.MOV.U32 R4, RZ, RZ, R19 ;  /* 0x000000ffff047224 */ /* 0x001fe400078e0013 */
[----:B------:R-:W-:Y:S01]  /*5c10*/  @!P5 IMAD.IADD R14, R14, 0x1, -R3 ;  /* 0x000000010e0ed824 */ /* 0x000fe200078e0a03 */
[C---:B------:R-:W-:Y:S01]  /*5c20*/  ISETP.GT.U32.AND P5, PT, R3.reuse, R12, PT ;  /* 0x0000000c0300720c */ /* 0x040fe20003fa4070 */
[----:B------:R-:W-:Y:S01]  /*5c30*/  @!P1 IMAD.MOV R5, RZ, RZ, -R5 ;  /* 0x000000ffff059224 */ /* 0x000fe200078e0a05 */
[C---:B------:R-:W-:Y:S01]  /*5c40*/  ISETP.GT.U32.AND P1, PT, R3.reuse, R16, PT ;  /* 0x000000100300720c */ /* 0x040fe20003f24070 */
[----:B------:R-:W-:Y:S01]  /*5c50*/  @!P3 IMAD.MOV R4, RZ, RZ, -R4 ;  /* 0x000000ffff04b224 */ /* 0x000fe200078e0a04 */
[----:B------:R-:W-:Y:S01]  /*5c60*/  ISETP.GE.AND P3, PT, R10, RZ, PT ;  /* 0x000000ff0a00720c */ /* 0x000fe20003f66270 */
[----:B------:R-:W-:Y:S01]  /*5c70*/  IMAD R9, R3, R6, R9 ;  /* 0x0000000603097224 */ /* 0x000fe200078e0209 */
[----:B------:R-:W-:Y:S01]  /*5c80*/  STL [R1+0x390], R5 ;  /* 0x0003900501007387 */ /* 0x000fe20000100800 */
[----:B------:R-:W-:-:S03]  /*5c90*/  IMAD.HI.U32 R10, R18, R7, RZ ;  /* 0x00000007120a7227 */ /* 0x000fc600078e00ff */
[----:B------:R0:W-:Y:S01]  /*5ca0*/  STL [R1+0x394], R4 ;  /* 0x0003940401007387 */ /* 0x0001e20000100800 */
[----:B------:R-:W-:Y:S02]  /*5cb0*/  VIADD R11, R0, 0x19e ;  /* 0x0000019e000b7836 */ /* 0x000fe40000000000 */
[--C-:B------:R-:W-:Y:S01]  /*5cc0*/  @!P6 IMAD.IADD R17, R17, 0x1, -R3.reuse ;  /* 0x000000011111e824 */ /* 0x100fe200078e0a03 */
[C---:B------:R-:W-:Y:S01]  /*5cd0*/  ISETP.GT.U32.AND P6, PT, R3.reuse, R9, PT ;  /* 0x000000090300720c */ /* 0x040fe20003fc4070 */
[----:B------:R-:W-:Y:S01]  /*5ce0*/  IMAD.MOV R10, RZ, RZ, -R10 ;  /* 0x000000ffff0a7224 */ /* 0x000fe200078e0a0a */
[----:B------:R-:W-:Y:S01]  /*5cf0*/  IABS R8, R11 ;  /* 0x0000000b00087213 */ /* 0x000fe20000000000 */
[----:B------:R-:W-:Y:S02]  /*5d00*/  @!P5 IMAD.IADD R12, R12, 0x1, -R3 ;  /* 0x000000010c0cd824 */ /* 0x000fe400078e0a03 */
[----:B------:R-:W-:Y:S02]  /*5d10*/  IMAD R7, R3, R10, R7 ;  /* 0x0000000a03077224 */ /* 0x000fe400078e0207 */
[----:B0-----:R-:W-:-:S02]  /*5d20*/  IMAD.MOV.U32 R4, RZ, RZ, R14 ;  /* 0x000000ffff047224 */ /* 0x001fc400078e000e */
[----:B------:R-:W-:Y:S02]  /*5d30*/  IMAD.MOV.U32 R5, RZ, RZ, R17 ;  /* 0x000000ffff057224 */ /* 0x000fe400078e0011 */
[----:B------:R-:W-:Y:S01]  /*5d40*/  @!P0 IMAD.MOV R4, RZ, RZ, -R4 ;  /* 0x000000ffff048224 */ /* 0x000fe200078e0a04 */
[----:B------:R-:W-:Y:S01]  /*5d50*/  ISETP.GT.U32.AND P0, PT, R3, R12, PT ;  /* 0x0000000c0300720c */ /* 0x000fe20003f04070 */
[----:B------:R-:W-:-:S03]  /*5d60*/  IMAD.HI.U32 R15, R18, R8, RZ ;  /* 0x00000008120f7227 */ /* 0x000fc600078e00ff */
[----:B------:R0:W-:Y:S01]  /*5d70*/  STL [R1+0x39c], R4 ;  /* 0x00039c0401007387 */ /* 0x0001e20000100800 */
[----:B------:R-:W-:Y:S02]  /*5d80*/  VIADD R6, R0, 0x19c ;  /* 0x0000019c00067836 */ /* 0x000fe40000000000 */
[----:B------:R-:W-:Y:S01]  /*5d90*/  @!P1 IMAD.IADD R16, R16, 0x1, -R3 ;  /* 0x0000000110109824 */ /* 0x000fe200078e0a03 */
[----:B------:R-:W-:Y:S01]  /*5da0*/  ISETP.GE.AND P1, PT, R2, RZ, PT ;  /* 0x000000ff0200720c */ /* 0x000fe20003f26270 */
[----:B------:R-:W-:Y:S01]  /*5db0*/  @!P4 IMAD.MOV R5, RZ, RZ, -R5 ;  /* 0x000000ffff05c224 */ /* 0x000fe200078e0a05 */
[----:B------:R-:W-:Y:S01]  /*5dc0*/  ISETP.GT.U32.AND P4, PT, R3, R7, PT ;  /* 0x000000070300720c */ /* 0x000fe20003f84070 */
[----:B------:R-:W-:Y:S01]  /*5dd0*/  IMAD.MOV R15, RZ, RZ, -R15 ;  /* 0x000000ffff0f7224 */ /* 0x000fe200078e0a0f */
[----:B------:R-:W-:Y:S01]  /*5de0*/  IABS R2, R6 ;  /* 0x0000000600027213 */ /* 0x000fe20000000000 */
[----:B------:R-:W-:Y:S01]  /*5df0*/  @!P6 IMAD.IADD R9, R9, 0x1, -R3 ;  /* 0x000000010909e824 */ /* 0x000fe200078e0a03 */
[----:B------:R-:W-:Y:S01]  /*5e00*/  STL [R1+0x3a0], R5 ;  /* 0x0003a00501007387 */ /* 0x000fe20000100800 */
[----:B0-----:R-:W-:-:S02]  /*5e10*/  IMAD.MOV.U32 R4, RZ, RZ, R16 ;  /* 0x000000ffff047224 */ /* 0x001fc400078e0010 */
[----:B------:R-:W-:Y:S01]  /*5e20*/  VIADD R10, R0, 0x19b ;  /* 0x0000019b000a7836 */ /* 0x000fe20000000000 */
[C---:B------:R-:W-:Y:S01]  /*5e30*/  ISETP.GT.U32.AND P6, PT, R3.reuse, R9, PT ;  /* 0x000000090300720c */ /* 0x040fe20003fc4070 */
[C---:B------:R-:W-:Y:S02]  /*5e40*/  IMAD R8, R3.reuse, R15, R8 ;  /* 0x0000000f03087224 */ /* 0x040fe400078e0208 */
[----:B------:R-:W-:Y:S01]  /*5e50*/  @!P2 IMAD.MOV R4, RZ, RZ, -R4 ;  /* 0x000000ffff04a224 */ /* 0x000fe200078e0a04 */
[----:B------:R-:W-:Y:S01]  /*5e60*/  IABS R15, R10 ;  /* 0x0000000a000f7213 */ /* 0x000fe20000000000 */
[----:B------:R-:W-:Y:S01]  /*5e70*/  IMAD.HI.U32 R14, R18, R2, RZ ;  /* 0x00000002120e7227 */ /* 0x000fe200078e00ff */
[----:B------:R-:W-:Y:S02]  /*5e80*/  ISETP.GT.U32.AND P5, PT, R3, R8, PT ;  /* 0x000000080300720c */ /* 0x000fe40003fa4070 */
[----:B------:R0:W-:Y:S01]  /*5e90*/  STL [R1+0x3a4], R4 ;  /* 0x0003a40401007387 */ /* 0x0001e20000100800 */
[--C-:B------:R-:W-:Y:S01]  /*5ea0*/  @!P0 IMAD.IADD R12, R12, 0x1, -R3.reuse ;  /* 0x000000010c0c8824 */ /* 0x100fe200078e0a03 */
[----:B------:R-:W-:Y:S01]  /*5eb0*/  ISETP.GE.AND P2, PT, R11, RZ, PT ;  /* 0x000000ff0b00720c */ /* 0x000fe20003f46270 */
[----:B------:R-:W-:Y:S01]  /*5ec0*/  IMAD.MOV R14, RZ, RZ, -R14 ;  /* 0x000000ffff0e7224 */ /* 0x000fe200078e0a0e */
[----:B------:R-:W-:Y:S01]  /*5ed0*/  ISETP.GE.AND P0, PT, R13, RZ, PT ;  /* 0x000000ff0d00720c */ /* 0x000fe20003f06270 */
[----:B------:R-:W-:Y:S01]  /*5ee0*/  @!P4 IMAD.IADD R7, R7, 0x1, -R3 ;  /* 0x000000010707c824 */ /* 0x000fe200078e0a03 */
[----:B------:R-:W-:Y:S01]  /*5ef0*/  ISETP.GE.AND P4, PT, R6, RZ, PT ;  /* 0x000000ff0600720c */ /* 0x000fe20003f86270 */
[----:B------:R-:W-:-:S02]  /*5f00*/  IMAD.MOV.U32 R11, RZ, RZ, R15 ;  /* 0x000000ffff0b7224 */ /* 0x000fc400078e000f */
[----:B------:R-:W-:Y:S02]  /*5f10*/  IMAD R2, R3, R14, R2 ;  /* 0x0000000e03027224 */ /* 0x000fe400078e0202 */
[----:B0-----:R-:W-:Y:S02]  /*5f20*/  IMAD.MOV.U32 R4, RZ, RZ, R12 ;  /* 0x000000ffff047224 */ /* 0x001fe400078e000c */
[----:B------:R-:W-:-:S04]  /*5f30*/  IMAD.HI.U32 R13, R18, R11, RZ ;  /* 0x0000000b120d7227 */ /* 0x000fc800078e00ff */
[----:B------:R-:W-:Y:S01]  /*5f40*/  @!P3 IMAD.MOV R4, RZ, RZ, -R4 ;  /* 0x000000ffff04b224 */ /* 0x000fe200078e0a04 */
[----:B------:R-:W-:Y:S01]  /*5f50*/  ISETP.GT.U32.AND P3, PT, R3, R7, PT ;  /* 0x000000070300720c */ /* 0x000fe20003f64070 */
[----:B------:R-:W-:Y:S01]  /*5f60*/  @!P6 IMAD.IADD R9, R9, 0x1, -R3 ;  /* 0x000000010909e824 */ /* 0x000fe200078e0a03 */
[C---:B------:R-:W-:Y:S01]  /*5f70*/  ISETP.GT.U32.AND P6, PT, R3.reuse, R2, PT ;  /* 0x000000020300720c */ /* 0x040fe20003fc4070 */
[----:B------:R-:W-:Y:S01]  /*5f80*/  IMAD.MOV R13, RZ, RZ, -R13 ;  /* 0x000000ffff0d7224 */ /* 0x000fe200078e0a0d */
[----:B------:R0:W-:Y:S01]  /*5f90*/  STL [R1+0x3a8], R4 ;  /* 0x0003a80401007387 */ /* 0x0001e20000100800 */
[----:B------:R-:W-:Y:S02]  /*5fa0*/  @!P5 IMAD.IADD R8, R8, 0x1, -R3 ;  /* 0x000000010808d824 */ /* 0x000fe400078e0a03 */
[C---:B------:R-:W-:Y:S02]  /*5fb0*/  IMAD R6, R3.reuse, R13, R11 ;  /* 0x0000000d03067224 */ /* 0x040fe400078e020b */
[C---:B------:R-:W-:Y:S01]  /*5fc0*/  VIADD R15, R0.reuse, 0x19a ;  /* 0x0000019a000f7836 */ /* 0x040fe20000000000 */
[----:B------:R-:W-:Y:S01]  /*5fd0*/  ISETP.GT.U32.AND P5, PT, R3, R8, PT ;  /* 0x000000080300720c */ /* 0x000fe20003fa4070 */
[----:B------:R-:W-:-:S02]  /*5fe0*/  VIADD R12, R0, 0x199 ;  /* 0x00000199000c7836 */ /* 0x000fc40000000000 */
[--C-:B------:R-:W-:Y:S01]  /*5ff0*/  @!P3 IMAD.IADD R7, R7, 0x1, -R3.reuse ;  /* 0x000000010707b824 */ /* 0x100fe200078e0a03 */
[C---:B------:R-:W-:Y:S01]  /*6000*/  ISETP.GT.U32.AND P3, PT, R3.reuse, R6, PT ;  /* 0x000000060300720c */ /* 0x040fe20003f64070 */
[----:B------:R-:W-:Y:S02]  /*6010*/  @!P6 IMAD.IADD R2, R2, 0x1, -R3 ;  /* 0x000000010202e824 */ /* 0x000fe400078e0a03 */
[----:B0-----:R-:W-:Y:S02]  /*6020*/  IMAD.MOV.U32 R4, RZ, RZ, R9 ;  /* 0x000000ffff047224 */ /* 0x001fe400078e0009 */
[----:B------:R-:W-:Y:S01]  /*6030*/  VIADD R11, R0, 0x197 ;  /* 0x00000197000b7836 */ /* 0x000fe20000000000 */
[----:B------:R-:W-:Y:S01]  /*6040*/  ISETP.GT.U32.AND P6, PT, R3, R2, PT ;  /* 0x000000020300720c */ /* 0x000fe20003fc4070 */
[----:B------:R-:W-:Y:S01]  /*6050*/  @!P1 IMAD.MOV R4, RZ, RZ, -R4 ;  /* 0x000000ffff049224 */ /* 0x000fe200078e0a04 */
[----:B------:R-:W-:Y:S01]  /*6060*/  ISETP.GE.AND P1, PT, R15, RZ, PT ;  /* 0x000000ff0f00720c */ /* 0x000fe20003f26270 */
[--C-:B------:R-:W-:Y:S01]  /*6070*/  @!P5 IMAD.IADD R8, R8, 0x1, -R3.reuse ;  /* 0x000000010808d824 */ /* 0x100fe200078e0a03 */
[----:B------:R-:W-:Y:S01]  /*6080*/  IABS R15, R15 ;  /* 0x0000000f000f7213 */ /* 0x000fe20000000000 */
[----:B------:R-:W-:Y:S01]  /*6090*/  VIADD R14, R0, 0x195 ;  /* 0x00000195000e7836 */ /* 0x000fe20000000000 */
[----:B------:R0:W-:Y:S01]  /*60a0*/  STL [R1+0x3b0], R4 ;  /* 0x0003b00401007387 */ /* 0x0001e20000100800 */
[----:B------:R-:W-:Y:S01]  /*60b0*/  @!P3 IMAD.IADD R6, R6, 0x1, -R3 ;  /* 0x000000010606b824 */ /* 0x000fe200078e0a03 */
[----:B------:R-:W-:Y:S01]  /*60c0*/  ISETP.GE.AND P5, PT, R10, RZ, PT ;  /* 0x000000ff0a00720c */ /* 0x000fe20003fa6270 */
[----:B------:R-:W-:Y:S01]  /*60d0*/  IMAD.MOV.U32 R5, RZ, RZ, R8 ;  /* 0x000000ffff057224 */ /* 0x000fe200078e0008 */
[----:B------:R-:W-:Y:S01]  /*60e0*/  IABS R17, R14 ;  /* 0x0000000e00117213 */ /* 0x000fe20000000000 */
[----:B------:R-:W-:Y:S01]  /*60f0*/  VIADD R10, R0, 0x198 ;  /* 0x00000198000a7836 */ /* 0x000fe20000000000 */
[----:B------:R-:W-:Y:S01]  /*6100*/  ISETP.GT.U32.AND P3, PT, R3, R6, PT ;  /* 0x000000060300720c */ /* 0x000fe20003f64070 */
[----:B------:R-:W-:Y:S01]  /*6110*/  @!P2 IMAD.MOV R5, RZ, RZ, -R5 ;  /* 0x000000ffff05a224 */ /* 0x000fe200078e0a05 */
[----:B------:R-:W-:Y:S01]  /*6120*/  ISETP.GE.AND P2, PT, R12, RZ, PT ;  /* 0x000000ff0c00720c */ /* 0x000fe20003f46270 */
[----:B------:R-:W-:Y:S01]  /*6130*/  IMAD.HI.U32 R9, R18, R15, RZ ;  /* 0x0000000f12097227 */ /* 0x000fe200078e00ff */
[----:B------:R-:W-:-:S02]  /*6140*/  IABS R12, R12 ;  /* 0x0000000c000c7213 */ /* 0x000fc40000000000 */
[----:B------:R-:W-:Y:S01]  /*6150*/  STL [R1+0x3b4], R5 ;  /* 0x0003b40501007387 */ /* 0x000fe20000100800 */
[----:B0-----:R-:W-:Y:S02]  /*6160*/  IMAD.MOV.U32 R4, RZ, RZ, R7 ;  /* 0x000000ffff047224 */ /* 0x001fe400078e0007 */
[----:B------:R-:W-:Y:S01]  /*6170*/  @!P6 IMAD.IADD R2, R2, 0x1, -R3 ;  /* 0x000000010202e824 */ /* 0x000fe200078e0a03 */
[----:B------:R-:W-:Y:S01]  /*6180*/  ISETP.GE.AND P6, PT, R11, RZ, PT ;  /* 0x000000ff0b00720c */ /* 0x000fe20003fc6270 */
[----:B------:R-:W-:Y:S01]  /*6190*/  @!P0 IMAD.MOV R4, RZ, RZ, -R4 ;  /* 0x000000ffff048224 */ /* 0x000fe200078e0a04 */
[----:B------:R-:W-:Y:S01]  /*61a0*/  ISETP.GE.AND P0, PT, R10, RZ, PT ;  /* 0x000000ff0a00720c */ /* 0x000fe20003f06270 */
[----:B------:R-:W-:Y:S01]  /*61b0*/  IMAD.MOV R9, RZ, RZ, -R9 ;  /* 0x000000ffff097224 */ /* 0x000fe200078e0a09 */
[----:B------:R-:W-:Y:S01]  /*61c0*/  IABS R10, R10 ;  /* 0x0000000a000a7213 */ /* 0x000fe20000000000 */
[----:B------:R-:W-:Y:S01]  /*61d0*/  @!P3 IMAD.IADD R6, R6, 0x1, -R3 ;  /* 0x000000010606b824 */ /* 0x000fe200078e0a03 */
[----:B------:R0:W-:Y:S01]  /*61e0*/  STL [R1+0x3b8], R4 ;  /* 0x0003b80401007387 */ /* 0x0001e20000100800 */
[----:B------:R-:W-:Y:S01]  /*61f0*/  IMAD R15, R3, R9, R15 ;  /* 0x00000009030f7224 */ /* 0x000fe200078e020f */
[----:B------:R-:W-:Y:S01]  /*6200*/  IABS R11, R11 ;  /* 0x0000000b000b7213 */ /* 0x000fe20000000000 */
[----:B------:R-:W-:-:S04]  /*6210*/  IMAD.HI.U32 R7, R18, R10, RZ ;  /* 0x0000000a12077227 */ /* 0x000fc800078e00ff */
[----:B------:R-:W-:Y:S02]  /*6220*/  IMAD.MOV R7, RZ, RZ, -R7 ;  /* 0x000000ffff077224 */ /* 0x000fe400078e0a07 */
[----:B------:R-:W-:-:S04]  /*6230*/  IMAD.HI.U32 R8, R18, R12, RZ ;  /* 0x0000000c12087227 */ /* 0x000fc800078e00ff */
[----:B0-----:R-:W-:Y:S02]  /*6240*/  IMAD.MOV.U32 R4, RZ, RZ, R2 ;  /* 0x000000ffff047224 */ /* 0x001fe400078e0002 */
[C---:B------:R-:W-:Y:S02]  /*6250*/  IMAD R10, R3.reuse, R7, R10 ;  /* 0x00000007030a7224 */ /* 0x040fe400078e020a */
[----:B------:R-:W-:Y:S01]  /*6260*/  @!P4 IMAD.MOV R4, RZ, RZ, -R4 ;  /* 0x000000ffff04c224 */ /* 0x000fe200078e0a04 */
[C---:B------:R-:W-:Y:S01]  /*6270*/  ISETP.GT.U32.AND P4, PT, R3.reuse, R15, PT ;  /* 0x0000000f0300720c */ /* 0x040fe20003f84070 */
[----:B------:R-:W-:Y:S02]  /*6280*/  IMAD.MOV R8, RZ, RZ, -R8 ;  /* 0x000000ffff087224 */ /* 0x000fe400078e0a08 */
[----:B------:R-:W-:Y:S01]  /*6290*/  IMAD.HI.U32 R2, R18, R11, RZ ;  /* 0x0000000b12027227 */ /* 0x000fe200078e00ff */
[----:B------:R0:W-:Y:S03]  /*62a0*/  STL [R1+0x3bc], R4 ;  /* 0x0003bc0401007387 */ /* 0x0001e60000100800 */
[----:B------:R-:W-:-:S02]  /*62b0*/  IMAD R12, R3, R8, R12 ;  /* 0x00000008030c7224 */ /* 0x000fc400078e020c */
[----:B------:R-:W-:Y:S02]  /*62c0*/  IMAD.MOV R2, RZ, RZ, -R2 ;  /* 0x000000ffff027224 */ /* 0x000fe400078e0a02 */
[----:B------:R-:W-:Y:S01]  /*62d0*/  VIADD R20, R0, 0x196 ;  /* 0x0000019600147836 */ /* 0x000fe20000000000 */
[----:B------:R-:W-:Y:S01]  /*62e0*/  ISETP.GT.U32.AND P3, PT, R3, R12, PT ;  /* 0x0000000c0300720c */ /* 0x000fe20003f64070 */
[----:B------:R-:W-:Y:S02]  /*62f0*/  @!P4 IMAD.IADD R15, R15, 0x1, -R3 ;  /* 0x000000010f0fc824 */ /* 0x000fe400078e0a03 */
[----:B0-----:R-:W-:Y:S01]  /*6300*/  IMAD.MOV.U32 R4, RZ, RZ, R6 ;  /* 0x000000ffff047224 */ /* 0x001fe200078e0006 */
[----:B------:R-:W-:Y:S01]  /*6310*/  IABS R7, R20 ;  /* 0x0000001400077213 */ /* 0x000fe20000000000 */
[C---:B------:R-:W-:Y:S01]  /*6320*/  IMAD R11, R3.reuse, R2, R11 ;  /* 0x00000002030b7224 */ /* 0x040fe200078e020b */
[C---:B------:R-:W-:Y:S01]  /*6330*/  ISETP.GT.U32.AND P4, PT, R3.reuse, R15, PT ;  /* 0x0000000f0300720c */ /* 0x040fe20003f84070 */
[----:B------:R-:W-:Y:S01]  /*6340*/  @!P5 IMAD.MOV R4, RZ, RZ, -R4 ;  /* 0x000000ffff04d224 */ /* 0x000fe200078e0a04 */
[----:B------:R-:W-:Y:S01]  /*6350*/  ISETP.GT.U32.AND P5, PT, R3, R10, PT ;  /* 0x0000000a0300720c */ /* 0x000fe20003fa4070 */
[----:B------:R-:W-:-:S03]  /*6360*/  IMAD.HI.U32 R8, R18, R17, RZ ;  /* 0x0000001112087227 */ /* 0x000fc600078e00ff */
[----:B------:R0:W-:Y:S01]  /*6370*/  STL [R1+0x3e4], R4 ;  /* 0x0003e40401007387 */ /* 0x0001e20000100800 */
[----:B------:R-:W-:Y:S02]  /*6380*/  @!P3 IMAD.IADD R12, R12, 0x1, -R3 ;  /* 0x000000010c0cb824 */ /* 0x000fe400078e0a03 */
[----:B------:R-:W-:Y:S02]  /*6390*/  IMAD.MOV R8, RZ, RZ, -R8 ;  /* 0x000000ffff087224 */ /* 0x000fe400078e0a08 */
[----:B------:R-:W-:Y:S01]  /*63a0*/  IMAD.HI.U32 R13, R18, R7, RZ ;  /* 0x00000007120d7227 */ /* 0x000fe200078e00ff */
[----:B------:R-:W-:-:S03]  /*63b0*/  ISETP.GT.U32.AND P3, PT, R3, R12, PT ;  /* 0x0000000c0300720c */ /* 0x000fc60003f64070 */
[--C-:B------:R-:W-:Y:S02]  /*63c0*/  @!P5 IMAD.IADD R10, R10, 0x1, -R3.reuse ;  /* 0x000000010a0ad824 */ /* 0x100fe400078e0a03 */
[----:B------:R-:W-:Y:S01]  /*63d0*/  @!P4 IMAD.IADD R15, R15, 0x1, -R3 ;  /* 0x000000010f0fc824 */ /* 0x000fe200078e0a03 */
[C---:B------:R-:W-:Y:S01]  /*63e0*/  ISETP.GT.U32.AND P4, PT, R3.reuse, R11, PT ;  /* 0x0000000b0300720c */ /* 0x040fe20003f84070 */
[C---:B------:R-:W-:Y:S01]  /*63f0*/  IMAD R17, R3.reuse, R8, R17 ;  /* 0x0000000803117224 */ /* 0x040fe200078e0211 */
[C---:B------:R-:W-:Y:S01]  /*6400*/  ISETP.GT.U32.AND P5, PT, R3.reuse, R10, PT ;  /* 0x0000000a0300720c */ /* 0x040fe20003fa4070 */
[----:B------:R-:W-:Y:S02]  /*6410*/  IMAD.MOV R13, RZ, RZ, -R13 ;  /* 0x000000ffff0d7224 */ /* 0x000fe400078e0a0d */
[----:B------:R-:W-:Y:S02]  /*6420*/  VIADD R2, R0, 0x194 ;  /* 0x0000019400027836 */ /* 0x000fe40000000000 */
[----:B------:R-:W-:-:S02]  /*6430*/  IMAD R7, R3, R13, R7 ;  /* 0x0000000d03077224 */ /* 0x000fc400078e0207 */
[----:B0-----:R-:W-:Y:S01]  /*6440*/  IMAD.MOV.U32 R4, RZ, RZ, R15 ;  /* 0x000000ffff047224 */ /* 0x001fe200078e000f */
[----:B------:R-:W-:Y:S01]  /*6450*/  IABS R6, R2 ;  /* 0x0000000200067213 */ /* 0x000fe20000000000 */
[----:B------:R-:W-:Y:S02]  /*6460*/  VIADD R9, R0, 0x193 ;  /* 0x0000019300097836 */ /* 0x000fe40000000000 */
[--C-:B------:R-:W-:Y:S01]  /*6470*/  @!P4 IMAD.IADD R11, R11, 0x1, -R3.reuse ;  /* 0x000000010b0bc824 */ /* 0x100fe200078e0a03 */
[----:B------:R-:W-:Y:S01]  /*6480*/  ISETP.GE.AND P4, PT, R20, RZ, PT ;  /* 0x000000ff1400720c */ /* 0x000fe20003f86270 */
[--C-:B------:R-:W-:Y:S01]  /*6490*/  @!P5 IMAD.IADD R10, R10, 0x1, -R3.reuse ;  /* 0x000000010a0ad824 */ /* 0x100fe200078e0a03 */
[C---:B------:R-:W-:Y:S01]  /*64a0*/  ISETP.GT.U32.AND P5, PT, R3.reuse, R17, PT ;  /* 0x000000110300720c */ /* 0x040fe20003fa4070 */
[----:B------:R-:W-:Y:S01]  /*64b0*/  VIADD R8, R0, 0x192 ;  /* 0x0000019200087836 */ /* 0x000fe20000000000 */
[----:B------:R-:W-:Y:S01]  /*64c0*/  IABS R16, R9 ;  /* 0x0000000900107213 */ /* 0x000fe20000000000 */
[----:B------:R-:W-:Y:S01]  /*64d0*/  @!P3 IMAD.IADD R12, R12, 0x1, -R3 ;  /* 0x000000010c0cb824 */ /* 0x000fe200078e0a03 */
[C---:B------:R-:W-:Y:S01]  /*64e0*/  ISETP.GT.U32.AND P3, PT, R3.reuse, R7, PT ;  /* 0x000000070300720c */ /* 0x040fe20003f64070 */
[----:B------:R-:W-:Y:S01]  /*64f0*/  @!P1 IMAD.MOV R4, RZ, RZ, -R4 ;  /* 0x000000ffff049224 */ /* 0x000fe200078e0a04 */
[----:B------:R-:W-:Y:S01]  /*6500*/  ISETP.GT.U32.AND P1, PT, R3, R11, PT ;  /* 0x0000000b0300720c */ /* 0x000fe20003f24070 */
[----:B------:R-:W-:Y:S01]  /*6510*/  IMAD.HI.U32 R19, R18, R6, RZ ;  /* 0x0000000612137227 */ /* 0x000fe200078e00ff */
[----:B------:R-:W-:-:S02]  /*6520*/  IABS R15, R8 ;  /* 0x00000008000f7213 */ /* 0x000fc40000000000 */
[----:B------:R0:W-:Y:S01]  /*6530*/  STL [R1+0x3c4], R4 ;  /* 0x0003c40401007387 */ /* 0x0001e20000100800 */
[----:B------:R-:W-:Y:S02]  /*6540*/  IMAD.MOV R19, RZ, RZ, -R19 ;  /* 0x000000ffff137224 */ /* 0x000fe400078e0a13 */
[----:B------:R-:W-:Y:S02]  /*6550*/  @!P5 IMAD.IADD R17, R17, 0x1, -R3 ;  /* 0x000000011111d824 */ /* 0x000fe400078e0a03 */
[----:B------:R-:W-:-:S03]  /*6560*/  IMAD.HI.U32 R13, R18, R16, RZ ;  /* 0x00000010120d7227 */ /* 0x000fc600078e00ff */
[C---:B------:R-:W-:Y:S01]  /*6570*/  ISETP.GT.U32.AND P5, PT, R3.reuse, R17, PT ;  /* 0x000000110300720c */ /* 0x040fe20003fa4070 */
[----:B------:R-:W-:Y:S02]  /*6580*/  IMAD R6, R3, R19, R6 ;  /* 0x0000001303067224 */ /* 0x000fe400078e0206 */
[----:B0-----:R-:W-:Y:S02]  /*6590*/  IMAD.MOV.U32 R4, RZ, RZ, R12 ;  /* 0x000000ffff047224 */ /* 0x001fe400078e000c */
[----:B------:R-:W-:-:S04]  /*65a0*/  IMAD.HI.U32 R12, R18, R15, RZ ;  /* 0x0000000f120c7227 */ /* 0x000fc800078e00ff */
[----:B------:R-:W-:Y:S02]  /*65b0*/  @!P2 IMAD.MOV R4, RZ, RZ, -R4 ;  /* 0x000000ffff04a224 */ /* 0x000fe400078e0a04 */
[----:B------:R-:W-:Y:S02]  /*65c0*/  IMAD.MOV R13, RZ, RZ, -R13 ;  /* 0x000000ffff0d7224 */ /* 0x000fe400078e0a0d */
[--C-:B------:R-:W-:Y:S01]  /*65d0*/  @!P3 IMAD.IADD R7, R7, 0x1, -R3.reuse ;  /* 0x000000010707b824 */ /* 0x100fe200078e0a03 */
[----:B------:R0:W-:Y:S01]  /*65e0*/  STL [R1+0x3c8], R4 ;  /* 0x0003c80401007387 */ /* 0x0001e20000100800 */
[----:B------:R-:W-:Y:S01]  /*65f0*/  @!P1 IMAD.IADD R11, R11, 0x1, -R3 ;  /* 0x000000010b0b9824 */ /* 0x000fe200078e0a03 */
[C---:B------:R-:W-:Y:S01]  /*6600*/  ISETP.GT.U32.AND P1, PT, R3.reuse, R6, PT ;  /* 0x000000060300720c */ /* 0x040fe20003f24070 */
[----:B------:R-:W-:Y:S01]  /*6610*/  IMAD.MOV R12, RZ, RZ, -R12 ;  /* 0x000000ffff0c7224 */ /* 0x000fe200078e0a0c */
[C---:B------:R-:W-:Y:S01]  /*6620*/  ISETP.GT.U32.AND P2, PT, R3.reuse, R7, PT ;  /* 0x000000070300720c */ /* 0x040fe20003f44070 */
[C---:B------:R-:W-:Y:S01]  /*6630*/  IMAD R16, R3.reuse, R13, R16 ;  /* 0x0000000d03107224 */ /* 0x040fe200078e0210 */
[----:B------:R-:W-:Y:S01]  /*6640*/  ISETP.GE.AND P3, PT, R14, RZ, PT ;  /* 0x000000ff0e00720c */ /* 0x000fe20003f66270 */
[----:B------:R-:W-:-:S02]  /*6650*/  IMAD R15, R3, R12, R15 ;  /* 0x0000000c030f7224 */ /* 0x000fc400078e020f */
[----:B------:R-:W-:Y:S02]  /*6660*/  IMAD.MOV.U32 R5, RZ, RZ, R10 ;  /* 0x000000ffff057224 */ /* 0x000fe400078e000a */
[----:B0-----:R-:W-:Y:S02]  /*6670*/  IMAD.MOV.U32 R4, RZ, RZ, R11 ;  /* 0x000000ffff047224 */ /* 0x001fe400078e000b */
[----:B------:R-:W-:Y:S01]  /*6680*/  @!P5 IMAD.IADD R17, R17, 0x1, -R3 ;  /* 0x000000011111d824 */ /* 0x000fe200078e0a03 */
[C---:B------:R-:W-:Y:S01]  /*6690*/  ISETP.GT.U32.AND P5, PT, R3.reuse, R15, PT ;  /* 0x0000000f0300720c */ /* 0x040fe20003fa4070 */
[----:B------:R-:W-:Y:S01]  /*66a0*/  @!P6 IMAD.MOV R4, RZ, RZ, -R4 ;  /* 0x000000ffff04e224 */ /* 0x000fe200078e0a04 */
[----:B------:R-:W-:Y:S01]  /*66b0*/  ISETP.GT.U32.AND P6, PT, R3, R16, PT ;  /* 0x000000100300720c */ /* 0x000fe20003fc4070 */
[----:B------:R-:W-:Y:S01]  /*66c0*/  @!P0 IMAD.MOV R5, RZ, RZ, -R5 ;  /* 0x000000ffff058224 */ /* 0x000fe200078e0a05 */
[----:B------:R-:W-:Y:S01]  /*66d0*/  ISETP.GE.AND P0, PT, R2, RZ, PT ;  /* 0x000000ff0200720c */ /* 0x000fe20003f06270 */
[----:B------:R-:W-:-:S02]  /*66e0*/  VIADD R2, R0, 0x191 ;  /* 0x0000019100027836 */ /* 0x000fc40000000000 */
[----:B------:R-:W-:Y:S01]  /*66f0*/  VIADD R11, R0, 0x190 ;  /* 0x00000190000b7836 */ /* 0x000fe20000000000 */
[----:B------:R-:W-:Y:S01]  /*6700*/  STL [R1+0x3e0], R5 ;  /* 0x0003e00501007387 */ /* 0x000fe20000100800 */
[--C-:B------:R-:W-:Y:S01]  /*6710*/  @!P1 IMAD.IADD R6, R6, 0x1, -R3.reuse ;  /* 0x0000000106069824 */ /* 0x100fe200078e0a03 */
[----:B------:R-:W-:Y:S01]  /*6720*/  ISETP.GE.AND P1, PT, R8, RZ, PT ;  /* 0x000000ff0800720c */ /* 0x000fe20003f26270 */
[--C-:B------:R-:W-:Y:S01]  /*6730*/  @!P2 IMAD.IADD R7, R7, 0x1, -R3.reuse ;  /* 0x000000010707a824 */ /* 0x100fe200078e0a03 */
[----:B------:R-:W-:Y:S01]  /*6740*/  IABS R10, R2 ;  /* 0x00000002000a7213 */ /* 0x000fe20000000000 */
[----:B------:R0:W-:Y:S01]  /*6750*/  STL [R1+0x3dc], R4 ;  /* 0x0003dc0401007387 */ /* 0x0001e20000100800 */
[----:B------:R-:W-:Y:S01]  /*6760*/  IABS R8, R11 ;  /* 0x0000000b00087213 */ /* 0x000fe20000000000 */
[--C-:B------:R-:W-:Y:S01]  /*6770*/  @!P6 IMAD.IADD R16, R16, 0x1, -R3.reuse ;  /* 0x000000011010e824 */ /* 0x100fe200078e0a03 */
[----:B------:R-:W-:Y:S01]  /*6780*/  ISETP.GE.AND P2, PT, R9, RZ, PT ;  /* 0x000000ff0900720c */ /* 0x000fe20003f46270 */
[----:B------:R-:W-:Y:S01]  /*6790*/  @!P5 IMAD.IADD R15, R15, 0x1, -R3 ;  /* 0x000000010f0fd824 */ /* 0x000fe200078e0a03 */
[C---:B------:R-:W-:Y:S01]  /*67a0*/  ISETP.GT.U32.AND P6, PT, R3.reuse, R6, PT ;  /* 0x000000060300720c */ /* 0x040fe20003fc4070 */
[----:B------:R-:W-:Y:S01]  /*67b0*/  IMAD.HI.U32 R9, R18, R10, RZ ;  /* 0x0000000a12097227 */ /* 0x000fe200078e00ff */
[----:B------:R-:W-:-:S03]  /*67c0*/  ISETP.GT.U32.AND P5, PT, R3, R16, PT ;  /* 0x000000100300720c */ /* 0x000fc60003fa4070 */
[----:B0-----:R-:W-:Y:S02]  /*67d0*/  IMAD.MOV.U32 R4, RZ, RZ, R7 ;  /* 0x000000ffff047224 */ /* 0x001fe400078e0007 */
[----:B------:R-:W-:Y:S02]  /*67e0*/  IMAD.MOV.U32 R7, RZ, RZ, R8 ;  /* 0x000000ffff077224 */ /* 0x000fe400078e0008 */
[----:B------:R-:W-:Y:S01]  /*67f0*/  @!P4 IMAD.MOV R4, RZ, RZ, -R4 ;  /* 0x000000ffff04c224 */ /* 0x000fe200078e0a04 */
[C---:B------:R-:W-:Y:S01]  /*6800*/  ISETP.GT.U32.AND P4, PT, R3.reuse, R15, PT ;  /* 0x0000000f0300720c */ /* 0x040fe20003f84070 */
[----:B------:R-:W-:Y:S02]  /*6810*/  IMAD.MOV R9, RZ, RZ, -R9 ;  /* 0x000000ffff097224 */ /* 0x000fe400078e0a09 */
[----:B------:R-:W-:Y:S01]  /*6820*/  IMAD.HI.U32 R8, R18, R7, RZ ;  /* 0x0000000712087227 */ /* 0x000fe200078e00ff */
[----:B------:R0:W-:Y:S03]  /*6830*/  STL [R1+0x3d8], R4 ;  /* 0x0003d80401007387 */ /* 0x0001e60000100800 */
[----:B------:R-:W-:-:S02]  /*6840*/  IMAD R10, R3, R9, R10 ;  /* 0x00000009030a7224 */ /* 0x000fc400078e020a */
[----:B------:R-:W-:Y:S02]  /*6850*/  IMAD.MOV R8, RZ, RZ, -R8 ;  /* 0x000000ffff087224 */ /* 0x000fe400078e0a08 */
[----:B------:R-:W-:Y:S01]  /*6860*/  @!P6 IMAD.IADD R6, R6, 0x1, -R3 ;  /* 0x000000010606e824 */ /* 0x000fe200078e0a03 */
[C---:B------:R-:W-:Y:S01]  /*6870*/  ISETP.GT.U32.AND P6, PT, R3.reuse, R10, PT ;  /* 0x0000000a0300720c */ /* 0x040fe20003fc4070 */
[----:B------:R-:W-:Y:S02]  /*6880*/  IMAD R7, R3, R8, R7 ;  /* 0x0000000803077224 */ /* 0x000fe400078e0207 */
[C---:B------:R-:W-:Y:S02]  /*6890*/  VIADD R14, R0.reuse, 0x18f ;  /* 0x0000018f000e7836 */ /* 0x040fe40000000000 */
[----:B------:R-:W-:Y:S01]  /*68a0*/  @!P4 IMAD.IADD R15, R15, 0x1, -R3 ;  /* 0x000000010f0fc824 */ /* 0x000fe200078e0a03 */
[----:B------:R-:W-:Y:S01]  /*68b0*/  ISETP.GT.U32.AND P4, PT, R3, R7, PT ;  /* 0x000000070300720c */ /* 0x000fe20003f84070 */
[----:B------:R-:W-:Y:S01]  /*68c0*/  VIADD R12, R0, 0x18e ;  /* 0x0000018e000c7836 */ /* 0x000fe20000000000 */
[----:B------:R-:W-:Y:S01]  /*68d0*/  IABS R13, R14 ;  /* 0x0000000e000d7213 */ /* 0x000fe20000000000 */
[----:B------:R-:W-:-:S02]  /*68e0*/  IMAD.MOV.U32 R5, RZ, RZ, R17 ;  /* 0x000000ffff057224 */ /* 0x000fc400078e0011 */
[----:B------:R-:W-:Y:S01]  /*68f0*/  @!P5 IMAD.IADD R16, R16, 0x1, -R3 ;  /* 0x000000011010d824 */ /* 0x000fe200078e0a03 */
[----:B------:R-:W-:Y:S01]  /*6900*/  IABS R20, R12 ;  /* 0x0000000c00147213 */ /* 0x000fe20000000000 */
[----:B------:R-:W-:Y:S01]  /*6910*/  IMAD.HI.U32 R8, R18, R13, RZ ;  /* 0x0000000d12087227 */ /* 0x000fe200078e00ff */
[----:B------:R-:W-:-:S03]  /*6920*/  ISETP.GE.AND P5, PT, R2, RZ, PT ;  /* 0x000000ff0200720c */ /* 0x000fc60003fa6270 */
[----:B------:R-:W-:Y:S01]  /*6930*/  @!P6 IMAD.IADD R10, R10, 0x1, -R3 ;  /* 0x000000010a0ae824 */ /* 0x000fe200078e0a03 */
[----:B------:R-:W-:Y:S01]  /*6940*/  ISETP.GE.AND P6, PT, R11, RZ, PT ;  /* 0x000000ff0b00720c */ /* 0x000fe20003fc6270 */
[----:B------:R-:W-:-:S04]  /*6950*/  IMAD.HI.U32 R9, R18, R20, RZ ;  /* 0x0000001412097227 */ /* 0x000fc800078e00ff */
[C---:B------:R-:W-:Y:S02]  /*6960*/  VIADD R2, R0.reuse, 0x18d ;  /* 0x0000018d00027836 */ /* 0x040fe40000000000 */
[----:B------:R-:W-:Y:S02]  /*6970*/  IMAD.MOV R8, RZ, RZ, -R8 ;  /* 0x000000ffff087224 */ /* 0x000fe400078e0a08 */
[----:B------:R-:W-:Y:S02]  /*6980*/  @!P4 IMAD.IADD R7, R7, 0x1, -R3 ;  /* 0x000000010707c824 */ /* 0x000fe400078e0a03 */
[----:B------:R-:W-:Y:S01]  /*6990*/  @!P3 IMAD.MOV R5, RZ, RZ, -R5 ;  /* 0x000000ffff05b224 */ /* 0x000fe200078e0a05 */
[C---:B------:R-:W-:Y:S01]  /*69a0*/  ISETP.GT.U32.AND P3, PT, R3.reuse, R10, PT ;  /* 0x0000000a0300720c */ /* 0x040fe20003f64070 */
[----:B0-----:R-:W-:Y:S01]  /*69b0*/  IMAD.MOV.U32 R4, RZ, RZ, R6 ;  /* 0x000000ffff047224 */ /* 0x001fe200078e0006 */
[----:B------:R-:W-:Y:S01]  /*69c0*/  ISETP.GT.U32.AND P4, PT, R3, R7, PT ;  /* 0x000000070300720c */ /* 0x000fe20003f84070 */
[----:B------:R-:W-:Y:S01]  /*69d0*/  IMAD.MOV R9, RZ, RZ, -R9 ;  /* 0x000000ffff097224 */ /* 0x000fe200078e0a09 */
[----:B------:R0:W-:Y:S01]  /*69e0*/  STL [R1+0x3ec], R5 ;  /* 0x0003ec0501007387 */ /* 0x0001e20000100800 */
[----:B------:R-:W-:-:S02]  /*69f0*/  VIADD R11, R0, 0x18c ;  /* 0x0000018c000b7836 */ /* 0x000fc40000000000 */
[C---:B------:R-:W-:Y:S01]  /*6a00*/  IMAD R13, R3.reuse, R8, R13 ;  /* 0x00000008030d7224 */ /* 0x040fe200078e020d */
[----:B------:R-:W-:Y:S01]  /*6a10*/  IABS R8, R2 ;  /* 0x0000000200087213 */ /* 0x000fe20000000000 */
[----:B------:R-:W-:Y:S02]  /*6a20*/  @!P0 IMAD.MOV R4, RZ, RZ, -R4 ;  /* 0x000000ffff048224 */ /* 0x000fe400078e0a04 */
[C---:B------:R-:W-:Y:S01]  /*6a30*/  IMAD R20, R3.reuse, R9, R20 ;  /* 0x0000000903147224 */ /* 0x040fe200078e0214 */
[----:B------:R-:W-:Y:S01]  /*6a40*/  IABS R9, R11 ;  /* 0x0000000b00097213 */ /* 0x000fe20000000000 */
[----:B------:R-:W-:Y:S01]  /*6a50*/  IMAD.HI.U32 R6, R18, R8, RZ ;  /* 0x0000000812067227 */ /* 0x000fe200078e00ff */
[----:B------:R-:W-:Y:S01]  /*6a60*/  ISETP.GT.U32.AND P0, PT, R3, R13, PT ;  /* 0x0000000d0300720c */ /* 0x000fe20003f04070 */
[----:B------:R2:W-:Y:S02]  /*6a70*/  STL [R1+0x41c], R4 ;  /* 0x00041c0401007387 */ /* 0x0005e40000100800 */
[----:B0-----:R-:W-:-:S02]  /*6a80*/  IMAD.MOV.U32 R5, RZ, RZ, R16 ;  /* 0x000000ffff057224 */ /* 0x001fc400078e0010 */
[----:B------:R-:W-:Y:S01]  /*6a90*/  @!P3 IMAD.IADD R10, R10, 0x1, -R3 ;  /* 0x000000010a0ab824 */ /* 0x000fe200078e0a03 */
[----:B------:R-:W-:Y:S01]  /*6aa0*/  ISETP.GE.AND P3, PT, R12, RZ, PT ;  /* 0x000000ff0c00720c */ /* 0x000fe20003f66270 */
[----:B------:R-:W-:Y:S01]  /*6ab0*/  @!P2 IMAD.MOV R5, RZ, RZ, -R5 ;  /* 0x000000ffff05a224 */ /* 0x000fe200078e0a05 */
[----:B------:R-:W-:Y:S01]  /*6ac0*/  ISETP.GT.U32.AND P2, PT, R3, R20, PT ;  /* 0x000000140300720c */ /* 0x000fe20003f44070 */
[----:B------:R-:W-:Y:S02]  /*6ad0*/  IMAD.MOV R6, RZ, RZ, -R6 ;  /* 0x000000ffff067224 */ /* 0x000fe400078e0a06 */
[----:B--2---:R-:W-:Y:S01]  /*6ae0*/  IMAD.MOV.U32 R4, RZ, RZ, R15 ;  /* 0x000000ffff047224 */ /* 0x004fe200078e000f */
[----:B------:R0:W-:Y:S01]  /*6af0*/  STL [R1+0x3f4], R5 ;  /* 0x0003f40501007387 */ /* 0x0001e20000100800 */
[----:B------:R-:W-:-:S04]  /*6b00*/  IMAD.HI.U32 R15, R18, R9, RZ ;  /* 0x00000009120f7227 */ /* 0x000fc800078e00ff */
[----:B------:R-:W-:Y:S01]  /*6b10*/  @!P1 IMAD.MOV R4, RZ, RZ, -R4 ;  /* 0x000000ffff049224 */ /* 0x000fe200078e0a04 */
[----:B------:R-:W-:Y:S01]  /*6b20*/  ISETP.GE.AND P1, PT, R14, RZ, PT ;  /* 0x000000ff0e00720c */ /* 0x000fe20003f26270 */
[----:B------:R-:W-:Y:S02]  /*6b30*/  IMAD.MOV R15, RZ, RZ, -R15 ;  /* 0x000000ffff0f7224 */ /* 0x000fe400078e0a0f */
[--C-:B------:R-:W-:Y:S01]  /*6b40*/  @!P4 IMAD.IADD R7, R7, 0x1, -R3.reuse ;  /* 0x000000010707c824 */ /* 0x100fe200078e0a03 */
[----:B------:R2:W-:Y:S01]  /*6b50*/  STL [R1+0x404], R4 ;  /* 0x0004040401007387 */ /* 0x0005e20000100800 */
[----:B------:R-:W-:Y:S01]  /*6b60*/  IMAD R8, R3, R6, R8 ;  /* 0x0000000603087224 */ /* 0x000fe200078e0208 */
[----:B------:R-:W-:Y:S01]  /*6b70*/  ISETP.GE.AND P4, PT, R2, RZ, PT ;  /* 0x000000ff0200720c */ /* 0x000fe20003f86270 */
[----:B0-----:R-:W-:Y:S02]  /*6b80*/  IMAD.MOV.U32 R5, RZ, RZ, R10 ;  /* 0x000000ffff057224 */ /* 0x001fe400078e000a */
[----:B------:R-:W-:-:S02]  /*6b90*/  @!P0 IMAD.IADD R13, R13, 0x1, -R3 ;  /* 0x000000010d0d8824 */ /* 0x000fc400078e0a03 */
[C---:B------:R-:W-:Y:S02]  /*6ba0*/  IMAD R9, R3.reuse, R15, R9 ;  /* 0x0000000f03097224 */ /* 0x040fe400078e0209 */
[----:B------:R-:W-:Y:S01]  /*6bb0*/  @!P5 IMAD.MOV R5, RZ, RZ, -R5 ;  /* 0x000000ffff05d224 */ /* 0x000fe200078e0a05 */
[C---:B------:R-:W-:Y:S01]  /*6bc0*/  ISETP.GT.U32.AND P5, PT, R3.reuse, R8, PT ;  /* 0x000000080300720c */ /* 0x040fe20003fa4070 */
[----:B--2---:R-:W-:Y:S01]  /*6bd0*/  IMAD.MOV.U32 R4, RZ, RZ, R7 ;  /* 0x000000ffff047224 */ /* 0x004fe200078e0007 */
[C---:B------:R-:W-:Y:S01]  /*6be0*/  ISETP.GT.U32.AND P0, PT, R3.reuse, R13, PT ;  /* 0x0000000d0300720c */ /* 0x040fe20003f04070 */
[--C-:B------:R-:W-:Y:S01]  /*6bf0*/  @!P2 IMAD.IADD R20, R20, 0x1, -R3.reuse ;  /* 0x000000011414a824 */ /* 0x100fe200078e0a03 */
[----:B------:R-:W-:Y:S01]  /*6c00*/  STL [R1+0x414], R5 ;  /* 0x0004140501007387 */ /* 0x000fe20000100800 */
[----:B------:R-:W-:Y:S01]  /*6c10*/  @!P6 IMAD.MOV R4, RZ, RZ, -R4 ;  /* 0x000000ffff04e224 */ /* 0x000fe200078e0a04 */
[C---:B------:R-:W-:Y:S01]  /*6c20*/  ISETP.GT.U32.AND P6, PT, R3.reuse, R9, PT ;  /* 0x000000090300720c */ /* 0x040fe20003fc4070 */
[C---:B------:R-:W-:Y:S01]  /*6c30*/  VIADD R2, R0.reuse, 0x18b ;  /* 0x0000018b00027836 */ /* 0x040fe20000000000 */
[----:B------:R-:W-:Y:S01]  /*6c40*/  ISETP.GT.U32.AND P2, PT, R3, R20, PT ;  /* 0x000000140300720c */ /* 0x000fe20003f44070 */
[C---:B------:R-:W-:Y:S01]  /*6c50*/  VIADD R6, R0.reuse, 0x18a ;  /* 0x0000018a00067836 */ /* 0x040fe20000000000 */
[----:B------:R0:W-:Y:S01]  /*6c60*/  STL [R1+0x418], R4 ;  /* 0x0004180401007387 */ /* 0x0001e20000100800 */
[----:B------:R-:W-:Y:S01]  /*6c70*/  VIADD R16, R0, 0x189 ;  /* 0x0000018900107836 */ /* 0x000fe20000000000 */
[----:B------:R-:W-:Y:S01]  /*6c80*/  IABS R10, R2 ;  /* 0x00000002000a7213 */ /* 0x000fe20000000000 */
[--C-:B------:R-:W-:Y:S01]  /*6c90*/  @!P5 IMAD.IADD R8, R8, 0x1, -R3.reuse ;  /* 0x000000010808d824 */ /* 0x100fe200078e0a03 */
[----:B------:R-:W-:Y:S01]  /*6ca0*/  IABS R7, R6 ;  /* 0x0000000600077213 */ /* 0x000fe20000000000 */
[----:B------:R-:W-:Y:S01]  /*6cb0*/  @!P0 IMAD.IADD R13, R13, 0x1, -R3 ;  /* 0x000000010d0d8824 */ /* 0x000fe200078e0a03 */
[----:B------:R-:W-:Y:S01]  /*6cc0*/  ISETP.GE.AND P0, PT, R11, RZ, PT ;  /* 0x000000ff0b00720c */ /* 0x000fe20003f06270 */
[----:B------:R-:W-:Y:S01]  /*6cd0*/  IMAD.HI.U32 R11, R18, R10, RZ ;  /* 0x0000000a120b7227 */ /* 0x000fe200078e00ff */
[----:B------:R-:W-:-:S02]  /*6ce0*/  ISETP.GT.U32.AND P5, PT, R3, R8, PT ;  /* 0x000000080300720c */ /* 0x000fc40003fa4070 */
[----:B------:R-:W-:Y:S01]  /*6cf0*/  IABS R12, R16 ;  /* 0x00000010000c7213 */ /* 0x000fe20000000000 */
[--C-:B------:R-:W-:Y:S02]  /*6d00*/  @!P6 IMAD.IADD R9, R9, 0x1, -R3.reuse ;  /* 0x000000010909e824 */ /* 0x100fe400078e0a03 */
[----:B------:R-:W-:Y:S01]  /*6d10*/  @!P2 IMAD.IADD R20, R20, 0x1, -R3 ;  /* 0x000000011414a824 */ /* 0x000fe200078e0a03 */
[----:B------:R-:W-:Y:S01]  /*6d20*/  ISETP.GE.AND P2, PT, R2, RZ, PT ;  /* 0x000000ff0200720c */ /* 0x000fe20003f46270 */
[----:B------:R-:W-:Y:S01]  /*6d30*/  IMAD.HI.U32 R2, R18, R7, RZ ;  /* 0x0000000712027227 */ /* 0x000fe200078e00ff */
[----:B------:R-:W-:-:S03]  /*6d40*/  ISETP.GT.U32.AND P6, PT, R3, R9, PT ;  /* 0x000000090300720c */ /* 0x000fc60003fc4070 */
[----:B------:R-:W-:Y:S02]  /*6d50*/  IMAD.MOV R11, RZ, RZ, -R11 ;  /* 0x000000ffff0b7224 */ /* 0x000fe400078e0a0b */
[----:B------:R-:W-:Y:S02]  /*6d60*/  IMAD.MOV R2, RZ, RZ, -R2 ;  /* 0x000000ffff027224 */ /* 0x000fe400078e0a02 */
[C---:B------:R-:W-:Y:S02]  /*6d70*/  IMAD R10, R3.reuse, R11, R10 ;  /* 0x0000000b030a7224 */ /* 0x040fe400078e020a */
[C---:B------:R-:W-:Y:S02]  /*6d80*/  IMAD R7, R3.reuse, R2, R7 ;  /* 0x0000000203077224 */ /* 0x040fe400078e0207 */
[--C-:B------:R-:W-:Y:S01]  /*6d90*/  @!P5 IMAD.IADD R8, R8, 0x1, -R3.reuse ;  /* 0x000000010808d824 */ /* 0x100fe200078e0a03 */
[----:B------:R-:W-:Y:S01]  /*6da0*/  ISETP.GT.U32.AND P5, PT, R3, R10, PT ;  /* 0x0000000a0300720c */ /* 0x000fe20003fa4070 */
[----:B------:R-:W-:Y:S01]  /*6db0*/  @!P6 IMAD.IADD R9, R9, 0x1, -R3 ;  /* 0x000000010909e824 */ /* 0x000fe200078e0a03 */
[----:B------:R-:W-:Y:S01]  /*6dc0*/  ISETP.GT.U32.AND P6, PT, R3, R7, PT ;  /* 0x000000070300720c */ /* 0x000fe20003fc4070 */
[----:B0-----:R-:W-:-:S02]  /*6dd0*/  IMAD.MOV.U32 R4, RZ, RZ, R13 ;  /* 0x000000ffff047224 */ /* 0x001fc400078e000d */
[----:B------:R-:W-:Y:S02]  /*6de0*/  VIADD R11, R0, 0x188 ;  /* 0x00000188000b7836 */ /* 0x000fe40000000000 */
[----:B------:R-:W-:Y:S01]  /*6df0*/  @!P1 IMAD.MOV R4, RZ, RZ, -R4 ;  /* 0x000000ffff049224 */ /* 0x000fe200078e0a04 */
[----:B------:R-:W-:Y:S01]  /*6e00*/  ISETP.GE.AND P1, PT, R6, RZ, PT ;  /* 0x000000ff0600720c */ /* 0x000fe20003f26270 */
[----:B------:R-:W-:Y:S01]  /*6e10*/  IMAD.HI.U32 R6, R18, R12, RZ ;  /* 0x0000000c12067227 */ /* 0x000fe200078e00ff */
[----:B------:R-:W-:Y:S02]  /*6e20*/  IABS R17, R11 ;  /* 0x0000000b00117213 */ /* 0x000fe40000000000 */
[----:B------:R0:W-:Y:S01]  /*6e30*/  STL [R1+0x4e4], R4 ;  /* 0x0004e40401007387 */ /* 0x0001e20000100800 */
[----:B------:R-:W-:Y:S02]  /*6e40*/  @!P5 IMAD.IADD R10, R10, 0x1, -R3 ;  /* 0x000000010a0ad824 */ /* 0x000fe400078e0a03 */
[----:B------:R-:W-:-:S02]  /*6e50*/  VIADD R14, R0, 0x187 ;  /* 0x00000187000e7836 */ /* 0x000fc40000000000 */
[----:B------:R-:W-:Y:S02]  /*6e60*/  IMAD.MOV R6, RZ, RZ, -R6 ;  /* 0x000000ffff067224 */ /* 0x000fe400078e0a06 */
[----:B------:R-:W-:Y:S01]  /*6e70*/  @!P6 IMAD.IADD R7, R7, 0x1, -R3 ;  /* 0x000000010707e824 */ /* 0x000fe200078e0a03 */
[----:B------:R-:W-:Y:S01]  /*6e80*/  ISETP.GT.U32.AND P6, PT, R3, R10, PT ;  /* 0x0000000a0300720c */ /* 0x000fe20003fc4070 */
[----:B------:R-:W-:Y:S01]  /*6e90*/  VIADD R2, R0, 0x186 ;  /* 0x0000018600027836 */ /* 0x000fe20000000000 */
[----:B------:R-:W-:Y:S01]  /*6ea0*/  IABS R15, R14 ;  /* 0x0000000e000f7213 */ /* 0x000fe20000000000 */
[----:B0-----:R-:W-:Y:S02]  /*6eb0*/  IMAD.MOV.U32 R4, RZ, RZ, R20 ;  /* 0x000000ffff047224 */ /* 0x001fe400078e0014 */
[----:B------:R-:W-:-:S04]  /*6ec0*/  IMAD.HI.U32 R21, R18, R17, RZ ;  /* 0x0000001112157227 */ /* 0x000fc800078e00ff */
[----:B------:R-:W-:Y:S01]  /*6ed0*/  @!P3 IMAD.MOV R4, RZ, RZ, -R4 ;  /* 0x000000ffff04b224 */ /* 0x000fe200078e0a04 */
[----:B------:R-:W-:Y:S01]  /*6ee0*/  ISETP.GE.AND P3, PT, R16, RZ, PT ;  /* 0x000000ff1000720c */ /* 0x000fe20003f66270 */
[C---:B------:R-:W-:Y:S01]  /*6ef0*/  IMAD R12, R3.reuse, R6, R12 ;  /* 0x00000006030c7224 */ /* 0x040fe200078e020c */
[----:B------:R-:W-:Y:S01]  /*6f00*/  IABS R6, R2 ;  /* 0x0000000200067213 */ /* 0x000fe20000000000 */
[----:B------:R-:W-:Y:S01]  /*6f10*/  IMAD.MOV R21, RZ, RZ, -R21 ;  /* 0x000000ffff157224 */ /* 0x000fe200078e0a15 */
[----:B------:R0:W-:Y:S01]  /*6f20*/  STL [R1+0x410], R4 ;  /* 0x0004100401007387 */ /* 0x0001e20000100800 */
[----:B------:R-:W-:Y:S01]  /*6f30*/  IMAD.HI.U32 R19, R18, R15, RZ ;  /* 0x0000000f12137227 */ /* 0x000fe200078e00ff */
[----:B------:R-:W-:-:S03]  /*6f40*/  ISETP.GT.U32.AND P5, PT, R3, R12, PT ;  /* 0x0000000c0300720c */ /* 0x000fc60003fa4070 */
[C---:B------:R-:W-:Y:S02]  /*6f50*/  IMAD R16, R3.reuse, R21, R17 ;  /* 0x0000001503107224 */ /* 0x040fe400078e0211 */
[----:B------:R-:W-:Y:S02]  /*6f60*/  IMAD.MOV.U32 R20, RZ, RZ, R6 ;  /* 0x000000ffff147224 */ /* 0x000fe400078e0006 */
[----:B------:R-:W-:Y:S02]  /*6f70*/  IMAD.MOV R19, RZ, RZ, -R19 ;  /* 0x000000ffff137224 */ /* 0x000fe400078e0a13 */
[----:B0-----:R-:W-:Y:S02]  /*6f80*/  IMAD.MOV.U32 R4, RZ, RZ, R8 ;  /* 0x000000ffff047224 */ /* 0x001fe400078e0008 */
[----:B------:R-:W-:Y:S01]  /*6f90*/  @!P6 IMAD.IADD R10, R10, 0x1, -R3 ;  /* 0x000000010a0ae824 */ /* 0x000fe200078e0a03 */
[C---:B------:R-:W-:Y:S01]  /*6fa0*/  ISETP.GT.U32.AND P6, PT, R3.reuse, R16, PT ;  /* 0x000000100300720c */ /* 0x040fe20003fc4070 */
[----:B------:R-:W-:Y:S01]  /*6fb0*/  @!P4 IMAD.MOV R4, RZ, RZ, -R4 ;  /* 0x000000ffff04c224 */ /* 0x000fe200078e0a04 */
[----:B------:R-:W-:Y:S01]  /*6fc0*/  ISETP.GT.U32.AND P4, PT, R3, R7, PT ;  /* 0x000000070300720c */ /* 0x000fe20003f84070 */
[----:B------:R-:W-:-:S03]  /*6fd0*/  IMAD.HI.U32 R8, R18, R20, RZ ;  /* 0x0000001412087227 */ /* 0x000fc600078e00ff */
[----:B------:R0:W-:Y:S01]  /*6fe0*/  STL [R1+0x420], R4 ;  /* 0x0004200401007387 */ /* 0x0001e20000100800 */
[C---:B------:R-:W-:Y:S02]  /*6ff0*/  IMAD R6, R3.reuse, R19, R15 ;  /* 0x0000001303067224 */ /* 0x040fe400078e020f */
[----:B------:R-:W-:Y:S02]  /*7000*/  IMAD.MOV R8, RZ, RZ, -R8 ;  /* 0x000000ffff087224 */ /* 0x000fe400078e0a08 */
[----:B------:R-:W-:Y:S02]  /*7010*/  @!P5 IMAD.IADD R12, R12, 0x1, -R3 ;  /* 0x000000010c0cd824 */ /* 0x000fe400078e0a03 */
[----:B------:R-:W-:Y:S02]  /*7020*/  VIADD R13, R0, 0x185 ;  /* 0x00000185000d7836 */ /* 0x000fe40000000000 */
[C---:B------:R-:W-:Y:S01]  /*7030*/  IMAD R15, R3.reuse, R8, R20 ;  /* 0x00000008030f7224 */ /* 0x040fe200078e0214 */
[----:B------:R-:W-:Y:S01]  /*7040*/  ISETP.GT.U32.AND P5, PT, R3, R12, PT ;  /* 0x0000000c0300720c */ /* 0x000fe20003fa4070 */
[----:B0-----:R-:W-:Y:S01]  /*7050*/  IMAD.MOV.U32 R4, RZ, RZ, R10 ;  /* 0x000000ffff047224 */ /* 0x001fe200078e000a */
[----:B------:R-:W-:Y:S01]  /*7060*/  IABS R17, R13 ;  /* 0x0000000d00117213 */ /* 0x000fe20000000000 */
[----:B------:R-:W-:-:S02]  /*7070*/  IMAD.MOV.U32 R5, RZ, RZ, R9 ;  /* 0x000000ffff057224 */ /* 0x000fc400078e0009 */
[----:B------:R-:W-:Y:S01]  /*7080*/  @!P2 IMAD.MOV R4, RZ, RZ, -R4 ;  /* 0x000000ffff04a224 */ /* 0x000fe200078e0a04 */
[C---:B------:R-:W-:Y:S01]  /*7090*/  ISETP.GT.U32.AND P2, PT, R3.reuse, R6, PT ;  /* 0x000000060300720c */ /* 0x040fe20003f44070 */
[----:B------:R-:W-:Y:S01]  /*70a0*/  @!P6 IMAD.IADD R16, R16, 0x1, -R3 ;  /* 0x000000011010e824 */ /* 0x000fe200078e0a03 */
[----:B------:R-:W-:Y:S01]  /*70b0*/  ISETP.GT.U32.AND P6, PT, R3, R15, PT ;  /* 0x0000000f0300720c */ /* 0x000fe20003fc4070 */
[----:B------:R-:W-:Y:S01]  /*70c0*/  @!P0 IMAD.MOV R5, RZ, RZ, -R5 ;  /* 0x000000ffff058224 */ /* 0x000fe200078e0a05 */
[----:B------:R-:W-:Y:S01]  /*70d0*/  ISETP.GE.AND P0, PT, R11, RZ, PT ;  /* 0x000000ff0b00720c */ /* 0x000fe20003f06270 */
[----:B------:R-:W-:-:S03]  /*70e0*/  IMAD.HI.U32 R9, R18, R17, RZ ;  /* 0x0000001112097227 */ /* 0x000fc600078e00ff */
[----:B------:R-:W-:Y:S01]  /*70f0*/  STL [R1+0x464], R5 ;  /* 0x0004640501007387 */ /* 0x000fe20000100800 */
[----:B------:R-:W-:Y:S01]  /*7100*/  @!P4 IMAD.IADD R7, R7, 0x1, -R3 ;  /* 0x000000010707c824 */ /* 0x000fe200078e0a03 */
[----:B------:R-:W-:Y:S01]  /*7110*/  ISETP.GE.AND P4, PT, R14, RZ, PT ;  /* 0x000000ff0e00720c */ /* 0x000fe20003f86270 */
[----:B------:R-:W-:Y:S01]  /*7120*/  IMAD.MOV R9, RZ, RZ, -R9 ;  /* 0x000000ffff097224 */ /* 0x000fe200078e0a09 */
[----:B------:R0:W-:Y:S01]  /*7130*/  STL [R1+0x460], R4 ;  /* 0x0004600401007387 */ /* 0x0001e20000100800 */
[--C-:B------:R-:W-:Y:S02]  /*7140*/  @!P2 IMAD.IADD R6, R6, 0x1, -R3.reuse ;  /* 0x000000010606a824 */ /* 0x100fe400078e0a03 */
[----:B------:R-:W-:Y:S02]  /*7150*/  VIADD R10, R0, 0x184 ;  /* 0x00000184000a7836 */ /* 0x000fe40000000000 */
[----:B------:R-:W-:Y:S01]  /*7160*/  @!P5 IMAD.IADD R12, R12, 0x1, -R3 ;  /* 0x000000010c0cd824 */ /* 0x000fe200078e0a03 */
[----:B------:R-:W-:Y:S01]  /*7170*/  ISETP.GE.AND P5, PT, R2, RZ, PT ;  /* 0x000000ff0200720c */ /* 0x000fe20003fa6270 */
[C---:B------:R-:W-:Y:S01]  /*7180*/  IMAD R2, R3.reuse, R9, R17 ;  /* 0x0000000903027224 */ /* 0x040fe200078e0211 */
[----:B------:R-:W-:Y:S01]  /*7190*/  ISETP.GT.U32.AND P2, PT, R3, R6, PT ;  /* 0x000000060300720c */ /* 0x000fe20003f44070 */
[----:B------:R-:W-:Y:S01]  /*71a0*/  @!P6 IMAD.IADD R15, R15, 0x1, -R3 ;  /* 0x000000010f0fe824 */ /* 0x000fe200078e0a03 */
[----:B------:R-:W-:Y:S01]  /*71b0*/  IABS R17, R10 ;  /* 0x0000000a00117213 */ /* 0x000fe20000000000 */
[----:B0-----:R-:W-:-:S02]  /*71c0*/  IMAD.MOV.U32 R4, RZ, RZ, R7 ;  /* 0x000000ffff047224 */ /* 0x001fc400078e0007 */
[----:B------:R-:W-:Y:S01]  /*71d0*/  VIADD R9, R0, 0x183 ;  /* 0x0000018300097836 */ /* 0x000fe20000000000 */
[C---:B------:R-:W-:Y:S01]  /*71e0*/  ISETP.GT.U32.AND P6, PT, R3.reuse, R15, PT ;  /* 0x0000000f0300720c */ /* 0x040fe20003fc4070 */
[----:B------:R-:W-:Y:S01]  /*71f0*/  @!P1 IMAD.MOV R4, RZ, RZ, -R4 ;  /* 0x000000ffff049224 */ /* 0x000fe200078e0a04 */
[----:B------:R-:W-:Y:S01]  /*7200*/  ISETP.GT.U32.AND P1, PT, R3, R16, PT ;  /* 0x000000100300720c */ /* 0x000fe20003f24070 */
[----:B------:R-:W-:Y:S01]  /*7210*/  IMAD.HI.U32 R20, R18, R17, RZ ;  /* 0x0000001112147227 */ /* 0x000fe200078e00ff */
[----:B------:R-:W-:Y:S02]  /*7220*/  IABS R19, R9 ;  /* 0x0000000900137213 */ /* 0x000fe40000000000 */
[----:B------:R0:W-:Y:S01]  /*7230*/  STL [R1+0x45c], R4 ;  /* 0x00045c0401007387 */ /* 0x0001e20000100800 */
[----:B------:R-:W-:Y:S02]  /*7240*/  IMAD.MOV R20, RZ, RZ, -R20 ;  /* 0x000000ffff147224 */ /* 0x000fe400078e0a14 */
[----:B------:R-:W-:Y:S01]  /*7250*/  @!P2 IMAD.IADD R6, R6, 0x1, -R3 ;  /* 0x000000010606a824 */ /* 0x000fe200078e0a03 */
[----:B------:R-:W-:Y:S01]  /*7260*/  ISETP.GE.AND P2, PT, R13, RZ, PT ;  /* 0x000000ff0d00720c */ /* 0x000fe20003f46270 */
[----:B------:R-:W-:-:S02]  /*7270*/  IMAD R13, R3, R20, R17 ;  /* 0x00000014030d7224 */ /* 0x000fc400078e0211 */
[--C-:B------:R-:W-:Y:S02]  /*7280*/  @!P6 IMAD.IADD R15, R15, 0x1, -R3.reuse ;  /* 0x000000010f0fe824 */ /* 0x100fe400078e0a03 */
[----:B------:R-:W-:Y:S01]  /*7290*/  @!P1 IMAD.IADD R16, R16, 0x1, -R3 ;  /* 0x0000000110109824 */ /* 0x000fe200078e0a03 */
[C---:B------:R-:W-:Y:S01]  /*72a0*/  ISETP.GT.U32.AND P1, PT, R3.reuse, R2, PT ;  /* 0x000000020300720c */ /* 0x040fe20003f24070 */
[C---:B------:R-:W-:Y:S01]  /*72b0*/  VIADD R14, R0.reuse, 0x182 ;  /* 0x00000182000e7836 */ /* 0x040fe20000000000 */
[----:B------:R-:W-:Y:S01]  /*72c0*/  ISETP.GT.U32.AND P6, PT, R3, R13, PT ;  /* 0x0000000d0300720c */ /* 0x000fe20003fc4070 */
[----:B------:R-:W-:Y:S02]  /*72d0*/  IMAD.MOV.U32 R5, RZ, RZ, R12 ;  /* 0x000000ffff057224 */ /* 0x000fe400078e000c */
[----:B------:R-:W-:Y:S01]  /*72e0*/  VIADD R11, R0, 0x181 ;  /* 0x00000181000b7836 */ /* 0x000fe20000000000 */
[----:B------:R-:W-:Y:S01]  /*72f0*/  IABS R8, R14 ;  /* 0x0000000e00087213 */ /* 0x000fe20000000000 */
[----:B------:R-:W-:-:S03]  /*7300*/  IMAD.HI.U32 R17, R18, R19, RZ ;  /* 0x0000001312117227 */ /* 0x000fc600078e00ff */
[----:B------:R-:W-:Y:S01]  /*7310*/  IABS R7, R11 ;  /* 0x0000000b00077213 */ /* 0x000fe20000000000 */
[----:B0-----:R-:W-:Y:S02]  /*7320*/  IMAD.MOV.U32 R4, RZ, RZ, R16 ;  /* 0x000000ffff047224 */ /* 0x001fe400078e0010 */
[--C-:B------:R-:W-:Y:S01]  /*7330*/  @!P1 IMAD.IADD R2, R2, 0x1, -R3.reuse ;  /* 0x0000000102029824 */ /* 0x100fe200078e0a03 */
[----:B------:R-:W-:Y:S01]  /*7340*/  ISETP.GE.AND P1, PT, R10, RZ, PT ;  /* 0x000000ff0a00720c */ /* 0x000fe20003f26270 */
[----:B------:R-:W-:Y:S02]  /*7350*/  @!P6 IMAD.IADD R13, R13, 0x1, -R3 ;  /* 0x000000010d0de824 */ /* 0x000fe400078e0a03 */
[----:B------:R-:W-:Y:S01]  /*7360*/  @!P3 IMAD.MOV R5, RZ, RZ, -R5 ;  /* 0x000000ffff05b224 */ /* 0x000fe200078e0a05 */
[----:B------:R-:W-:Y:S01]  /*7370*/  ISETP.GT.U32.AND P6, PT, R3, R2, PT ;  /* 0x000000020300720c */ /* 0x000fe20003fc4070 */
[----:B------:R-:W-:-:S03]  /*7380*/  IMAD.HI.U32 R21, R18, R8, RZ ;  /* 0x0000000812157227 */ /* 0x000fc600078e00ff */
[----:B------:R0:W-:Y:S01]  /*7390*/  STL [R1+0x458], R5 ;  /* 0x0004580501007387 */ /* 0x0001e20000100800 */
[----:B------:R-:W-:Y:S02]  /*73a0*/  IMAD.MOV R17, RZ, RZ, -R17 ;  /* 0x000000ffff117224 */ /* 0x000fe400078e0a11 */
[----:B------:R-:W-:Y:S01]  /*73b0*/  @!P0 IMAD.MOV R4, RZ, RZ, -R4 ;  /* 0x000000ffff048224 */ /* 0x000fe200078e0a04 */
[C---:B------:R-:W-:Y:S01]  /*73c0*/  ISETP.GT.U32.AND P0, PT, R3.reuse, R13, PT ;  /* 0x0000000d0300720c */ /* 0x040fe20003f04070 */
[----:B------:R-:W-:Y:S02]  /*73d0*/  IMAD.MOV R21, RZ, RZ, -R21 ;  /* 0x000000ffff157224 */ /* 0x000fe400078e0a15 */
[----:B------:R-:W-:Y:S01]  /*73e0*/  IMAD R17, R3, R17, R19 ;  /* 0x0000001103117224 */ /* 0x000fe200078e0213 */
[----:B------:R2:W-:Y:S01]  /*73f0*/  STL [R1+0x480], R4 ;  /* 0x0004800401007387 */ /* 0x0005e20000100800 */
[----:B------:R-:W-:-:S03]  /*7400*/  IMAD.HI.U32 R20, R18, R7, RZ ;  /* 0x0000000712147227 */ /* 0x000fc600078e00ff */
[C---:B------:R-:W-:Y:S01]  /*7410*/  ISETP.GT.U32.AND P3, PT, R3.reuse, R17, PT ;  /* 0x000000110300720c */ /* 0x040fe20003f64070 */
[----:B0-----:R-:W-:Y:S02]  /*7420*/  IMAD.MOV.U32 R5, RZ, RZ, R6 ;  /* 0x000000ffff057224 */ /* 0x001fe400078e0006 */
[C---:B------:R-:W-:Y:S02]  /*7430*/  IMAD R8, R3.reuse, R21, R8 ;  /* 0x0000001503087224 */ /* 0x040fe400078e0208 */
[----:B------:R-:W-:Y:S02]  /*7440*/  VIADD R10, R0, 0x180 ;  /* 0x00000180000a7836 */ /* 0x000fe40000000000 */
[----:B--2---:R-:W-:Y:S02]  /*7450*/  IMAD.MOV.U32 R4, RZ, RZ, R15 ;  /* 0x000000ffff047224 */ /* 0x004fe400078e000f */
[----:B------:R-:W-:Y:S01]  /*7460*/  @!P4 IMAD.MOV R5, RZ, RZ, -R5 ;  /* 0x000000ffff05c224 */ /* 0x000fe200078e0a05 */
[----:B------:R-:W-:Y:S01]  /*7470*/  IABS R12, R10 ;  /* 0x0000000a000c7213 */ /* 0x000fe20000000000 */
[----:B------:R-:W-:Y:S01]  /*7480*/  IMAD.MOV R20, RZ, RZ, -R20 ;  /* 0x000000ffff147224 */ /* 0x000fe200078e0a14 */
[----:B------:R-:W-:Y:S01]  /*7490*/  ISETP.GT.U32.AND P4, PT, R3, R8, PT ;  /* 0x000000080300720c */ /* 0x000fe20003f84070 */
[----:B------:R-:W-:Y:S01]  /*74a0*/  @!P5 IMAD.MOV R4, RZ, RZ, -R4 ;  /* 0x000000ffff04d224 */ /* 0x000fe200078e0a04 */
[----:B------:R-:W-:Y:S01]  /*74b0*/  STL [R1+0x4a4], R5 ;  /* 0x0004a40501007387 */ /* 0x000fe20000100800 */
[----:B------:R-:W-:Y:S01]  /*74c0*/  @!P6 IMAD.IADD R2, R2, 0x1, -R3 ;  /* 0x000000010202e824 */ /* 0x000fe200078e0a03 */
[----:B------:R-:W-:Y:S01]  /*74d0*/  ISETP.GE.AND P5, PT, R9, RZ, PT ;  /* 0x000000ff0900720c */ /* 0x000fe20003fa6270 */
[----:B------:R-:W-:Y:S01]  /*74e0*/  IMAD R7, R3, R20, R7 ;  /* 0x0000001403077224 */ /* 0x000fe200078e0207 */
[----:B------:R0:W-:Y:S01]  /*74f0*/  STL [R1+0x4b4], R4 ;  /* 0x0004b40401007387 */ /* 0x0001e20000100800 */
[----:B------:R-:W-:-:S02]  /*7500*/  VIADD R19, R0, 0x17f ;  /* 0x0000017f00137836 */ /* 0x000fc40000000000 */
[----:B------:R-:W-:Y:S01]  /*7510*/  IMAD.HI.U32 R15, R18, R12, RZ ;  /* 0x0000000c120f7227 */ /* 0x000fe200078e00ff */
[----:B------:R-:W-:Y:S02]  /*7520*/  ISETP.GT.U32.AND P6, PT, R3, R7, PT ;  /* 0x000000070300720c */ /* 0x000fe40003fc4070 */
[----:B------:R-:W-:Y:S01]  /*7530*/  IABS R16, R19 ;  /* 0x0000001300107213 */ /* 0x000fe20000000000 */
[----:B------:R-:W-:Y:S02]  /*7540*/  IMAD.MOV R15, RZ, RZ, -R15 ;  /* 0x000000ffff0f7224 */ /* 0x000fe400078e0a0f */
[--C-:B------:R-:W-:Y:S01]  /*7550*/  @!P0 IMAD.IADD R13, R13, 0x1, -R3.reuse ;  /* 0x000000010d0d8824 */ /* 0x100fe200078e0a03 */
[----:B------:R-:W-:Y:S01]  /*7560*/  ISETP.GE.AND P0, PT, R14, RZ, PT ;  /* 0x000000ff0e00720c */ /* 0x000fe20003f06270 */
[----:B0-----:R-:W-:Y:S02]  /*7570*/  IMAD.MOV.U32 R4, RZ, RZ, R2 ;  /* 0x000000ffff047224 */ /* 0x001fe400078e0002 */
[----:B------:R-:W-:Y:S01]  /*7580*/  @!P3 IMAD.IADD R17, R17, 0x1, -R3 ;  /* 0x000000011111b824 */ /* 0x000fe200078e0a03 */
[----:B------:R-:W-:Y:S01]  /*7590*/  ISETP.GE.AND P3, PT, R11, RZ, PT ;  /* 0x000000ff0b00720c */ /* 0x000fe20003f66270 */
[----:B------:R-:W-:-:S02]  /*75a0*/  @!P2 IMAD.MOV R4, RZ, RZ, -R4 ;  /* 0x000000ffff04a224 */ /* 0x000fc400078e0a04 */
[----:B------:R-:W-:Y:S02]  /*75b0*/  IMAD.MOV.U32 R6, RZ, RZ, R16 ;  /* 0x000000ffff067224 */ /* 0x000fe400078e0010 */
[C---:B------:R-:W-:Y:S01]  /*75c0*/  IMAD R11, R3.reuse, R15, R12 ;  /* 0x0000000f030b7224 */ /* 0x040fe200078e020c */
[----:B------:R0:W-:Y:S01]  /*75d0*/  STL [R1+0x4b0], R4 ;  /* 0x0004b00401007387 */ /* 0x0001e20000100800 */
[----:B------:R-:W-:Y:S01]  /*75e0*/  @!P4 IMAD.IADD R8, R8, 0x1, -R3 ;  /* 0x000000010808c824 */ /* 0x000fe200078e0a03 */
[----:B------:R-:W-:Y:S01]  /*75f0*/  ISETP.GT.U32.AND P4, PT, R3, R17, PT ;  /* 0x000000110300720c */ /* 0x000fe20003f84070 */
[----:B------:R-:W-:-:S04]  /*7600*/  IMAD.HI.U32 R9, R18, R6, RZ ;  /* 0x0000000612097227 */ /* 0x000fc800078e00ff */
[----:B------:R-:W-:Y:S02]  /*7610*/  IMAD.MOV R9, RZ, RZ, -R9 ;  /* 0x000000ffff097224 */ /* 0x000fe400078e0a09 */
[----:B------:R-:W-:Y:S01]  /*7620*/  @!P6 IMAD.IADD R7, R7, 0x1, -R3 ;  /* 0x000000010707e824 */ /* 0x000fe200078e0a03 */
[C---:B------:R-:W-:Y:S01]  /*7630*/  ISETP.GT.U32.AND P6, PT, R3.reuse, R8, PT ;  /* 0x000000080300720c */ /* 0x040fe20003fc4070 */
[----:B0-----:R-:W-:Y:S02]  /*7640*/  IMAD.MOV.U32 R4, RZ, RZ, R13 ;  /* 0x000000ffff047224 */ /* 0x001fe400078e000d */
[C---:B------:R-:W-:Y:S01]  /*7650*/  VIADD R14, R0.reuse, 0x17e ;  /* 0x0000017e000e7836 */ /* 0x040fe20000000000 */
[C---:B------:R-:W-:Y:S01]  /*7660*/  ISETP.GT.U32.AND P2, PT, R3.reuse, R7, PT ;  /* 0x000000070300720c */ /* 0x040fe20003f44070 */
[----:B------:R-:W-:Y:S01]  /*7670*/  @!P1 IMAD.MOV R4, RZ, RZ, -R4 ;  /* 0x000000ffff049224 */ /* 0x000fe200078e0a04 */
[C---:B------:R-:W-:Y:S01]  /*7680*/  ISETP.GT.U32.AND P1, PT, R3.reuse, R11, PT ;  /* 0x0000000b0300720c */ /* 0x040fe20003f24070 */
[----:B------:R-:W-:Y:S01]  /*7690*/  IMAD R2, R3, R9, R6 ;  /* 0x0000000903027224 */ /* 0x000fe200078e0206 */
[----:B------:R-:W-:Y:S01]  /*76a0*/  IABS R6, R14 ;  /* 0x0000000e00067213 */ /* 0x000fe20000000000 */
[----:B------:R-:W-:Y:S01]  /*76b0*/  VIADD R9, R0, 0x17d ;  /* 0x0000017d00097836 */ /* 0x000fe20000000000 */
[----:B------:R0:W-:Y:S01]  /*76c0*/  STL [R1+0x4e0], R4 ;  /* 0x0004e00401007387 */ /* 0x0001e20000100800 */
[--C-:B------:R-:W-:Y:S01]  /*76d0*/  @!P4 IMAD.IADD R17, R17, 0x1, -R3.reuse ;  /* 0x000000011111c824 */ /* 0x100fe200078e0a03 */
[----:B------:R-:W-:Y:S01]  /*76e0*/  ISETP.GE.AND P4, PT, R10, RZ, PT ;  /* 0x000000ff0a00720c */ /* 0x000fe20003f86270 */
[----:B------:R-:W-:Y:S01]  /*76f0*/  IMAD.MOV.U32 R10, RZ, RZ, R6 ;  /* 0x000000ffff0a7224 */ /* 0x000fe200078e0006 */
[----:B------:R-:W-:Y:S01]  /*7700*/  IABS R12, R9 ;  /* 0x00000009000c7213 */ /* 0x000fe20000000000 */
[--C-:B------:R-:W-:Y:S01]  /*7710*/  @!P6 IMAD.IADD R8, R8, 0x1, -R3.reuse ;  /* 0x000000010808e824 */ /* 0x100fe200078e0a03 */
[----:B------:R-:W-:Y:S01]  /*7720*/  ISETP.GT.U32.AND P6, PT, R3, R2, PT ;  /* 0x000000020300720c */ /* 0x000fe20003fc4070 */
[--C-:B------:R-:W-:Y:S01]  /*7730*/  @!P2 IMAD.IADD R7, R7, 0x1, -R3.reuse ;  /* 0x000000010707a824 */ /* 0x100fe200078e0a03 */
[----:B------:R-:W-:Y:S01]  /*7740*/  ISETP.GE.AND P2, PT, R19, RZ, PT ;  /* 0x000000ff1300720c */ /* 0x000fe20003f46270 */
[----:B------:R-:W-:Y:S01]  /*7750*/  @!P1 IMAD.IADD R11, R11, 0x1, -R3 ;  /* 0x000000010b0b9824 */ /* 0x000fe200078e0a03 */
[----:B------:R-:W-:Y:S01]  /*7760*/  ISETP.GE.AND P1, PT, R14, RZ, PT ;  /* 0x000000ff0e00720c */ /* 0x000fe20003f26270 */
[----:B0-----:R-:W-:-:S02]  /*7770*/  IMAD.MOV.U32 R4, RZ, RZ, R17 ;  /* 0x000000ffff047224 */ /* 0x001fc400078e0011 */
[----:B------:R-:W-:Y:S02]  /*7780*/  IMAD.MOV.U32 R6, RZ, RZ, R12 ;  /* 0x000000ffff067224 */ /* 0x000fe400078e000c */
[----:B------:R-:W-:Y:S02]  /*7790*/  VIADD R12, R0, 0x17c ;  /* 0x0000017c000c7836 */ /* 0x000fe40000000000 */
[----:B------:R-:W-:Y:S01]  /*77a0*/  @!P5 IMAD.MOV R4, RZ, RZ, -R4 ;  /* 0x000000ffff04d224 */ /* 0x000fe200078e0a04 */
[----:B------:R-:W-:Y:S01]  /*77b0*/  ISETP.GT.U32.AND P5, PT, R3, R11, PT ;  /* 0x0000000b0300720c */ /* 0x000fe20003fa4070 */
[----:B------:R-:W-:Y:S01]  /*77c0*/  IMAD.MOV.U32 R5, RZ, RZ, R8 ;  /* 0x000000ffff057224 */ /* 0x000fe200078e0008 */
[----:B------:R-:W-:Y:S01]  /*77d0*/  IABS R14, R12 ;  /* 0x0000000c000e7213 */ /* 0x000fe20000000000 */
[----:B------:R-:W-:Y:S01]  /*77e0*/  IMAD.HI.U32 R15, R18, R10, RZ ;  /* 0x0000000a120f7227 */ /* 0x000fe200078e00ff */
[----:B------:R0:W-:Y:S03]  /*77f0*/  STL [R1+0x4dc], R4 ;  /* 0x0004dc0401007387 */ /* 0x0001e60000100800 */
[----:B------:R-:W-:-:S02]  /*7800*/  @!P6 IMAD.IADD R2, R2, 0x1, -R3 ;  /* 0x000000010202e824 */ /* 0x000fc400078e0a03 */
[----:B------:R-:W-:Y:S02]  /*7810*/  @!P0 IMAD.MOV R5, RZ, RZ, -R5 ;  /* 0x000000ffff058224 */ /* 0x000fe400078e0a05 */
[C---:B------:R-:W-:Y:S01]  /*7820*/  IMAD.HI.U32 R13, R18.reuse, R6, RZ ;  /* 0x00000006120d7227 */ /* 0x040fe200078e00ff */
[----:B------:R-:W-:Y:S02]  /*7830*/  ISETP.GT.U32.AND P6, PT, R3, R2, PT ;  /* 0x000000020300720c */ /* 0x000fe40003fc4070 */
[----:B------:R2:W-:Y:S01]  /*7840*/  STL [R1+0x4d8], R5 ;  /* 0x0004d80501007387 */ /* 0x0005e20000100800 */
[----:B0-----:R-:W-:Y:S02]  /*7850*/  IMAD.MOV.U32 R4, RZ, RZ, R7 ;  /* 0x000000ffff047224 */ /* 0x001fe400078e0007 */
[----:B------:R-:W-:-:S04]  /*7860*/  IMAD.HI.U32 R7, R18, R14, RZ ;  /* 0x0000000e12077227 */ /* 0x000fc800078e00ff */
[----:B------:R-:W-:Y:S01]  /*7870*/  @!P3 IMAD.MOV R4, RZ, RZ, -R4 ;  /* 0x000000ffff04b224 */ /* 0x000fe200078e0a04 */
[----:B------:R-:W-:Y:S01]  /*7880*/  ISETP.GE.AND P3, PT, R9, RZ, PT ;  /* 0x000000ff0900720c */ /* 0x000fe20003f66270 */
[----:B------:R-:W-:Y:S02]  /*7890*/  IMAD.MOV R15, RZ, RZ, -R15 ;  /* 0x000000ffff0f7224 */ /* 0x000fe400078e0a0f */
[----:B------:R-:W-:Y:S01]  /*78a0*/  IMAD.MOV R9, RZ, RZ, -R7 ;  /* 0x000000ffff097224 */ /* 0x000fe200078e0a07 */
[----:B------:R0:W-:Y:S01]  /*78b0*/  STL [R1+0x510], R4 ;  /* 0x0005100401007387 */ /* 0x0001e20000100800 */
[----:B------:R-:W-:Y:S02]  /*78c0*/  @!P5 IMAD.IADD R11, R11, 0x1, -R3 ;  /* 0x000000010b0bd824 */ /* 0x000fe400078e0a03 */
[----:B------:R-:W-:Y:S02]  /*78d0*/  IMAD.MOV R13, RZ, RZ, -R13 ;  /* 0x000000ffff0d7224 */ /* 0x000fe400078e0a0d */
[----:B------:R-:W-:-:S02]  /*78e0*/  IMAD R10, R3, R15, R10 ;  /* 0x0000000f030a7224 */ /* 0x000fc400078e020a */
[C---:B------:R-:W-:Y:S02]  /*78f0*/  IMAD R9, R3.reuse, R9, R14 ;  /* 0x0000000903097224 */ /* 0x040fe400078e020e */
[----:B--2---:R-:W-:Y:S01]  /*7900*/  IMAD.MOV.U32 R5, RZ, RZ, R11 ;  /* 0x000000ffff057224 */ /* 0x004fe200078e000b */
[C---:B------:R-:W-:Y:S01]  /*7910*/  ISETP.GT.U32.AND P0, PT, R3.reuse, R10, PT ;  /* 0x0000000a0300720c */ /* 0x040fe20003f04070 */
[C---:B------:R-:W-:Y:S02]  /*7920*/  IMAD R6, R3.reuse, R13, R6 ;  /* 0x0000000d03067224 */ /* 0x040fe400078e0206 */
[----:B------:R-:W-:Y:S01]  /*7930*/  @!P4 IMAD.MOV R5, RZ, RZ, -R5 ;  /* 0x000000ffff05c224 */ /* 0x000fe200078e0a05 */
[C---:B------:R-:W-:Y:S01]  /*7940*/  ISETP.GT.U32.AND P4, PT, R3.reuse, R9, PT ;  /* 0x000000090300720c */ /* 0x040fe20003f84070 */
[--C-:B------:R-:W-:Y:S01]  /*7950*/  @!P6 IMAD.IADD R2, R2, 0x1, -R3.reuse ;  /* 0x000000010202e824 */ /* 0x100fe200078e0a03 */
[----:B------:R-:W-:Y:S01]  /*7960*/  ISETP.GT.U32.AND P5, PT, R3, R6, PT ;  /* 0x000000060300720c */ /* 0x000fe20003fa4070 */
[----:B------:R-:W-:Y:S01]  /*7970*/  VIADD R13, R0, 0x17b ;  /* 0x0000017b000d7836 */ /* 0x000fe20000000000 */
[----:B------:R-:W-:Y:S01]  /*7980*/  ISETP.GE.AND P6, PT, R12, RZ, PT ;  /* 0x000000ff0c00720c */ /* 0x000fe20003fc6270 */
[----:B------:R-:W-:Y:S01]  /*7990*/  VIADD R12, R0, 0x17a ;  /* 0x0000017a000c7836 */ /* 0x000fe20000000000 */
[----:B------:R2:W-:Y:S01]  /*79a0*/  STL [R1+0x524], R5 ;  /* 0x0005240501007387 */ /* 0x0005e20000100800 */
[----:B0-----:R-:W-:Y:S01]  /*79b0*/  IMAD.MOV.U32 R4, RZ, RZ, R2 ;  /* 0x000000ffff047224 */ /* 0x001fe200078e0002 */
[----:B------:R-:W-:Y:S01]  /*79c0*/  IABS R21, R13 ;  /* 0x0000000d00157213 */ /* 0x000fe20000000000 */
[--C-:B------:R-:W-:Y:S01]  /*79d0*/  @!P0 IMAD.IADD R10, R10, 0x1, -R3.reuse ;  /* 0x000000010a0a8824 */ /* 0x100fe200078e0a03 */
[----:B------:R-:W-:Y:S01]  /*79e0*/  IABS R22, R12 ;  /* 0x0000000c00167213 */ /* 0x000fe20000000000 */
[----:B------:R-:W-:Y:S01]  /*79f0*/  @!P2 IMAD.MOV R4, RZ, RZ, -R4 ;  /* 0x000000ffff04a224 */ /* 0x000fe200078e0a04 */
[----:B------:R-:W-:Y:S01]  /*7a00*/  ISETP.GE.AND P2, PT, R13, RZ, PT ;  /* 0x000000ff0d00720c */ /* 0x000fe20003f46270 */
[--C-:B------:R-:W-:Y:S01]  /*7a10*/  @!P4 IMAD.IADD R9, R9, 0x1, -R3.reuse ;  /* 0x000000010909c824 */ /* 0x100fe200078e0a03 */
[C---:B------:R-:W-:Y:S01]  /*7a20*/  ISETP.GT.U32.AND P0, PT, R3.reuse, R10, PT ;  /* 0x0000000a0300720c */ /* 0x040fe20003f04070 */
[----:B------:R-:W-:Y:S01]  /*7a30*/  @!P5 IMAD.IADD R6, R6, 0x1, -R3 ;  /* 0x000000010606d824 */ /* 0x000fe200078e0a03 */
[----:B------:R0:W-:Y:S01]  /*7a40*/  STL [R1+0x538], R4 ;  /* 0x0005380401007387 */ /* 0x0001e20000100800 */
[----:B------:R-:W-:Y:S01]  /*7a50*/  IMAD.HI.U32 R11, R18, R22, RZ ;  /* 0x00000016120b7227 */ /* 0x000fe200078e00ff */
[----:B------:R-:W-:-:S02]  /*7a60*/  ISETP.GT.U32.AND P4, PT, R3, R9, PT ;  /* 0x000000090300720c */ /* 0x000fc40003f84070 */
[----:B------:R-:W-:Y:S01]  /*7a70*/  ISETP.GT.U32.AND P5, PT, R3, R6, PT ;  /* 0x000000060300720c */ /* 0x000fe20003fa4070 */
[----:B------:R-:W-:Y:S02]  /*7a80*/  IMAD.MOV R11, RZ, RZ, -R11 ;  /* 0x000000ffff0b7224 */ /* 0x000fe400078e0a0b */
[----:B------:R-:W-:-:S04]  /*7a90*/  IMAD.HI.U32 R13, R18, R21, RZ ;  /* 0x00000015120d7227 */ /* 0x000fc800078e00ff */
[----:B------:R-:W-:Y:S02]  /*7aa0*/  IMAD R22, R3, R11, R22 ;  /* 0x0000000b03167224 */ /* 0x000fe400078e0216 */
[----:B------:R-:W-:Y:S02]  /*7ab0*/  VIADD R8, R0, 0x179 ;  /* 0x0000017900087836 */ /* 0x000fe40000000000 */
[--C-:B------:R-:W-:Y:S01]  /*7ac0*/  @!P0 IMAD.IADD R10, R10, 0x1, -R3.reuse ;  /* 0x000000010a0a8824 */ /* 0x100fe200078e0a03 */
[----:B------:R-:W-:Y:S01]  /*7ad0*/  ISETP.GE.AND P0, PT, R12, RZ, PT ;  /* 0x000000ff0c00720c */ /* 0x000fe20003f06270 */
[----:B------:R-:W-:Y:S01]  /*7ae0*/  @!P4 IMAD.IADD R9, R9, 0x1, -R3 ;  /* 0x000000010909c824 */ /* 0x000fe200078e0a03 */
[C---:B------:R-:W-:Y:S01]  /*7af0*/  ISETP.GT.U32.AND P4, PT, R3.reuse, R22, PT ;  /* 0x000000160300720c */ /* 0x040fe20003f84070 */
[----:B------:R-:W-:Y:S01]  /*7b00*/  IMAD.MOV R12, RZ, RZ, -R13 ;  /* 0x000000ffff0c7224 */ /* 0x000fe200078e0a0d */
[----:B------:R-:W-:Y:S01]  /*7b10*/  IABS R7, R8 ;  /* 0x0000000800077213 */ /* 0x000fe20000000000 */
[----:B------:R-:W-:Y:S01]  /*7b20*/  @!P5 IMAD.IADD R6, R6, 0x1, -R3 ;  /* 0x000000010606d824 */ /* 0x000fe200078e0a03 */
[----:B------:R-:W-:Y:S01]  /*7b30*/  ISETP.GE.AND P5, PT, R8, RZ, PT ;  /* 0x000000ff0800720c */ /* 0x000fe20003fa6270 */
[----:B------:R-:W-:-:S02]  /*7b40*/  IMAD R21, R3, R12, R21 ;  /* 0x0000000c03157224 */ /* 0x000fc400078e0215 */
[----:B--2---:R-:W-:Y:S02]  /*7b50*/  IMAD.MOV.U32 R5, RZ, RZ, R10 ;  /* 0x000000ffff057224 */ /* 0x004fe400078e000a */
[----:B0-----:R-:W-:Y:S02]  /*7b60*/  IMAD.MOV.U32 R4, RZ, RZ, R6 ;  /* 0x000000ffff047224 */ /* 0x001fe400078e0006 */
[----:B------:R-:W-:-:S04]  /*7b70*/  IMAD.HI.U32 R2, R18, R7, RZ ;  /* 0x0000000712027227 */ /* 0x000fc800078e00ff */
[C---:B------:R-:W-:Y:S02]  /*7b80*/  VIADD R13, R0.reuse, 0x178 ;  /* 0x00000178000d7836 */ /* 0x040fe40000000000 */
[----:B------:R-:W-:Y:S01]  /*7b90*/  @!P1 IMAD.MOV R5, RZ, RZ, -R5 ;  /* 0x000000ffff059224 */ /* 0x000fe200078e0a05 */
[----:B------:R-:W-:Y:S01]  /*7ba0*/  ISETP.GT.U32.AND P1, PT, R3, R21, PT ;  /* 0x000000150300720c */ /* 0x000fe20003f24070 */
[----:B------:R-:W-:Y:S01]  /*7bb0*/  @!P3 IMAD.MOV R4, RZ, RZ, -R4 ;  /* 0x000000ffff04b224 */ /* 0x000fe200078e0a04 */
[----:B------:R-:W-:Y:S01]  /*7bc0*/  ISETP.GE.AND P3, PT, R13, RZ, PT ;  /* 0x000000ff0d00720c */ /* 0x000fe20003f66270 */
[----:B------:R-:W-:Y:S01]  /*7bd0*/  IMAD.MOV R2, RZ, RZ, -R2 ;  /* 0x000000ffff027224 */ /* 0x000fe200078e0a02 */
[----:B------:R-:W-:Y:S01]  /*7be0*/  STL [R1+0x53c], R5 ;  /* 0x00053c0501007387 */ /* 0x000fe20000100800 */
[----:B------:R-:W-:Y:S01]  /*7bf0*/  VIADD R11, R0, 0x177 ;  /* 0x00000177000b7836 */ /* 0x000fe20000000000 */
[----:B------:R-:W-:Y:S01]  /*7c00*/  IABS R13, R13 ;  /* 0x0000000d000d7213 */ /* 0x000fe20000000000 */
[----:B------:R-:W-:Y:S01]  /*7c10*/  @!P4 IMAD.IADD R22, R22, 0x1, -R3 ;  /* 0x000000011616c824 */ /* 0x000fe200078e0a03 */
[----:B------:R0:W-:Y:S01]  /*7c20*/  STL [R1+0x5b8], R4 ;  /* 0x0005b80401007387 */ /* 0x0001e20000100800 */
[C---:B------:R-:W-:Y:S01]  /*7c30*/  IMAD R2, R3.reuse, R2, R7 ;  /* 0x0000000203027224 */ /* 0x040fe200078e0207 */
[----:B------:R-:W-:Y:S01]  /*7c40*/  IABS R12, R11 ;  /* 0x0000000b000c7213 */ /* 0x000fe20000000000 */
[----:B------:R-:W-:Y:S01]  /*7c50*/  IMAD.HI.U32 R14, R18, R13, RZ ;  /* 0x0000000d120e7227 */ /* 0x000fe200078e00ff */
[----:B------:R-:W-:-:S03]  /*7c60*/  ISETP.GT.U32.AND P4, PT, R3, R22, PT ;  /* 0x000000160300720c */ /* 0x000fc60003f84070 */
[----:B------:R-:W-:Y:S02]  /*7c70*/  VIADD R17, R0, 0x176 ;  /* 0x0000017600117836 */ /* 0x000fe40000000000 */
[----:B------:R-:W-:-:S03]  /*7c80*/  IMAD.HI.U32 R10, R18, R12, RZ ;  /* 0x0000000c120a7227 */ /* 0x000fc600078e00ff */
[----:B------:R-:W-:Y:S01]  /*7c90*/  IABS R6, R17 ;  /* 0x0000001100067213 */ /* 0x000fe20000000000 */
[----:B0-----:R-:W-:Y:S02]  /*7ca0*/  IMAD.MOV.U32 R4, RZ, RZ, R9 ;  /* 0x000000ffff047224 */ /* 0x001fe400078e0009 */
[----:B------:R-:W-:Y:S02]  /*7cb0*/  @!P1 IMAD.IADD R21, R21, 0x1, -R3 ;  /* 0x0000000115159824 */ /* 0x000fe400078e0a03 */
[----:B------:R-:W-:Y:S01]  /*7cc0*/  @!P6 IMAD.MOV R4, RZ, RZ, -R4 ;  /* 0x000000ffff04e224 */ /* 0x000fe200078e0a04 */
[C---:B------:R-:W-:Y:S01]  /*7cd0*/  ISETP.GT.U32.AND P6, PT, R3.reuse, R2, PT ;  /* 0x000000020300720c */ /* 0x040fe20003fc4070 */
[----:B------:R-:W-:Y:S01]  /*7ce0*/  IMAD.MOV R14, RZ, RZ, -R14 ;  /* 0x000000ffff0e7224 */ /* 0x000fe200078e0a0e */
[C---:B------:R-:W-:Y:S01]  /*7cf0*/  ISETP.GT.U32.AND P1, PT, R3.reuse, R21, PT ;  /* 0x000000150300720c */ /* 0x040fe20003f24070 */
[----:B------:R-:W-:Y:S01]  /*7d00*/  IMAD.MOV R10, RZ, RZ, -R10 ;  /* 0x000000ffff0a7224 */ /* 0x000fe200078e0a0a */
[----:B------:R0:W-:Y:S01]  /*7d10*/  STL [R1+0x540], R4 ;  /* 0x0005400401007387 */ /* 0x0001e20000100800 */
[----:B------:R-:W-:-:S02]  /*7d20*/  IMAD R13, R3, R14, R13 ;  /* 0x0000000e030d7224 */ /* 0x000fc400078e020d */
[C---:B------:R-:W-:Y:S02]  /*7d30*/  IMAD R12, R3.reuse, R10, R12 ;  /* 0x0000000a030c7224 */ /* 0x040fe400078e020c */
[----:B------:R-:W-:Y:S01]  /*7d40*/  @!P4 IMAD.IADD R22, R22, 0x1, -R3 ;  /* 0x000000011616c824 */ /* 0x000fe200078e0a03 */
[----:B------:R-:W-:Y:S01]  /*7d50*/  ISETP.GT.U32.AND P4, PT, R3, R13, PT ;  /* 0x0000000d0300720c */ /* 0x000fe20003f84070 */
[----:B------:R-:W-:-:S04]  /*7d60*/  IMAD.HI.U32 R15, R18, R6, RZ ;  /* 0x00000006120f7227 */ /* 0x000fc800078e00ff */
[----:B------:R-:W-:Y:S01]  /*7d70*/  @!P6 IMAD.IADD R2, R2, 0x1, -R3 ;  /* 0x000000010202e824 */ /* 0x000fe200078e0a03 */
[C---:B------:R-:W-:Y:S01]  /*7d80*/  ISETP.GT.U32.AND P6, PT, R3.reuse, R12, PT ;  /* 0x0000000c0300720c */ /* 0x040fe20003fc4070 */
[----:B------:R-:W-:Y:S02]  /*7d90*/  IMAD.MOV R9, RZ, RZ, -R15 ;  /* 0x000000ffff097224 */ /* 0x000fe400078e0a0f */
[C---:B------:R-:W-:Y:S02]  /*7da0*/  VIADD R8, R0.reuse, 0x175 ;  /* 0x0000017500087836 */ /* 0x040fe40000000000 */
[----:B------:R-:W-:Y:S02]  /*7db0*/  IMAD R6, R3, R9, R6 ;  /* 0x0000000903067224 */ /* 0x000fe400078e0206 */
[----:B------:R-:W-:Y:S01]  /*7dc0*/  @!P1 IMAD.IADD R21, R21, 0x1, -R3 ;  /* 0x0000000115159824 */ /* 0x000fe200078e0a03 */
[----:B------:R-:W-:Y:S01]  /*7dd0*/  ISETP.GE.AND P1, PT, R11, RZ, PT ;  /* 0x000000ff0b00720c */ /* 0x000fe20003f26270 */
[C---:B------:R-:W-:Y:S01]  /*7de0*/  VIADD R9, R0.reuse, 0x174 ;  /* 0x0000017400097836 */ /* 0x040fe20000000000 */
[----:B------:R-:W-:Y:S01]  /*7df0*/  IABS R16, R8 ;  /* 0x0000000800107213 */ /* 0x000fe20000000000 */
[----:B------:R-:W-:-:S02]  /*7e00*/  VIADD R11, R0, 0x173 ;  /* 0x00000173000b7836 */ /* 0x000fc40000000000 */
[----:B------:R-:W-:Y:S01]  /*7e10*/  @!P4 IMAD.IADD R13, R13, 0x1, -R3 ;  /* 0x000000010d0dc824 */ /* 0x000fe200078e0a03 */
[----:B------:R-:W-:Y:S01]  /*7e20*/  IABS R15, R9 ;  /* 0x00000009000f7213 */ /* 0x000fe20000000000 */
[----:B0-----:R-:W-:Y:S01]  /*7e30*/  IMAD.MOV.U32 R4, RZ, RZ, R21 ;  /* 0x000000ffff047224 */ /* 0x001fe200078e0015 */
[----:B------:R-:W-:Y:S01]  /*7e40*/  IABS R19, R11 ;  /* 0x0000000b00137213 */ /* 0x000fe20000000000 */
[----:B------:R-:W-:Y:S01]  /*7e50*/  @!P6 IMAD.IADD R12, R12, 0x1, -R3 ;  /* 0x000000010c0ce824 */ /* 0x000fe200078e0a03 */
[C---:B------:R-:W-:Y:S01]  /*7e60*/  ISETP.GT.U32.AND P4, PT, R3.reuse, R2, PT ;  /* 0x000000020300720c */ /* 0x040fe20003f84070 */
[----:B------:R-:W-:Y:S01]  /*7e70*/  @!P2 IMAD.MOV R4, RZ, RZ, -R4 ;  /* 0x000000ffff04a224 */ /* 0x000fe200078e0a04 */
[C---:B------:R-:W-:Y:S01]  /*7e80*/  ISETP.GT.U32.AND P2, PT, R3.reuse, R13, PT ;  /* 0x0000000d0300720c */ /* 0x040fe20003f44070 */
[C---:B------:R-:W-:Y:S01]  /*7e90*/  IMAD.HI.U32 R7, R18.reuse, R16, RZ ;  /* 0x0000001012077227 */ /* 0x040fe200078e00ff */
[----:B------:R-:W-:Y:S02]  /*7ea0*/  ISETP.GT.U32.AND P6, PT, R3, R12, PT ;  /* 0x0000000c0300720c */ /* 0x000fe40003fc4070 */
[----:B------:R0:W-:Y:S01]  /*7eb0*/  STL [R1+0x544], R4 ;  /* 0x0005440401007387 */ /* 0x0001e20000100800 */
[----:B------:R-:W-:-:S04]  /*7ec0*/  IMAD.HI.U32 R23, R18, R15, RZ ;  /* 0x0000000f12177227 */ /* 0x000fc800078e00ff */
[----:B------:R-:W-:Y:S02]  /*7ed0*/  IMAD.MOV R7, RZ, RZ, -R7 ;  /* 0x000000ffff077224 */ /* 0x000fe400078e0a07 */
[----:B------:R-:W-:-:S04]  /*7ee0*/  IMAD.HI.U32 R21, R18, R19, RZ ;  /* 0x0000001312157227 */ /* 0x000fc800078e00ff */
[----:B0-----:R-:W-:Y:S02]  /*7ef0*/  IMAD.MOV.U32 R4, RZ, RZ, R22 ;  /* 0x000000ffff047224 */ /* 0x001fe400078e0016 */
[----:B------:R-:W-:Y:S02]  /*7f00*/  IMAD.MOV R23, RZ, RZ, -R23 ;  /* 0x000000ffff177224 */ /* 0x000fe400078e0a17 */
[C---:B------:R-:W-:Y:S02]  /*7f10*/  IMAD R16, R3.reuse, R7, R16 ;  /* 0x0000000703107224 */ /* 0x040fe400078e0210 */
[----:B------:R-:W-:Y:S02]  /*7f20*/  IMAD.MOV R21, RZ, RZ, -R21 ;  /* 0x000000ffff157224 */ /* 0x000fe400078e0a15 */
[----:B------:R-:W-:Y:S01]  /*7f30*/  @!P0 IMAD.MOV R4, RZ, RZ, -R4 ;  /* 0x000000ffff048224 */ /* 0x000fe200078e0a04 */
[C---:B------:R-:W-:Y:S01]  /*7f40*/  ISETP.GT.U32.AND P0, PT, R3.reuse, R6, PT ;  /* 0x000000060300720c */ /* 0x040fe20003f04070 */
[----:B------:R-:W-:-:S02]  /*7f50*/  IMAD R15, R3, R23, R15 ;  /* 0x00000017030f7224 */ /* 0x000fc400078e020f */
[----:B------:R-:W-:Y:S01]  /*7f60*/  @!P4 IMAD.IADD R2, R2, 0x1, -R3 ;  /* 0x000000010202c824 */ /* 0x000fe200078e0a03 */
[C---:B------:R-:W-:Y:S01]  /*7f70*/  ISETP.GT.U32.AND P4, PT, R3.reuse, R16, PT ;  /* 0x000000100300720c */ /* 0x040fe20003f84070 */
[----:B------:R-:W-:Y:S01]  /*7f80*/  IMAD R19, R3, R21, R19 ;  /* 0x0000001503137224 */ /* 0x000fe200078e0213 */
[----:B------:R0:W-:Y:S01]  /*7f90*/  STL [R1+0x548], R4 ;  /* 0x0005480401007387 */ /* 0x0001e20000100800 */
[--C-:B------:R-:W-:Y:S01]  /*7fa0*/  @!P2 IMAD.IADD R13, R13, 0x1, -R3.reuse ;  /* 0x000000010d0da824 */ /* 0x100fe200078e0a03 */
[C---:B------:R-:W-:Y:S01]  /*7fb0*/  ISETP.GT.U32.AND P2, PT, R3.reuse, R15, PT ;  /* 0x0000000f0300720c */ /* 0x040fe20003f44070 */
[----:B------:R-:W-:Y:S01]  /*7fc0*/  @!P6 IMAD.IADD R12, R12, 0x1, -R3 ;  /* 0x000000010c0ce824 */ /* 0x000fe200078e0a03 */
[----:B------:R-:W-:Y:S01]  /*7fd0*/  ISETP.GT.U32.AND P6, PT, R3, R19, PT ;  /* 0x000000130300720c */ /* 0x000fe20003fc4070 */
[C---:B------:R-:W-:Y:S02]  /*7fe0*/  VIADD R7, R0.reuse, 0x172 ;  /* 0x0000017200077836 */ /* 0x040fe40000000000 */
[----:B------:R-:W-:-:S02]  /*7ff0*/  VIADD R14, R0, 0x171 ;  /* 0x00000171000e7836 */ /* 0x000fc40000000000 */
[----:B------:R-:W-:Y:S01]  /*8000*/  @!P0 IMAD.IADD R6, R6, 0x1, -R3 ;  /* 0x0000000106068824 */ /* 0x000fe200078e0a03 */
[----:B------:R-:W-:Y:S01]  /*8010*/  IABS R20, R7 ;  /* 0x0000000700147213 */ /* 0x000fe20000000000 */
[----:B------:R-:W-:Y:S01]  /*8020*/  IMAD.MOV.U32 R5, RZ, RZ, R2 ;  /* 0x000000ffff057224 */ /* 0x000fe200078e0002 */
[----:B------:R-:W-:Y:S01]  /*8030*/  IABS R10, R14 ;  /* 0x0000000e000a7213 */ /* 0x000fe20000000000 */
[----:B0-----:R-:W-:Y:S01]  /*8040*/  IMAD.MOV.U32 R4, RZ, RZ, R13 ;  /* 0x000000ffff047224 */ /* 0x001fe200078e000d */
[----:B------:R-:W-:Y:S01]  /*8050*/  ISETP.GE.AND P0, PT, R17, RZ, PT ;  /* 0x000000ff1100720c */ /* 0x000fe20003f06270 */
[----:B------:R-:W-:Y:S01]  /*8060*/  @!P4 IMAD.IADD R16, R16, 0x1, -R3 ;  /* 0x000000011010c824 */ /* 0x000fe200078e0a03 */
[----:B------:R-:W-:Y:S01]  /*8070*/  ISETP.GE.AND P4, PT, R8, RZ, PT ;  /* 0x000000ff0800720c */ /* 0x000fe20003f86270 */
[----:B------:R-:W-:-:S04]  /*8080*/  IMAD.HI.U32 R22, R18, R20, RZ ;  /* 0x0000001412167227 */ /* 0x000fc800078e00ff */
[----:B------:R-:W-:Y:S01]  /*8090*/  @!P2 IMAD.IADD R15, R15, 0x1, -R3 ;  /* 0x000000010f0fa824 */ /* 0x000fe200078e0a03 */
[C---:B------:R-:W-:Y:S01]  /*80a0*/  ISETP.GT.U32.AND P2, PT, R3.reuse, R6, PT ;  /* 0x000000060300720c */ /* 0x040fe20003f44070 */
[----:B------:R-:W-:Y:S02]  /*80b0*/  @!P5 IMAD.MOV R5, RZ, RZ, -R5 ;  /* 0x000000ffff05d224 */ /* 0x000fe400078e0a05 */
[----:B------:R-:W-:Y:S01]  /*80c0*/  @!P3 IMAD.MOV R4, RZ, RZ, -R4 ;  /* 0x000000ffff04b224 */ /* 0x000fe200078e0a04 */
[----:B------:R-:W-:Y:S01]  /*80d0*/  ISETP.GT.U32.AND P5, PT, R3, R15, PT ;  /* 0x0000000f0300720c */ /* 0x000fe20003fa4070 */
[----:B------:R-:W-:Y:S01]  /*80e0*/  @!P6 IMAD.IADD R19, R19, 0x1, -R3 ;  /* 0x000000011313e824 */ /* 0x000fe200078e0a03 */
[C---:B------:R-:W-:Y:S01]  /*80f0*/  ISETP.GT.U32.AND P6, PT, R3.reuse, R16, PT ;  /* 0x000000100300720c */ /* 0x040fe20003fc4070 */
[----:B------:R-:W-:Y:S01]  /*8100*/  IMAD.MOV R22, RZ, RZ, -R22 ;  /* 0x000000ffff167224 */ /* 0x000fe200078e0a16 */
[----:B------:R-:W-:Y:S01]  /*8110*/  STL [R1+0x54c], R5 ;  /* 0x00054c0501007387 */ /* 0x000fe20000100800 */
[----:B------:R-:W-:Y:S01]  /*8120*/  IMAD.HI.U32 R23, R18, R10, RZ ;  /* 0x0000000a12177227 */ /* 0x000fe200078e00ff */
[----:B------:R-:W-:-:S02]  /*8130*/  ISETP.GT.U32.AND P3, PT, R3, R19, PT ;  /* 0x000000130300720c */ /* 0x000fc40003f64070 */
[----:B------:R0:W-:Y:S01]  /*8140*/  STL [R1+0x550], R4 ;  /* 0x0005500401007387 */ /* 0x0001e20000100800 */
[C---:B------:R-:W-:Y:S02]  /*8150*/  VIADD R17, R0.reuse, 0x170 ;  /* 0x0000017000117836 */ /* 0x040fe40000000000 */
[C---:B------:R-:W-:Y:S02]  /*8160*/  IMAD R20, R3.reuse, R22, R20 ;  /* 0x0000001603147224 */ /* 0x040fe400078e0214 */
[----:B------:R-:W-:Y:S02]  /*8170*/  IMAD.MOV R23, RZ, RZ, -R23 ;  /* 0x000000ffff177224 */ /* 0x000fe400078e0a17 */
[----:B------:R-:W-:Y:S02]  /*8180*/  VIADD R8, R0, 0x16f ;  /* 0x0000016f00087836 */ /* 0x000fe40000000000 */
[----:B------:R-:W-:Y:S02]  /*8190*/  IMAD R10, R3, R23, R10 ;  /* 0x00000017030a7224 */ /* 0x000fe400078e020a */
[----:B0-----:R-:W-:Y:S01]  /*81a0*/  IMAD.MOV.U32 R4, RZ, RZ, R12 ;  /* 0x000000ffff047224 */ /* 0x001fe200078e000c */
[----:B------:R-:W-:Y:S01]  /*81b0*/  IABS R12, R17 ;  /* 0x00000011000c7213 */ /* 0x000fe20000000000 */
[--C-:B------:R-:W-:Y:S01]  /*81c0*/  @!P2 IMAD.IADD R6, R6, 0x1, -R3.reuse ;  /* 0x000000010606a824 */ /* 0x100fe200078e0a03 */
[----:B------:R-:W-:Y:S01]  /*81d0*/  ISETP.GE.AND P2, PT, R9, RZ, PT ;  /* 0x000000ff0900720c */ /* 0x000fe20003f46270 */
[----:B------:R-:W-:Y:S01]  /*81e0*/  @!P1 IMAD.MOV R4, RZ, RZ, -R4 ;  /* 0x000000ffff049224 */ /* 0x000fe200078e0a04 */
[C---:B------:R-:W-:Y:S01]  /*81f0*/  ISETP.GT.U32.AND P1, PT, R3.reuse, R20, PT ;  /* 0x000000140300720c */ /* 0x040fe20003f24070 */
[----:B------:R-:W-:Y:S01]  /*8200*/  IMAD.MOV.U32 R9, RZ, RZ, R12 ;  /* 0x000000ffff097224 */ /* 0x000fe200078e000c */
[----:B------:R-:W-:Y:S01]  /*8210*/  IABS R2, R8 ;  /* 0x0000000800027213 */ /* 0x000fe20000000000 */
[----:B------:R-:W-:Y:S01]  /*8220*/  @!P6 IMAD.IADD R16, R16, 0x1, -R3 ;  /* 0x000000011010e824 */ /* 0x000fe200078e0a03 */
[----:B------:R-:W-:Y:S01]  /*8230*/  ISETP.GT.U32.AND P6, PT, R3, R10, PT ;  /* 0x0000000a0300720c */ /* 0x000fe20003fc4070 */
[----:B------:R-:W-:Y:S01]  /*8240*/  IMAD.MOV.U32 R5, RZ, RZ, R6 ;  /* 0x000000ffff057224 */ /* 0x000fe200078e0006 */
[----:B------:R0:W-:Y:S01]  /*8250*/  STL [R1+0x554], R4 ;  /* 0x0005540401007387 */ /* 0x0001e20000100800 */
[----:B------:R-:W-:-:S04]  /*8260*/  IMAD.HI.U32 R12, R18, R9, RZ ;  /* 0x00000009120c7227 */ /* 0x000fc800078e00ff */
[--C-:B------:R-:W-:Y:S01]  /*8270*/  @!P5 IMAD.IADD R15, R15, 0x1, -R3.reuse ;  /* 0x000000010f0fd824 */ /* 0x100fe200078e0a03 */
[----:B------:R-:W-:Y:S01]  /*8280*/  ISETP.GE.AND P5, PT, R11, RZ, PT ;  /* 0x000000ff0b00720c */ /* 0x000fe20003fa6270 */
[----:B------:R-:W-:Y:S01]  /*8290*/  @!P3 IMAD.IADD R19, R19, 0x1, -R3 ;  /* 0x000000011313b824 */ /* 0x000fe200078e0a03 */
[----:B------:R-:W-:Y:S01]  /*82a0*/  ISETP.GE.AND P3, PT, R7, RZ, PT ;  /* 0x000000ff0700720c */ /* 0x000fe20003f66270 */
[----:B------:R-:W-:Y:S02]  /*82b0*/  @!P0 IMAD.MOV R5, RZ, RZ, -R5 ;  /* 0x000000ffff058224 */ /* 0x000fe400078e0a05 */
[----:B0-----:R-:W-:Y:S02]  /*82c0*/  IMAD.MOV.U32 R4, RZ, RZ, R16 ;  /* 0x000000ffff047224 */ /* 0x001fe400078e0010 */
[----:B------:R-:W-:Y:S01]  /*82d0*/  IMAD.HI.U32 R11, R18, R2, RZ ;  /* 0x00000002120b7227 */ /* 0x000fe200078e00ff */
[----:B------:R0:W-:Y:S03]  /*82e0*/  STL [R1+0x558], R5 ;  /* 0x0005580501007387 */ /* 0x0001e60000100800 */
[----:B------:R-:W-:-:S02]  /*82f0*/  IMAD.MOV R7, RZ, RZ, -R12 ;  /* 0x000000ffff077224 */ /* 0x000fc400078e0a0c */
[----:B------:R-:W-:Y:S01]  /*8300*/  @!P1 IMAD.IADD R20, R20, 0x1, -R3 ;  /* 0x0000000114149824 */ /* 0x000fe200078e0a03 */
[----:B------:R-:W-:Y:S01]  /*8310*/  ISETP.GE.AND P1, PT, R14, RZ, PT ;  /* 0x000000ff0e00720c */ /* 0x000fe20003f26270 */
[----:B------:R-:W-:Y:S02]  /*8320*/  @!P4 IMAD.MOV R4, RZ, RZ, -R4 ;  /* 0x000000ffff04c224 */ /* 0x000fe400078e0a04 */
[----:B------:R-:W-:Y:S01]  /*8330*/  IMAD.MOV R6, RZ, RZ, -R11 ;  /* 0x000000ffff067224 */ /* 0x000fe200078e0a0b */
[C---:B------:R-:W-:Y:S01]  /*8340*/  ISETP.GT.U32.AND P0, PT, R3.reuse, R20, PT ;  /* 0x000000140300720c */ /* 0x040fe20003f04070 */
[----:B------:R-:W-:Y:S01]  /*8350*/  IMAD R9, R3, R7, R9 ;  /* 0x0000000703097224 */ /* 0x000fe200078e0209 */
[----:B------:R2:W-:Y:S01]  /*8360*/  STL [R1+0x55c], R4 ;  /* 0x00055c0401007387 */ /* 0x0005e20000100800 */
[----:B0-----:R-:W-:Y:S02]  /*8370*/  IMAD.MOV.U32 R5, RZ, RZ, R15 ;  /* 0x000000ffff057224 */ /* 0x001fe400078e000f */
[----:B------:R-:W-:Y:S01]  /*8380*/  @!P6 IMAD.IADD R10, R10, 0x1, -R3 ;  /* 0x000000010a0ae824 */ /* 0x000fe200078e0a03 */
[----:B------:R-:W-:Y:S01]  /*8390*/  ISETP.GE.AND P6, PT, R17, RZ, PT ;  /* 0x000000ff1100720c */ /* 0x000fe20003fc6270 */
[----:B------:R-:W-:-:S02]  /*83a0*/  IMAD R6, R3, R6, R2 ;  /* 0x0000000603067224 */ /* 0x000fc400078e0202 */
[----:B------:R-:W-:Y:S01]  /*83b0*/  @!P2 IMAD.MOV R5, RZ, RZ, -R5 ;  /* 0x000000ffff05a224 */ /* 0x000fe200078e0a05 */
[C---:B------:R-:W-:Y:S01]  /*83c0*/  ISETP.GT.U32.AND P2, PT, R3.reuse, R9, PT ;  /* 0x000000090300720c */ /* 0x040fe20003f44070 */
[C---:B------:R-:W-:Y:S01]  /*83d0*/  VIADD R2, R0.reuse, 0x16d ;  /* 0x0000016d00027836 */ /* 0x040fe20000000000 */
[C---:B------:R-:W-:Y:S01]  /*83e0*/  ISETP.GT.U32.AND P4, PT, R3.reuse, R10, PT ;  /* 0x0000000a0300720c */ /* 0x040fe20003f84070 */
[----:B--2---:R-:W-:Y:S01]  /*83f0*/  IMAD.MOV.U32 R4, RZ, RZ, R19 ;  /* 0x000000ffff047224 */ /* 0x004fe200078e0013 */
[----:B------:R-:W-:Y:S01]  /*8400*/  STL [R1+0x56c], R5 ;  /* 0x00056c0501007387 */ /* 0x000fe20000100800 */
[----:B------:R-:W-:Y:S02]  /*8410*/  VIADD R7, R0, 0x16e ;  /* 0x0000016e00077836 */ /* 0x000fe40000000000 */
[----:B------:R-:W-:Y:S01]  /*8420*/  @!P5 IMAD.MOV R4, RZ, RZ, -R4 ;  /* 0x000000ffff04d224 */ /* 0x000fe200078e0a04 */
[----:B------:R-:W-:Y:S01]  /*8430*/  ISETP.GT.U32.AND P5, PT, R3, R6, PT ;  /* 0x000000060300720c */ /* 0x000fe20003fa4070 */
[--C-:B------:R-:W-:Y:S01]  /*8440*/  @!P0 IMAD.IADD R20, R20, 0x1, -R3.reuse ;  /* 0x0000000114148824 */ /* 0x100fe200078e0a03 */
[----:B------:R-:W-:Y:S01]  /*8450*/  ISETP.GE.AND P0, PT, R8, RZ, PT ;  /* 0x000000ff0800720c */ /* 0x000fe20003f06270 */
[----:B------:R-:W-:Y:S01]  /*8460*/  VIADD R13, R0, 0x16c ;  /* 0x0000016c000d7836 */ /* 0x000fe20000000000 */
[----:B------:R-:W-:Y:S01]  /*8470*/  IABS R8, R2 ;  /* 0x0000000200087213 */ /* 0x000fe20000000000 */
[--C-:B------:R-:W-:Y:S01]  /*8480*/  @!P2 IMAD.IADD R9, R9, 0x1, -R3.reuse ;  /* 0x000000010909a824 */ /* 0x100fe200078e0a03 */
[----:B------:R-:W-:Y:S01]  /*8490*/  IABS R14, R7 ;  /* 0x00000007000e7213 */ /* 0x000fe20000000000 */
[----:B------:R-:W-:Y:S01]  /*84a0*/  @!P4 IMAD.IADD R10, R10, 0x1, -R3 ;  /* 0x000000010a0ac824 */ /* 0x000fe200078e0a03 */
[----:B------:R-:W-:Y:S01]  /*84b0*/  ISETP.GE.AND P4, PT, R7, RZ, PT ;  /* 0x000000ff0700720c */ /* 0x000fe20003f86270 */
[----:B------:R-:W-:Y:S01]  /*84c0*/  IMAD.MOV.U32 R7, RZ, RZ, R8 ;  /* 0x000000ffff077224 */ /* 0x000fe200078e0008 */
[----:B------:R0:W-:Y:S01]  /*84d0*/  STL [R1+0x570], R4 ;  /* 0x0005700401007387 */ /* 0x0001e20000100800 */
[----:B------:R-:W-:Y:S01]  /*84e0*/  IMAD.HI.U32 R8, R18, R14, RZ ;  /* 0x0000000e12087227 */ /* 0x000fe200078e00ff */
[----:B------:R-:W-:-:S03]  /*84f0*/  ISETP.GE.AND P2, PT, R2, RZ, PT ;  /* 0x000000ff0200720c */ /* 0x000fc60003f46270 */
[----:B------:R-:W-:Y:S01]  /*8500*/  @!P5 IMAD.IADD R6, R6, 0x1, -R3 ;  /* 0x000000010606d824 */ /* 0x000fe200078e0a03 */
[----:B------:R-:W-:Y:S01]  /*8510*/  ISETP.GT.U32.AND P5, PT, R3, R9, PT ;  /* 0x000000090300720c */ /* 0x000fe20003fa4070 */
[----:B------:R-:W-:Y:S02]  /*8520*/  IMAD.MOV R8, RZ, RZ, -R8 ;  /* 0x000000ffff087224 */ /* 0x000fe400078e0a08 */
[----:B------:R-:W-:-:S04]  /*8530*/  IMAD.HI.U32 R2, R18, R7, RZ ;  /* 0x0000000712027227 */ /* 0x000fc800078e00ff */
[----:B------:R-:W-:Y:S02]  /*8540*/  IMAD R14, R3, R8, R14 ;  /* 0x00000008030e7224 */ /* 0x000fe400078e020e */
[----:B0-----:R-:W-:Y:S02]  /*8550*/  IMAD.MOV.U32 R4, RZ, RZ, R20 ;  /* 0x000000ffff047224 */ /* 0x001fe400078e0014 */
[----:B------:R-:W-:Y:S02]  /*8560*/  IMAD.MOV R2, RZ, RZ, -R2 ;  /* 0x000000ffff027224 */ /* 0x000fe400078e0a02 */
[----:B------:R-:W-:Y:S01]  /*8570*/  @!P5 IMAD.IADD R9, R9, 0x1, -R3 ;  /* 0x000000010909d824 */ /* 0x000fe200078e0a03 */
[C---:B------:R-:W-:Y:S01]  /*8580*/  ISETP.GT.U32.AND P5, PT, R3.reuse, R14, PT ;  /* 0x0000000e0300720c */ /* 0x040fe20003fa4070 */
[----:B------:R-:W-:Y:S01]  /*8590*/  @!P3 IMAD.MOV R4, RZ, RZ, -R4 ;  /* 0x000000ffff04b224 */ /* 0x000fe200078e0a04 */
[C---:B------:R-:W-:Y:S01]  /*85a0*/  ISETP.GT.U32.AND P3, PT, R3.reuse, R6, PT ;  /* 0x000000060300720c */ /* 0x040fe20003f64070 */
[----:B------:R-:W-:-:S02]  /*85b0*/  IMAD R7, R3, R2, R7 ;  /* 0x0000000203077224 */ /* 0x000fc400078e0207 */
[----:B------:R-:W-:Y:S01]  /*85c0*/  IMAD.MOV.U32 R5, RZ, RZ, R9 ;  /* 0x000000ffff057224 */ /* 0x000fe200078e0009 */
[----:B------:R0:W-:Y:S01]  /*85d0*/  STL [R1+0x574], R4 ;  /* 0x0005740401007387 */ /* 0x0001e20000100800 */
[C---:B------:R-:W-:Y:S02]  /*85e0*/  VIADD R12, R0.reuse, 0x16a ;  /* 0x0000016a000c7836 */ /* 0x040fe40000000000 */
[----:B------:R-:W-:Y:S01]  /*85f0*/  @!P6 IMAD.MOV R5, RZ, RZ, -R5 ;  /* 0x000000ffff05e224 */ /* 0x000fe200078e0a05 */
[C---:B------:R-:W-:Y:S01]  /*8600*/  ISETP.GT.U32.AND P6, PT, R3.reuse, R7, PT ;  /* 0x000000070300720c */ /* 0x040fe20003fc4070 */
[----:B------:R-:W-:Y:S02]  /*8610*/  VIADD R2, R0, 0x169 ;  /* 0x0000016900027836 */ /* 0x000fe40000000000 */
[--C-:B------:R-:W-:Y:S02]  /*8620*/  @!P5 IMAD.IADD R14, R14, 0x1, -R3.reuse ;  /* 0x000000010e0ed824 */ /* 0x100fe400078e0a03 */
[----:B------:R-:W-:Y:S01]  /*8630*/  @!P3 IMAD.IADD R6, R6, 0x1, -R3 ;  /* 0x000000010606b824 */ /* 0x000fe200078e0a03 */
[----:B------:R-:W-:Y:S01]  /*8640*/  IABS R11, R2 ;  /* 0x00000002000b7213 */ /* 0x000fe20000000000 */
[----:B0-----:R-:W-:Y:S01]  /*8650*/  IMAD.MOV.U32 R4, RZ, RZ, R10 ;  /* 0x000000ffff047224 */ /* 0x001fe200078e000a */
[----:B------:R-:W-:Y:S01]  /*8660*/  ISETP.GT.U32.AND P5, PT, R3, R14, PT ;  /* 0x0000000e0300720c */ /* 0x000fe20003fa4070 */
[----:B------:R-:W-:-:S02]  /*8670*/  VIADD R10, R0, 0x16b ;  /* 0x0000016b000a7836 */ /* 0x000fc40000000000 */
[----:B------:R-:W-:Y:S01]  /*8680*/  @!P1 IMAD.MOV R4, RZ, RZ, -R4 ;  /* 0x000000ffff049224 */ /* 0x000fe200078e0a04 */
[----:B------:R-:W-:Y:S01]  /*8690*/  ISETP.GE.AND P1, PT, R13, RZ, PT ;  /* 0x000000ff0d00720c */ /* 0x000fe20003f26270 */
[----:B------:R-:W-:Y:S01]  /*86a0*/  @!P6 IMAD.IADD R7, R7, 0x1, -R3 ;  /* 0x000000010707e824 */ /* 0x000fe200078e0a03 */
[----:B------:R-:W-:Y:S01]  /*86b0*/  IABS R13, R13 ;  /* 0x0000000d000d7213 */ /* 0x000fe20000000000 */
[----:B------:R-:W-:Y:S01]  /*86c0*/  IMAD.HI.U32 R9, R18, R11, RZ ;  /* 0x0000000b12097227 */ /* 0x000fe200078e00ff */
[----:B------:R0:W-:Y:S01]  /*86d0*/  STL [R1+0x578], R4 ;  /* 0x0005780401007387 */ /* 0x0001e20000100800 */
[----:B------:R-:W-:Y:S02]  /*86e0*/  ISETP.GE.AND P3, PT, R10, RZ, PT ;  /* 0x000000ff0a00720c */ /* 0x000fe40003f66270 */
[----:B------:R-:W-:Y:S01]  /*86f0*/  IMAD.HI.U32 R8, R18, R13, RZ ;  /* 0x0000000d12087227 */ /* 0x000fe200078e00ff */
[----:B------:R-:W-:Y:S01]  /*8700*/  IABS R10, R10 ;  /* 0x0000000a000a7213 */ /* 0x000fe20000000000 */
[----:B------:R-:W-:Y:S01]  /*8710*/  STL [R1+0x588], R5 ;  /* 0x0005880501007387 */ /* 0x000fe20000100800 */
[----:B------:R-:W-:Y:S01]  /*8720*/  ISETP.GT.U32.AND P6, PT, R3, R7, PT ;  /* 0x000000070300720c */ /* 0x000fe20003fc4070 */
[----:B------:R-:W-:-:S02]  /*8730*/  IMAD.MOV R8, RZ, RZ, -R8 ;  /* 0x000000ffff087224 */ /* 0x000fc400078e0a08 */
[----:B------:R-:W-:Y:S02]  /*8740*/  @!P5 IMAD.IADD R14, R14, 0x1, -R3 ;  /* 0x000000010e0ed824 */ /* 0x000fe400078e0a03 */
[----:B0-----:R-:W-:Y:S02]  /*8750*/  IMAD.MOV.U32 R4, RZ, RZ, R6 ;  /* 0x000000ffff047224 */ /* 0x001fe400078e0006 */
[C---:B------:R-:W-:Y:S02]  /*8760*/  IMAD R13, R3.reuse, R8, R13 ;  /* 0x00000008030d7224 */ /* 0x040fe400078e020d */
[----:B------:R-:W-:Y:S01]  /*8770*/  @!P0 IMAD.MOV R4, RZ, RZ, -R4 ;  /* 0x000000ffff048224 */ /* 0x000fe200078e0a04 */
[----:B------:R-:W-:Y:S01]  /*8780*/  ISETP.GE.AND P0, PT, R12, RZ, PT ;  /* 0x000000ff0c00720c */ /* 0x000fe20003f06270 */
[C---:B------:R-:W-:Y:S01]  /*8790*/  IMAD.HI.U32 R6, R18.reuse, R10, RZ ;  /* 0x0000000a12067227 */ /* 0x040fe200078e00ff */
[----:B------:R-:W-:Y:S02]  /*87a0*/  IABS R12, R12 ;  /* 0x0000000c000c7213 */ /* 0x000fe40000000000 */
[----:B------:R-:W-:Y:S01]  /*87b0*/  ISETP.GT.U32.AND P5, PT, R3, R13, PT ;  /* 0x0000000d0300720c */ /* 0x000fe20003fa4070 */
[----:B------:R-:W-:Y:S01]  /*87c0*/  IMAD.MOV R6, RZ, RZ, -R6 ;  /* 0x000000ffff067224 */ /* 0x000fe200078e0a06 */
[----:B------:R0:W-:Y:S01]  /*87d0*/  STL [R1+0x58c], R4 ;  /* 0x00058c0401007387 */ /* 0x0001e20000100800 */
[----:B------:R-:W-:-:S04]  /*87e0*/  IMAD.HI.U32 R8, R18, R12, RZ ;  /* 0x0000000c12087227 */ /* 0x000fc800078e00ff */
[----:B------:R-:W-:Y:S02]  /*87f0*/  IMAD.MOV R8, RZ, RZ, -R8 ;  /* 0x000000ffff087224 */ /* 0x000fe400078e0a08 */
[----:B------:R-:W-:Y:S02]  /*8800*/  IMAD.MOV R9, RZ, RZ, -R9 ;  /* 0x000000ffff097224 */ /* 0x000fe400078e0a09 */
[C---:B------:R-:W-:Y:S02]  /*8810*/  IMAD R12, R3.reuse, R8, R12 ;  /* 0x00000008030c7224 */ /* 0x040fe400078e020c */
[C---:B------:R-:W-:Y:S02]  /*8820*/  IMAD R10, R3.reuse, R6, R10 ;  /* 0x00000006030a7224 */ /* 0x040fe400078e020a */
[----:B0-----:R-:W-:Y:S02]  /*8830*/  IMAD.MOV.U32 R4, RZ, RZ, R14 ;  /* 0x000000ffff047224 */ /* 0x001fe400078e000e */
[----:B------:R-:W-:-:S02]  /*8840*/  IMAD R11, R3, R9, R11 ;  /* 0x00000009030b7224 */ /* 0x000fc400078e020b */
[--C-:B------:R-:W-:Y:S01]  /*8850*/  @!P6 IMAD.IADD R7, R7, 0x1, -R3.reuse ;  /* 0x000000010707e824 */ /* 0x100fe200078e0a03 */
[C---:B------:R-:W-:Y:S01]  /*8860*/  ISETP.GT.U32.AND P6, PT, R3.reuse, R12, PT ;  /* 0x0000000c0300720c */ /* 0x040fe20003fc4070 */
[----:B------:R-:W-:Y:S01]  /*8870*/  @!P4 IMAD.MOV R4, RZ, RZ, -R4 ;  /* 0x000000ffff04c224 */ /* 0x000fe200078e0a04 */
[----:B------:R-:W-:Y:S01]  /*8880*/  ISETP.GT.U32.AND P4, PT, R3, R10, PT ;  /* 0x0000000a0300720c */ /* 0x000fe20003f84070 */
[----:B------:R-:W-:Y:S01]  /*8890*/  @!P5 IMAD.IADD R13, R13, 0x1, -R3 ;  /* 0x000000010d0dd824 */ /* 0x000fe200078e0a03 */
[----:B------:R-:W-:Y:S01]  /*88a0*/  ISETP.GT.U32.AND P5, PT, R3, R11, PT ;  /* 0x0000000b0300720c */ /* 0x000fe20003fa4070 */
[C---:B------:R-:W-:Y:S01]  /*88b0*/  VIADD R20, R0.reuse, 0x168 ;  /* 0x0000016800147836 */ /* 0x040fe20000000000 */
[----:B------:R0:W-:Y:S01]  /*88c0*/  STL [R1+0x5a4], R4 ;  /* 0x0005a40401007387 */ /* 0x0001e20000100800 */
[C---:B------:R-:W-:Y:S02]  /*88d0*/  VIADD R16, R0.reuse, 0x167 ;  /* 0x0000016700107836 */ /* 0x040fe40000000000 */
[----:B------:R-:W-:Y:S01]  /*88e0*/  VIADD R9, R0, 0x166 ;  /* 0x0000016600097836 */ /* 0x000fe20000000000 */
[----:B------:R-:W-:-:S02]  /*88f0*/  IABS R6, R20 ;  /* 0x0000001400067213 */ /* 0x000fc40000000000 */
[----:B------:R-:W-:Y:S01]  /*8900*/  IABS R15, R16 ;  /* 0x00000010000f7213 */ /* 0x000fe20000000000 */
[--C-:B------:R-:W-:Y:S01]  /*8910*/  @!P6 IMAD.IADD R12, R12, 0x1, -R3.reuse ;  /* 0x000000010c0ce824 */ /* 0x100fe200078e0a03 */
[----:B------:R-:W-:Y:S01]  /*8920*/  IABS R19, R9 ;  /* 0x0000000900137213 */ /* 0x000fe20000000000 */
[--C-:B------:R-:W-:Y:S01]  /*8930*/  @!P4 IMAD.IADD R10, R10, 0x1, -R3.reuse ;  /* 0x000000010a0ac824 */ /* 0x100fe200078e0a03 */
[----:B------:R-:W-:Y:S01]  /*8940*/  ISETP.GT.U32.AND P4, PT, R3, R13, PT ;  /* 0x0000000d0300720c */ /* 0x000fe20003f84070 */
[----:B------:R-:W-:Y:S01]  /*8950*/  @!P5 IMAD.IADD R11, R11, 0x1, -R3 ;  /* 0x000000010b0bd824 */ /* 0x000fe200078e0a03 */
[C---:B------:R-:W-:Y:S01]  /*8960*/  ISETP.GT.U32.AND P5, PT, R3.reuse, R12, PT ;  /* 0x0000000c0300720c */ /* 0x040fe20003fa4070 */
[----:B0-----:R-:W-:Y:S01]  /*8970*/  IMAD.MOV.U32 R4, RZ, RZ, R7 ;  /* 0x000000ffff047224 */ /* 0x001fe200078e0007 */
[----:B------:R-:W-:Y:S01]  /*8980*/  ISETP.GT.U32.AND P6, PT, R3, R10, PT ;  /* 0x0000000a0300720c */ /* 0x000fe20003fc4070 */
[----:B------:R-:W-:-:S04]  /*8990*/  IMAD.HI.U32 R8, R18, R6, RZ ;  /* 0x0000000612087227 */ /* 0x000fc800078e00ff */
[----:B------:R-:W-:-:S04]  /*89a0*/  IMAD.HI.U32 R7, R18, R15, RZ ;  /* 0x0000000f12077227 */ /* 0x000fc800078e00ff */
[----:B------:R-:W-:Y:S02]  /*89b0*/  IMAD.MOV R8, RZ, RZ, -R8 ;  /* 0x000000ffff087224 */ /* 0x000fe400078e0a08 */
        /* <DEDUP_REMOVED lines=14> */
[--C-:B------:R-:W-:Y:S01]  /*8aa0*/  @!P6 IMAD.IADD R10, R10, 0x1, -R3.reuse ;  /* 0x000000010a0ae824 */ /* 0x100fe200078e0a03 */
[----:B------:R-:W-:Y:S01]  /*8ab0*/  IABS R20, R7 ;  /* 0x0000000700147213 */ /* 0x000fe20000000000 */
[----:B------:R-:W-:Y:S01]  /*8ac0*/  IMAD.HI.U32 R14, R18, R19, RZ ;  /* 0x00000013120e7227 */ /* 0x000fe200078e00ff */
[----:B------:R-:W-:Y:S02]  /*8ad0*/  IABS R17, R8 ;  /* 0x0000000800117213 */ /* 0x000fe40000000000 */
[----:B------:R-:W-:Y:S01]  /*8ae0*/  ISETP.GE.AND P6, PT, R2, RZ, PT ;  /* 0x000000ff0200720c */ /* 0x000fe20003fc6270 */
[--C-:B------:R-:W-:Y:S01]  /*8af0*/  @!P4 IMAD.IADD R6, R6, 0x1, -R3.reuse ;  /* 0x000000010606c824 */ /* 0x100fe200078e0a03 */
[----:B------:R-:W-:Y:S01]  /*8b00*/  ISETP.GE.AND P4, PT, R16, RZ, PT ;  /* 0x000000ff1000720c */ /* 0x000fe20003f86270 */
[----:B------:R-:W-:-:S02]  /*8b10*/  @!P5 IMAD.IADD R15, R15, 0x1, -R3 ;  /* 0x000000010f0fd824 */ /* 0x000fc400078e0a03 */
[----:B------:R-:W-:Y:S02]  /*8b20*/  IMAD.MOV.U32 R16, RZ, RZ, R20 ;  /* 0x000000ffff107224 */ /* 0x000fe400078e0014 */
[----:B------:R-:W-:Y:S01]  /*8b30*/  IMAD.MOV.U32 R5, RZ, RZ, R13 ;  /* 0x000000ffff057224 */ /* 0x000fe200078e000d */
[----:B------:R-:W-:Y:S01]  /*8b40*/  ISETP.GT.U32.AND P5, PT, R3, R15, PT ;  /* 0x0000000f0300720c */ /* 0x000fe20003fa4070 */
        /* <DEDUP_REMOVED lines=57> */
[----:B------:R-:W-:Y:S02]  /*8ee0*/  @!P4 IMAD.MOV R5, RZ, RZ, -R5 ;  /* 0x000000ffff05c224 */ /* 0x000fe400078e0a05 */
[----:B------:R-:W-:Y:S01]  /*8ef0*/  VIADD R6, R0, 0x160 ;  /* 0x0000016000067836 */ /* 0x000fe20000000000 */
[----:B------:R-:W-:Y:S01]  /*8f00*/  ISETP.GT.U32.AND P5, PT, R3, R7, PT ;  /* 0x000000070300720c */ /* 0x000fe20003fa4070 */
[--C-:B------:R-:W-:Y:S01]  /*8f10*/  @!P2 IMAD.IADD R17, R17, 0x1, -R3.reuse ;  /* 0x000000011111a824 */ /* 0x100fe200078e0a03 */
[----:B------:R2:W-:Y:S01]  /*8f20*/  STL [R1+0x5ec], R5 ;  /* 0x0005ec0501007387 */ /* 0x0005e20000100800 */
[----:B------:R-:W-:Y:S01]  /*8f30*/  @!P6 IMAD.IADD R13, R13, 0x1, -R3 ;  /* 0x000000010d0de824 */ /* 0x000fe200078e0a03 */
[----:B------:R-:W-:Y:S01]  /*8f40*/  IABS R10, R6 ;  /* 0x00000006000a7213 */ /* 0x000fe20000000000 */
        /* <DEDUP_REMOVED lines=9> */
[----:B------:R-:W-:Y:S02]  /*8fe0*/  IMAD.MOV R20, RZ, RZ, -R20 ;  /* 0x000000ffff147224 */ /* 0x000fe400078e0a14 */
[----:B------:R-:W-:Y:S01]  /*8ff0*/  @!P1 IMAD.MOV R5, RZ, RZ, -R5 ;  /* 0x000000ffff059224 */ /* 0x000fe200078e0a05 */
[----:B------:R-:W-:Y:S01]  /*9000*/  ISETP.GE.AND P1, PT, R11, RZ, PT ;  /* 0x000000ff0b00720c */ /* 0x000fe20003f26270 */
[----:B------:R-:W-:Y:S01]  /*9010*/  IMAD.HI.U32 R2, R18, R10, RZ ;  /* 0x0000000a12027227 */ /* 0x000fe200078e00ff */
[----:B------:R0:W-:Y:S03]  /*9020*/  STL [R1+0x5f0], R4 ;  /* 0x0005f00401007387 */ /* 0x0001e60000100800 */
[C---:B------:R-:W-:Y:S01]  /*9030*/  IMAD R11, R3.reuse, R15, R12 ;  /* 0x0000000f030b7224 */ /* 0x040fe200078e020c */
[----:B------:R-:W-:Y:S01]  /*9040*/  STL [R1+0x624], R5 ;  /* 0x0006240501007387 */ /* 0x000fe20000100800 */
[----:B------:R-:W-:-:S02]  /*9050*/  IMAD R14, R3, R20, R14 ;  /* 0x00000014030e7224 */ /* 0x000fc400078e020e */
[----:B------:R-:W-:Y:S02]  /*9060*/  IMAD.MOV R2, RZ, RZ, -R2 ;  /* 0x000000ffff027224 */ /* 0x000fe400078e0a02 */
[--C-:B------:R-:W-:Y:S01]  /*9070*/  @!P5 IMAD.IADD R7, R7, 0x1, -R3.reuse ;  /* 0x000000010707d824 */ /* 0x100fe200078e0a03 */
[C---:B------:R-:W-:Y:S01]  /*9080*/  ISETP.GT.U32.AND P5, PT, R3.reuse, R11, PT ;  /* 0x0000000b0300720c */ /* 0x040fe20003fa4070 */
[----:B0-----:R-:W-:Y:S01]  /*9090*/  IMAD.MOV.U32 R4, RZ, RZ, R16 ;  /* 0x000000ffff047224 */ /* 0x001fe200078e0010 */
[C---:B------:R-:W-:Y:S01]  /*90a0*/  ISETP.GT.U32.AND P0, PT, R3.reuse, R14, PT ;  /* 0x0000000e0300720c */ /* 0x040fe20003f04070 */
[----:B------:R-:W-:Y:S02]  /*90b0*/  IMAD R10, R3, R2, R10 ;  /* 0x00000002030a7224 */ /* 0x000fe400078e020a */
[----:B------:R-:W-:Y:S02]  /*90c0*/  @!P3 IMAD.MOV R4, RZ, RZ, -R4 ;  /* 0x000000ffff04b224 */ /* 0x000fe400078e0a04 */
[----:B------:R-:W-:Y:S01]  /*90d0*/  @!P4 IMAD.IADD R13, R13, 0x1, -R3 ;  /* 0x000000010d0dc824 */ /* 0x000fe200078e0a03 */
[----:B------:R-:W-:Y:S01]  /*90e0*/  ISETP.GT.U32.AND P3, PT, R3, R10, PT ;  /* 0x0000000a0300720c */ /* 0x000fe20003f64070 */
[----:B------:R-:W-:Y:S01]  /*90f0*/  VIADD R8, R0, 0x15e ;  /* 0x0000015e00087836 */ /* 0x000fe20000000000 */
[----:B------:R0:W-:Y:S01]  /*9100*/  STL [R1+0x638], R4 ;  /* 0x0006380401007387 */ /* 0x0001e20000100800 */
[----:B------:R-:W-:Y:S01]  /*9110*/  ISETP.GE.AND P4, PT, R6, RZ, PT ;  /* 0x000000ff0600720c */ /* 0x000fe20003f86270 */
[----:B------:R-:W-:-:S02]  /*9120*/  VIADD R6, R0, 0x15d ;  /* 0x0000015d00067836 */ /* 0x000fc40000000000 */
[--C-:B------:R-:W-:Y:S01]  /*9130*/  @!P5 IMAD.IADD R11, R11, 0x1, -R3.reuse ;  /* 0x000000010b0bd824 */ /* 0x100fe200078e0a03 */
[----:B------:R-:W-:Y:S01]  /*9140*/  IABS R2, R8 ;  /* 0x0000000800027213 */ /* 0x000fe20000000000 */
[----:B------:R-:W-:Y:S01]  /*9150*/  @!P0 IMAD.IADD R14, R14, 0x1, -R3 ;  /* 0x000000010e0e8824 */ /* 0x000fe200078e0a03 */
[----:B------:R-:W-:Y:S01]  /*9160*/  ISETP.GE.AND P0, PT, R9, RZ, PT ;  /* 0x000000ff0900720c */ /* 0x000fe20003f06270 */
[----:B------:R-:W-:Y:S01]  /*9170*/  VIADD R9, R0, 0x15c ;  /* 0x0000015c00097836 */ /* 0x000fe20000000000 */
[----:B------:R-:W-:Y:S01]  /*9180*/  ISETP.GT.U32.AND P5, PT, R3, R11, PT ;  /* 0x0000000b0300720c */ /* 0x000fe20003fa4070 */
[----:B0-----:R-:W-:Y:S01]  /*9190*/  IMAD.MOV.U32 R4, RZ, RZ, R13 ;  /* 0x000000ffff047224 */ /* 0x001fe200078e000d */
[----:B------:R-:W-:Y:S01]  /*91a0*/  IABS R13, R6 ;  /* 0x00000006000d7213 */ /* 0x000fe20000000000 */
[----:B------:R-:W-:-:S04]  /*91b0*/  IMAD.HI.U32 R12, R18, R2, RZ ;  /* 0x00000002120c7227 */ /* 0x000fc800078e00ff */
[----:B------:R-:W-:Y:S01]  /*91c0*/  @!P2 IMAD.MOV R4, RZ, RZ, -R4 ;  /* 0x000000ffff04a224 */ /* 0x000fe200078e0a04 */
[----:B------:R-:W-:Y:S01]  /*91d0*/  ISETP.GT.U32.AND P2, PT, R3, R14, PT ;  /* 0x0000000e0300720c */ /* 0x000fe20003f44070 */
[--C-:B------:R-:W-:Y:S02]  /*91e0*/  @!P3 IMAD.IADD R10, R10, 0x1, -R3.reuse ;  /* 0x000000010a0ab824 */ /* 0x100fe400078e0a03 */
[----:B------:R-:W-:Y:S01]  /*91f0*/  IMAD.MOV R12, RZ, RZ, -R12 ;  /* 0x000000ffff0c7224 */ /* 0x000fe200078e0a0c */
[----:B------:R0:W-:Y:S01]  /*9200*/  STL [R1+0x63c], R4 ;  /* 0x00063c0401007387 */ /* 0x0001e20000100800 */
[----:B------:R-:W-:Y:S01]  /*9210*/  @!P5 IMAD.IADD R11, R11, 0x1, -R3 ;  /* 0x000000010b0bd824 */ /* 0x000fe200078e0a03 */
[C---:B------:R-:W-:Y:S01]  /*9220*/  ISETP.GT.U32.AND P3, PT, R3.reuse, R10, PT ;  /* 0x0000000a0300720c */ /* 0x040fe20003f64070 */
[----:B------:R-:W-:Y:S01]  /*9230*/  IMAD R2, R3, R12, R2 ;  /* 0x0000000c03027224 */ /* 0x000fe200078e0202 */
[----:B------:R-:W-:Y:S01]  /*9240*/  IABS R12, R9 ;  /* 0x00000009000c7213 */ /* 0x000fe20000000000 */
[----:B------:R-:W-:-:S04]  /*9250*/  VIADD R20, R0, 0x149 ;  /* 0x0000014900147836 */ /* 0x000fc80000000000 */
[----:B------:R-:W-:Y:S01]  /*9260*/  @!P2 IMAD.IADD R14, R14, 0x1, -R3 ;  /* 0x000000010e0ea824 */ /* 0x000fe200078e0a03 */
[----:B------:R-:W-:Y:S01]  /*9270*/  ISETP.GT.U32.AND P2, PT, R3, R2, PT ;  /* 0x000000020300720c */ /* 0x000fe20003f44070 */
[----:B0-----:R-:W-:Y:S01]  /*9280*/  IMAD.MOV.U32 R4, RZ, RZ, R7 ;  /* 0x000000ffff047224 */ /* 0x001fe200078e0007 */
[----:B------:R-:W-:Y:S01]  /*9290*/  IABS R21, R20 ;  /* 0x0000001400157213 */ /* 0x000fe20000000000 */
        /* <DEDUP_REMOVED lines=8> */
[----:B------:R-:W-:Y:S01]  /*9320*/  ISETP.GT.U32.AND P5, PT, R3, R13, PT ;  /* 0x0000000d0300720c */ /* 0x000fe20003fa4070 */
[----:B------:R-:W-:Y:S01]  /*9330*/  IMAD.HI.U32 R16, R18, R12, RZ ;  /* 0x0000000c12107227 */ /* 0x000fe200078e00ff */
[----:B------:R0:W-:Y:S02]  /*9340*/  STL [R1+0x640], R4 ;  /* 0x0006400401007387 */ /* 0x0001e40000100800 */
[----:B------:R-:W-:Y:S01]  /*9350*/  IABS R8, R6 ;  /* 0x0000000600087213 */ /* 0x000fe20000000000 */
[----:B------:R-:W-:-:S02]  /*9360*/  IMAD.MOV R16, RZ, RZ, -R16 ;  /* 0x000000ffff107224 */ /* 0x000fc400078e0a10 */
[--C-:B------:R-:W-:Y:S01]  /*9370*/  @!P2 IMAD.IADD R2, R2, 0x1, -R3.reuse ;  /* 0x000000010202a824 */ /* 0x100fe200078e0a03 */
[----:B------:R-:W-:Y:S01]  /*9380*/  ISETP.GE.AND P2, PT, R9, RZ, PT ;  /* 0x000000ff0900720c */ /* 0x000fe20003f46270 */
[----:B------:R-:W-:Y:S02]  /*9390*/  IMAD R12, R3, R16, R12 ;  /* 0x00000010030c7224 */ /* 0x000fe400078e020c */
[----:B------:R-:W-:Y:S02]  /*93a0*/  IMAD.MOV.U32 R5, RZ, RZ, R10 ;  /* 0x000000ffff057224 */ /* 0x000fe400078e000a */
[----:B------:R-:W-:Y:S02]  /*93b0*/  @!P5 IMAD.IADD R13, R13, 0x1, -R3 ;  /* 0x000000010d0dd824 */ /* 0x000fe400078e0a03 */
        /* <DEDUP_REMOVED lines=8> */
[----:B------:R-:W-:Y:S01]  /*9440*/  @!P4 IMAD.MOV R5, RZ, RZ, -R5 ;  /* 0x000000ffff05c224 */ /* 0x000fe200078e0a05 */
[C---:B------:R-:W-:Y:S01]  /*9450*/  ISETP.GT.U32.AND P4, PT, R3.reuse, R12, PT ;  /* 0x0000000c0300720c */ /* 0x040fe20003f84070 */
[----:B------:R-:W-:Y:S02]  /*9460*/  IMAD.MOV R9, RZ, RZ, -R9 ;  /* 0x000000ffff097224 */ /* 0x000fe400078e0a09 */
[----:B------:R-:W-:Y:S01]  /*9470*/  IMAD.HI.U32 R10, R18, R15, RZ ;  /* 0x0000000f120a7227 */ /* 0x000fe200078e00ff */
[----:B------:R2:W-:Y:S03]  /*9480*/  STL [R1+0x634], R5 ;  /* 0x0006340501007387 */ /* 0x0005e60000100800 */
[----:B------:R-:W-:Y:S02]  /*9490*/  IMAD R8, R3, R9, R8 ;  /* 0x0000000903087224 */ /* 0x000fe400078e0208 */
[----:B------:R-:W-:-:S02]  /*94a0*/  @!P5 IMAD.IADD R13, R13, 0x1, -R3 ;  /* 0x000000010d0dd824 */ /* 0x000fc400078e0a03 */
[----:B------:R-:W-:Y:S01]  /*94b0*/  IMAD.MOV R10, RZ, RZ, -R10 ;  /* 0x000000ffff0a7224 */ /* 0x000fe200078e0a0a */
        /* <DEDUP_REMOVED lines=74> */
[----:B------:R-:W-:Y:S02]  /*9960*/  IMAD.MOV R16, RZ, RZ, -R16 ;  /* 0x000000ffff107224 */ /* 0x000fe400078e0a10 */
[--C-:B------:R-:W-:Y:S02]  /*9970*/  @!P1 IMAD.IADD R2, R2, 0x1, -R3.reuse ;  /* 0x0000000102029824 */ /* 0x100fe400078e0a03 */
[----:B------:R-:W-:Y:S01]  /*9980*/  @!P0 IMAD.IADD R6, R6, 0x1, -R3 ;  /* 0x0000000106068824 */ /* 0x000fe200078e0a03 */
[C---:B------:R-:W-:Y:S01]  /*9990*/  ISETP.GT.U32.AND P0, PT, R3.reuse, R11, PT ;  /* 0x0000000b0300720c */ /* 0x040fe20003f04070 */
[----:B------:R-:W-:Y:S01]  /*99a0*/  IMAD.MOV.U32 R5, RZ, RZ, R7 ;  /* 0x000000ffff057224 */ /* 0x000fe200078e0007 */
[----:B------:R-:W-:Y:S01]  /*99b0*/  ISETP.GT.U32.AND P1, PT, R3, R2, PT ;  /* 0x000000020300720c */ /* 0x000fe20003f24070 */
[----:B0-----:R-:W-:-:S02]  /*99c0*/  IMAD.MOV.U32 R4, RZ, RZ, R6 ;  /* 0x000000ffff047224 */ /* 0x001fc400078e0006 */
[----:B------:R-:W-:Y:S02]  /*99d0*/  IMAD R12, R3, R16, R12 ;  /* 0x00000010030c7224 */ /* 0x000fe400078e020c */
[----:B------:R-:W-:-:S04]  /*99e0*/  IMAD.HI.U32 R15, R18, R14, RZ ;  /* 0x0000000e120f7227 */ /* 0x000fc800078e00ff */
[----:B------:R-:W-:Y:S01]  /*99f0*/  @!P3 IMAD.MOV R5, RZ, RZ, -R5 ;  /* 0x000000ffff05b224 */ /* 0x000fe200078e0a05 */
[----:B------:R-:W-:Y:S01]  /*9a00*/  ISETP.GT.U32.AND P3, PT, R3, R12, PT ;  /* 0x0000000c0300720c */ /* 0x000fe20003f64070 */
[----:B------:R-:W-:Y:S01]  /*9a10*/  @!P4 IMAD.MOV R4, RZ, RZ, -R4 ;  /* 0x000000ffff04c224 */ /* 0x000fe200078e0a04 */
[----:B------:R-:W-:Y:S01]  /*9a20*/  ISETP.GE.AND P4, PT, R9, RZ, PT ;  /* 0x000000ff0900720c */ /* 0x000fe20003f86270 */
[----:B------:R-:W-:Y:S01]  /*9a30*/  IMAD.MOV R15, RZ, RZ, -R15 ;  /* 0x000000ffff0f7224 */ /* 0x000fe200078e0a0f */
[----:B------:R-:W-:Y:S01]  /*9a40*/  STL [R1+0x6a4], R5 ;  /* 0x0006a40501007387 */ /* 0x000fe20000100800 */
[----:B------:R-:W-:Y:S02]  /*9a50*/  @!P1 IMAD.IADD R2, R2, 0x1, -R3 ;  /* 0x0000000102029824 */ /* 0x000fe400078e0a03 */
[----:B------:R-:W-:Y:S01]  /*9a60*/  IMAD.HI.U32 R17, R18, R13, RZ ;  /* 0x0000000d12117227 */ /* 0x000fe200078e00ff */
[----:B------:R0:W-:Y:S03]  /*9a70*/  STL [R1+0x6b8], R4 ;  /* 0x0006b80401007387 */ /* 0x0001e60000100800 */
[----:B------:R-:W-:-:S02]  /*9a80*/  IMAD R6, R3, R15, R14 ;  /* 0x0000000f03067224 */ /* 0x000fc400078e020e */
[----:B------:R-:W-:Y:S02]  /*9a90*/  IMAD.MOV R17, RZ, RZ, -R17 ;  /* 0x000000ffff117224 */ /* 0x000fe400078e0a11 */
[----:B------:R-:W-:Y:S02]  /*9aa0*/  @!P0 IMAD.IADD R11, R11, 0x1, -R3 ;  /* 0x000000010b0b8824 */ /* 0x000fe400078e0a03 */
[C---:B------:R-:W-:Y:S02]  /*9ab0*/  IMAD R7, R3.reuse, R17, R13 ;  /* 0x0000001103077224 */ /* 0x040fe400078e020d */
[----:B0-----:R-:W-:Y:S01]  /*9ac0*/  IMAD.MOV.U32 R4, RZ, RZ, R2 ;  /* 0x000000ffff047224 */ /* 0x001fe200078e0002 */
[C---:B------:R-:W-:Y:S01]  /*9ad0*/  ISETP.GT.U32.AND P0, PT, R3.reuse, R11, PT ;  /* 0x0000000b0300720c */ /* 0x040fe20003f04070 */
[--C-:B------:R-:W-:Y:S01]  /*9ae0*/  @!P3 IMAD.IADD R12, R12, 0x1, -R3.reuse ;  /* 0x000000010c0cb824 */ /* 0x100fe200078e0a03 */
[C---:B------:R-:W-:Y:S01]  /*9af0*/  ISETP.GT.U32.AND P1, PT, R3.reuse, R7, PT ;  /* 0x000000070300720c */ /* 0x040fe20003f24070 */
[----:B------:R-:W-:Y:S01]  /*9b00*/  @!P2 IMAD.MOV R4, RZ, RZ, -R4 ;  /* 0x000000ffff04a224 */ /* 0x000fe200078e0a04 */
[C---:B------:R-:W-:Y:S01]  /*9b10*/  ISETP.GT.U32.AND P2, PT, R3.reuse, R6, PT ;  /* 0x000000060300720c */ /* 0x040fe20003f44070 */
[C---:B------:R-:W-:Y:S01]  /*9b20*/  VIADD R8, R0.reuse, 0x152 ;  /* 0x0000015200087836 */ /* 0x040fe20000000000 */
[----:B------:R-:W-:Y:S01]  /*9b30*/  ISETP.GT.U32.AND P3, PT, R3, R12, PT ;  /* 0x0000000c0300720c */ /* 0x000fe20003f64070 */
[C---:B------:R-:W-:Y:S01]  /*9b40*/  VIADD R9, R0.reuse, 0x151 ;  /* 0x0000015100097836 */ /* 0x040fe20000000000 */
[----:B------:R0:W-:Y:S01]  /*9b50*/  STL [R1+0x6c0], R4 ;  /* 0x0006c00401007387 */ /* 0x0001e20000100800 */
[C---:B------:R-:W-:Y:S01]  /*9b60*/  VIADD R13, R0.reuse, 0x150 ;  /* 0x00000150000d7836 */ /* 0x040fe20000000000 */
[----:B------:R-:W-:Y:S01]  /*9b70*/  IABS R14, R8 ;  /* 0x00000008000e7213 */ /* 0x000fe20000000000 */
[----:B------:R-:W-:Y:S01]  /*9b80*/  VIADD R17, R0, 0x14a ;  /* 0x0000014a00117836 */ /* 0x000fe20000000000 */
[----:B------:R-:W-:Y:S01]  /*9b90*/  IABS R15, R9 ;  /* 0x00000009000f7213 */ /* 0x000fe20000000000 */
[----:B------:R-:W-:Y:S01]  /*9ba0*/  @!P0 IMAD.IADD R11, R11, 0x1, -R3 ;  /* 0x000000010b0b8824 */ /* 0x000fe200078e0a03 */
[----:B------:R-:W-:Y:S01]  /*9bb0*/  ISETP.GE.AND P0, PT, R10, RZ, PT ;  /* 0x000000ff0a00720c */ /* 0x000fe20003f06270 */
[----:B------:R-:W-:Y:S01]  /*9bc0*/  IMAD.HI.U32 R16, R18, R14, RZ ;  /* 0x0000000e12107227 */ /* 0x000fe200078e00ff */
[----:B------:R-:W-:-:S02]  /*9bd0*/  IABS R2, R13 ;  /* 0x0000000d00027213 */ /* 0x000fc40000000000 */
[----:B------:R-:W-:Y:S01]  /*9be0*/  IABS R23, R17 ;  /* 0x0000001100177213 */ /* 0x000fe20000000000 */
[----:B------:R-:W-:Y:S02]  /*9bf0*/  @!P2 IMAD.IADD R6, R6, 0x1, -R3 ;  /* 0x000000010606a824 */ /* 0x000fe400078e0a03 */
[----:B------:R-:W-:-:S03]  /*9c00*/  IMAD.HI.U32 R10, R18, R15, RZ ;  /* 0x0000000f120a7227 */ /* 0x000fc600078e00ff */
[----:B------:R-:W-:Y:S01]  /*9c10*/  ISETP.GT.U32.AND P2, PT, R3, R6, PT ;  /* 0x000000060300720c */ /* 0x000fe20003f44070 */
[--C-:B------:R-:W-:Y:S02]  /*9c20*/  @!P1 IMAD.IADD R7, R7, 0x1, -R3.reuse ;  /* 0x0000000107079824 */ /* 0x100fe400078e0a03 */
[----:B------:R-:W-:Y:S02]  /*9c30*/  @!P3 IMAD.IADD R12, R12, 0x1, -R3 ;  /* 0x000000010c0cb824 */ /* 0x000fe400078e0a03 */
[----:B------:R-:W-:Y:S01]  /*9c40*/  IMAD.MOV R16, RZ, RZ, -R16 ;  /* 0x000000ffff107224 */ /* 0x000fe200078e0a10 */
[C---:B------:R-:W-:Y:S01]  /*9c50*/  ISETP.GT.U32.AND P1, PT, R3.reuse, R7, PT ;  /* 0x000000070300720c */ /* 0x040fe20003f24070 */
[----:B------:R-:W-:Y:S02]  /*9c60*/  IMAD.MOV R10, RZ, RZ, -R10 ;  /* 0x000000ffff0a7224 */ /* 0x000fe400078e0a0a */
[----:B0-----:R-:W-:Y:S02]  /*9c70*/  IMAD.MOV.U32 R4, RZ, RZ, R12 ;  /* 0x000000ffff047224 */ /* 0x001fe400078e000c */
[----:B------:R-:W-:-:S02]  /*9c80*/  IMAD R14, R3, R16, R14 ;  /* 0x00000010030e7224 */ /* 0x000fc400078e020e */
[C---:B------:R-:W-:Y:S02]  /*9c90*/  IMAD R12, R3.reuse, R10, R15 ;  /* 0x0000000a030c7224 */ /* 0x040fe400078e020f */
[----:B------:R-:W-:Y:S01]  /*9ca0*/  IMAD.MOV.U32 R5, RZ, RZ, R11 ;  /* 0x000000ffff057224 */ /* 0x000fe200078e000b */
[C---:B------:R-:W-:Y:S01]  /*9cb0*/  ISETP.GT.U32.AND P3, PT, R3.reuse, R14, PT ;  /* 0x0000000e0300720c */ /* 0x040fe20003f64070 */
[----:B------:R-:W-:Y:S01]  /*9cc0*/  @!P2 IMAD.IADD R6, R6, 0x1, -R3 ;  /* 0x000000010606a824 */ /* 0x000fe200078e0a03 */
[----:B------:R-:W-:Y:S01]  /*9cd0*/  ISETP.GT.U32.AND P2, PT, R3, R12, PT ;  /* 0x0000000c0300720c */ /* 0x000fe20003f44070 */
[----:B------:R-:W-:-:S04]  /*9ce0*/  IMAD.HI.U32 R11, R18, R2, RZ ;  /* 0x00000002120b7227 */ /* 0x000fc800078e00ff */
[----:B------:R-:W-:Y:S02]  /*9cf0*/  IMAD.MOV R11, RZ, RZ, -R11 ;  /* 0x000000ffff0b7224 */ /* 0x000fe400078e0a0b */
[----:B------:R-:W-:Y:S01]  /*9d00*/  @!P6 IMAD.MOV R5, RZ, RZ, -R5 ;  /* 0x000000ffff05e224 */ /* 0x000fe200078e0a05 */
[----:B------:R-:W-:Y:S01]  /*9d10*/  ISETP.GE.AND P6, PT, R8, RZ, PT ;  /* 0x000000ff0800720c */ /* 0x000fe20003fc6270 */
[--C-:B------:R-:W-:Y:S01]  /*9d20*/  @!P1 IMAD.IADD R7, R7, 0x1, -R3.reuse ;  /* 0x0000000107079824 */ /* 0x100fe200078e0a03 */
[----:B------:R-:W-:Y:S01]  /*9d30*/  ISETP.GE.AND P1, PT, R13, RZ, PT ;  /* 0x000000ff0d00720c */ /* 0x000fe20003f26270 */
[----:B------:R-:W-:Y:S01]  /*9d40*/  @!P5 IMAD.MOV R4, RZ, RZ, -R4 ;  /* 0x000000ffff04d224 */ /* 0x000fe200078e0a04 */
[----:B------:R0:W-:Y:S01]  /*9d50*/  STL [R1+0x6bc], R5 ;  /* 0x0006bc0501007387 */ /* 0x0001e20000100800 */
[----:B------:R-:W-:Y:S01]  /*9d60*/  IMAD R13, R3, R11, R2 ;  /* 0x0000000b030d7224 */ /* 0x000fe200078e0202 */
[----:B------:R-:W-:Y:S01]  /*9d70*/  ISETP.GE.AND P5, PT, R9, RZ, PT ;  /* 0x000000ff0900720c */ /* 0x000fe20003fa6270 */
[----:B------:R-:W-:Y:S01]  /*9d80*/  VIADD R2, R0, 0x14f ;  /* 0x0000014f00027836 */ /* 0x000fe20000000000 */
[----:B------:R2:W-:Y:S01]  /*9d90*/  STL [R1+0x6e4], R4 ;  /* 0x0006e40401007387 */ /* 0x0005e20000100800 */
[----:B------:R-:W-:-:S02]  /*9da0*/  @!P3 IMAD.IADD R14, R14, 0x1, -R3 ;  /* 0x000000010e0eb824 */ /* 0x000fc400078e0a03 */
[----:B------:R-:W-:Y:S02]  /*9db0*/  @!P2 IMAD.IADD R12, R12, 0x1, -R3 ;  /* 0x000000010c0ca824 */ /* 0x000fe400078e0a03 */
[C---:B------:R-:W-:Y:S01]  /*9dc0*/  VIADD R10, R0.reuse, 0x14c ;  /* 0x0000014c000a7836 */ /* 0x040fe20000000000 */
[C---:B------:R-:W-:Y:S01]  /*9dd0*/  ISETP.GT.U32.AND P3, PT, R3.reuse, R14, PT ;  /* 0x0000000e0300720c */ /* 0x040fe20003f64070 */
[----:B0-----:R-:W-:Y:S01]  /*9de0*/  IMAD.MOV.U32 R5, RZ, RZ, R7 ;  /* 0x000000ffff057224 */ /* 0x001fe200078e0007 */
[----:B------:R-:W-:Y:S01]  /*9df0*/  ISETP.GT.U32.AND P2, PT, R3, R12, PT ;  /* 0x0000000c0300720c */ /* 0x000fe20003f44070 */
[----:B------:R-:W-:Y:S01]  /*9e00*/  VIADD R7, R0, 0x14e ;  /* 0x0000014e00077836 */ /* 0x000fe20000000000 */
[----:B------:R-:W-:Y:S01]  /*9e10*/  IABS R9, R10 ;  /* 0x0000000a00097213 */ /* 0x000fe20000000000 */
[----:B--2---:R-:W-:Y:S01]  /*9e20*/  IMAD.MOV.U32 R4, RZ, RZ, R6 ;  /* 0x000000ffff047224 */ /* 0x004fe200078e0006 */
[----:B------:R-:W-:Y:S01]  /*9e30*/  IABS R6, R2 ;  /* 0x0000000200067213 */ /* 0x000fe20000000000 */
[----:B------:R-:W-:Y:S01]  /*9e40*/  @!P4 IMAD.MOV R5, RZ, RZ, -R5 ;  /* 0x000000ffff05c224 */ /* 0x000fe200078e0a05 */
[----:B------:R-:W-:Y:S01]  /*9e50*/  IABS R16, R7 ;  /* 0x0000000700107213 */ /* 0x000fe20000000000 */
[----:B------:R-:W-:Y:S01]  /*9e60*/  @!P0 IMAD.MOV R4, RZ, RZ, -R4 ;  /* 0x000000ffff048224 */ /* 0x000fe200078e0a04 */
[----:B------:R-:W-:Y:S01]  /*9e70*/  ISETP.GE.AND P0, PT, R7, RZ, PT ;  /* 0x000000ff0700720c */ /* 0x000fe20003f06270 */
[----:B------:R-:W-:Y:S01]  /*9e80*/  IMAD.HI.U32 R11, R18, R6, RZ ;  /* 0x00000006120b7227 */ /* 0x000fe200078e00ff */
[----:B------:R0:W-:Y:S01]  /*9e90*/  STL [R1+0x6e8], R5 ;  /* 0x0006e80501007387 */ /* 0x0001e20000100800 */
[----:B------:R-:W-:-:S02]  /*9ea0*/  ISETP.GE.AND P4, PT, R2, RZ, PT ;  /* 0x000000ff0200720c */ /* 0x000fc40003f86270 */
[----:B------:R-:W-:Y:S01]  /*9eb0*/  IMAD.MOV R11, RZ, RZ, -R11 ;  /* 0x000000ffff0b7224 */ /* 0x000fe200078e0a0b */
[----:B------:R2:W-:Y:S01]  /*9ec0*/  STL [R1+0x71c], R4 ;  /* 0x00071c0401007387 */ /* 0x0005e20000100800 */
[----:B------:R-:W-:-:S04]  /*9ed0*/  IMAD.HI.U32 R7, R18, R16, RZ ;  /* 0x0000001012077227 */ /* 0x000fc800078e00ff */
[C---:B------:R-:W-:Y:S02]  /*9ee0*/  IMAD R6, R3.reuse, R11, R6 ;  /* 0x0000000b03067224 */ /* 0x040fe400078e0206 */
[--C-:B------:R-:W-:Y:S01]  /*9ef0*/  @!P3 IMAD.IADD R14, R14, 0x1, -R3.reuse ;  /* 0x000000010e0eb824 */ /* 0x100fe200078e0a03 */
[C---:B------:R-:W-:Y:S01]  /*9f00*/  ISETP.GT.U32.AND P3, PT, R3.reuse, R13, PT ;  /* 0x0000000d0300720c */ /* 0x040fe20003f64070 */
[----:B------:R-:W-:Y:S01]  /*9f10*/  @!P2 IMAD.IADD R12, R12, 0x1, -R3 ;  /* 0x000000010c0ca824 */ /* 0x000fe200078e0a03 */
[C---:B------:R-:W-:Y:S01]  /*9f20*/  ISETP.GT.U32.AND P2, PT, R3.reuse, R6, PT ;  /* 0x000000060300720c */ /* 0x040fe20003f44070 */
[----:B------:R-:W-:Y:S02]  /*9f30*/  IMAD.MOV R7, RZ, RZ, -R7 ;  /* 0x000000ffff077224 */ /* 0x000fe400078e0a07 */
[----:B0-----:R-:W-:Y:S02]  /*9f40*/  IMAD.MOV.U32 R5, RZ, RZ, R14 ;  /* 0x000000ffff057224 */ /* 0x001fe400078e000e */
[----:B------:R-:W-:-:S02]  /*9f50*/  IMAD R16, R3, R7, R16 ;  /* 0x0000000703107224 */ /* 0x000fc400078e0210 */
[----:B------:R-:W-:Y:S02]  /*9f60*/  VIADD R2, R0, 0x14d ;  /* 0x0000014d00027836 */ /* 0x000fe40000000000 */
[----:B------:R-:W-:Y:S01]  /*9f70*/  @!P6 IMAD.MOV R5, RZ, RZ, -R5 ;  /* 0x000000ffff05e224 */ /* 0x000fe200078e0a05 */
[----:B------:R-:W-:Y:S01]  /*9f80*/  ISETP.GT.U32.AND P6, PT, R3, R16, PT ;  /* 0x000000100300720c */ /* 0x000fe20003fc4070 */
[--C-:B------:R-:W-:Y:S01]  /*9f90*/  @!P3 IMAD.IADD R13, R13, 0x1, -R3.reuse ;  /* 0x000000010d0db824 */ /* 0x100fe200078e0a03 */
[----:B------:R-:W-:Y:S01]  /*9fa0*/  IABS R8, R2 ;  /* 0x0000000200087213 */ /* 0x000fe20000000000 */
[----:B------:R-:W-:Y:S01]  /*9fb0*/  @!P2 IMAD.IADD R6, R6, 0x1, -R3 ;  /* 0x000000010606a824 */ /* 0x000fe200078e0a03 */
[----:B------:R-:W-:Y:S01]  /*9fc0*/  STL [R1+0x718], R5 ;  /* 0x0007180501007387 */ /* 0x000fe20000100800 */
[----:B------:R-:W-:Y:S01]  /*9fd0*/  IMAD.HI.U32 R7, R18, R9, RZ ;  /* 0x0000000912077227 */ /* 0x000fe200078e00ff */
[C---:B------:R-:W-:Y:S02]  /*9fe0*/  ISETP.GT.U32.AND P3, PT, R3.reuse, R13, PT ;  /* 0x0000000d0300720c */ /* 0x040fe40003f64070 */
[----:B------:R-:W-:Y:S01]  /*9ff0*/  ISETP.GT.U32.AND P2, PT, R3, R6, PT ;  /* 0x000000060300720c */ /* 0x000fe20003f44070 */
[----:B------:R-:W-:-:S02]  /*a000*/  IMAD.MOV R7, RZ, RZ, -R7 ;  /* 0x000000ffff077224 */ /* 0x000fc400078e0a07 */
[----:B------:R-:W-:-:S04]  /*a010*/  IMAD.HI.U32 R11, R18, R8, RZ ;  /* 0x00000008120b7227 */ /* 0x000fc800078e00ff */
[----:B--2---:R-:W-:Y:S02]  /*a020*/  IMAD.MOV.U32 R4, RZ, RZ, R12 ;  /* 0x000000ffff047224 */ /* 0x004fe400078e000c */
[C---:B------:R-:W-:Y:S02]  /*a030*/  IMAD R9, R3.reuse, R7, R9 ;  /* 0x0000000703097224 */ /* 0x040fe400078e0209 */
[----:B------:R-:W-:Y:S02]  /*a040*/  IMAD.MOV R11, RZ, RZ, -R11 ;  /* 0x000000ffff0b7224 */ /* 0x000fe400078e0a0b */
[----:B------:R-:W-:Y:S02]  /*a050*/  VIADD R7, R0, 0x14b ;  /* 0x0000014b00077836 */ /* 0x000fe40000000000 */
[--C-:B------:R-:W-:Y:S02]  /*a060*/  @!P6 IMAD.IADD R16, R16, 0x1, -R3.reuse ;  /* 0x000000011010e824 */ /* 0x100fe400078e0a03 */
[----:B------:R-:W-:Y:S01]  /*a070*/  @!P5 IMAD.MOV R4, RZ, RZ, -R4 ;  /* 0x000000ffff04d224 */ /* 0x000fe200078e0a04 */
[----:B------:R-:W-:Y:S01]  /*a080*/  ISETP.GE.AND P5, PT, R2, RZ, PT ;  /* 0x000000ff0200720c */ /* 0x000fe20003fa6270 */
[----:B------:R-:W-:Y:S01]  /*a090*/  IMAD R2, R3, R11, R8 ;  /* 0x0000000b03027224 */ /* 0x000fe200078e0208 */
[----:B------:R-:W-:Y:S01]  /*a0a0*/  IABS R14, R7 ;  /* 0x00000007000e7213 */ /* 0x000fe20000000000 */
[--C-:B------:R-:W-:Y:S01]  /*a0b0*/  @!P3 IMAD.IADD R13, R13, 0x1, -R3.reuse ;  /* 0x000000010d0db824 */ /* 0x100fe200078e0a03 */
[C---:B------:R-:W-:Y:S01]  /*a0c0*/  ISETP.GT.U32.AND P6, PT, R3.reuse, R16, PT ;  /* 0x000000100300720c */ /* 0x040fe20003fc4070 */
[----:B------:R-:W-:Y:S01]  /*a0d0*/  @!P2 IMAD.IADD R6, R6, 0x1, -R3 ;  /* 0x000000010606a824 */ /* 0x000fe200078e0a03 */
[----:B------:R-:W-:Y:S01]  /*a0e0*/  ISETP.GE.AND P3, PT, R10, RZ, PT ;  /* 0x000000ff0a00720c */ /* 0x000fe20003f66270 */
[----:B------:R-:W-:Y:S01]  /*a0f0*/  IMAD.HI.U32 R10, R18, R14, RZ ;  /* 0x0000000e120a7227 */ /* 0x000fe200078e00ff */
[----:B------:R-:W-:Y:S01]  /*a100*/  ISETP.GT.U32.AND P2, PT, R3, R2, PT ;  /* 0x000000020300720c */ /* 0x000fe20003f44070 */
[----:B------:R0:W-:Y:S02]  /*a110*/  STL [R1+0x7ac], R4 ;  /* 0x0007ac0401007387 */ /* 0x0001e40000100800 */
[----:B------:R-:W-:-:S02]  /*a120*/  IMAD.MOV R10, RZ, RZ, -R10 ;  /* 0x000000ffff0a7224 */ /* 0x000fc400078e0a0a */
[----:B------:R-:W-:-:S04]  /*a130*/  IMAD.HI.U32 R22, R18, R23, RZ ;  /* 0x0000001712167227 */ /* 0x000fc800078e00ff */
[--C-:B------:R-:W-:Y:S01]  /*a140*/  @!P6 IMAD.IADD R16, R16, 0x1, -R3.reuse ;  /* 0x000000011010e824 */ /* 0x100fe200078e0a03 */
[C---:B------:R-:W-:Y:S01]  /*a150*/  ISETP.GT.U32.AND P6, PT, R3.reuse, R9, PT ;  /* 0x000000090300720c */ /* 0x040fe20003fc4070 */
[C---:B------:R-:W-:Y:S02]  /*a160*/  IMAD R14, R3.reuse, R10, R14 ;  /* 0x0000000a030e7224 */ /* 0x040fe400078e020e */
[----:B------:R-:W-:Y:S02]  /*a170*/  @!P2 IMAD.IADD R2, R2, 0x1, -R3 ;  /* 0x000000010202a824 */ /* 0x000fe400078e0a03 */
[----:B------:R-:W-:Y:S01]  /*a180*/  IMAD.MOV R22, RZ, RZ, -R22 ;  /* 0x000000ffff167224 */ /* 0x000fe200078e0a16 */
[----:B------:R-:W-:Y:S01]  /*a190*/  ISETP.GT.U32.AND P2, PT, R3, R14, PT ;  /* 0x0000000e0300720c */ /* 0x000fe20003f44070 */
[----:B0-----:R-:W-:Y:S02]  /*a1a0*/  IMAD.MOV.U32 R4, RZ, RZ, R13 ;  /* 0x000000ffff047224 */ /* 0x001fe400078e000d */
[----:B------:R-:W-:-:S02]  /*a1b0*/  VIADD R15, R0, 0x148 ;  /* 0x00000148000f7836 */ /* 0x000fc40000000000 */
[----:B------:R-:W-:Y:S02]  /*a1c0*/  IMAD R22, R3, R22, R23 ;  /* 0x0000001603167224 */ /* 0x000fe400078e0217 */
[----:B------:R-:W-:Y:S01]  /*a1d0*/  @!P1 IMAD.MOV R4, RZ, RZ, -R4 ;  /* 0x000000ffff049224 */ /* 0x000fe200078e0a04 */
[----:B------:R-:W-:Y:S01]  /*a1e0*/  IABS R12, R15 ;  /* 0x0000000f000c7213 */ /* 0x000fe20000000000 */
[--C-:B------:R-:W-:Y:S01]  /*a1f0*/  @!P6 IMAD.IADD R9, R9, 0x1, -R3.reuse ;  /* 0x000000010909e824 */ /* 0x100fe200078e0a03 */
[C---:B------:R-:W-:Y:S01]  /*a200*/  ISETP.GT.U32.AND P6, PT, R3.reuse, R22, PT ;  /* 0x000000160300720c */ /* 0x040fe20003fc4070 */
[----:B------:R-:W-:Y:S01]  /*a210*/  VIADD R11, R0, 0x147 ;  /* 0x00000147000b7836 */ /* 0x000fe20000000000 */
[----:B------:R0:W-:Y:S01]  /*a220*/  STL [R1+0x714], R4 ;  /* 0x0007140401007387 */ /* 0x0001e20000100800 */
[----:B------:R-:W-:Y:S01]  /*a230*/  @!P2 IMAD.IADD R14, R14, 0x1, -R3 ;  /* 0x000000010e0ea824 */ /* 0x000fe200078e0a03 */
[----:B------:R-:W-:Y:S01]  /*a240*/  ISETP.GT.U32.AND P2, PT, R3, R2, PT ;  /* 0x000000020300720c */ /* 0x000fe20003f44070 */
[----:B------:R-:W-:Y:S01]  /*a250*/  IMAD.HI.U32 R19, R18, R12, RZ ;  /* 0x0000000c12137227 */ /* 0x000fe200078e00ff */
[----:B------:R-:W-:-:S02]  /*a260*/  IABS R8, R11 ;  /* 0x0000000b00087213 */ /* 0x000fc40000000000 */
[C---:B------:R-:W-:Y:S01]  /*a270*/  ISETP.GT.U32.AND P1, PT, R3.reuse, R9, PT ;  /* 0x000000090300720c */ /* 0x040fe20003f24070 */
[----:B------:R-:W-:Y:S02]  /*a280*/  IMAD.MOV R24, RZ, RZ, -R24 ;  /* 0x000000ffff187224 */ /* 0x000fe400078e0a18 */
[----:B------:R-:W-:Y:S02]  /*a290*/  IMAD.MOV R19, RZ, RZ, -R19 ;  /* 0x000000ffff137224 */ /* 0x000fe400078e0a13 */
[----:B0-----:R-:W-:Y:S02]  /*a2a0*/  IMAD.MOV.U32 R4, RZ, RZ, R6 ;  /* 0x000000ffff047224 */ /* 0x001fe400078e0006 */
[C---:B------:R-:W-:Y:S02]  /*a2b0*/  IMAD R21, R3.reuse, R24, R21 ;  /* 0x0000001803157224 */ /* 0x040fe400078e0215 */
[----:B------:R-:W-:Y:S02]  /*a2c0*/  @!P4 IMAD.MOV R4, RZ, RZ, -R4 ;  /* 0x000000ffff04c224 */ /* 0x000fe400078e0a04 */
[----:B------:R-:W-:-:S02]  /*a2d0*/  IMAD R12, R3, R19, R12 ;  /* 0x00000013030c7224 */ /* 0x000fc400078e020c */
[--C-:B------:R-:W-:Y:S01]  /*a2e0*/  @!P6 IMAD.IADD R22, R22, 0x1, -R3.reuse ;  /* 0x000000011616e824 */ /* 0x100fe200078e0a03 */
[----:B------:R0:W-:Y:S01]  /*a2f0*/  STL [R1+0x710], R4 ;  /* 0x0007100401007387 */ /* 0x0001e20000100800 */
[C---:B------:R-:W-:Y:S01]  /*a300*/  ISETP.GT.U32.AND P6, PT, R3.reuse, R14, PT ;  /* 0x0000000e0300720c */ /* 0x040fe20003fc4070 */
[----:B------:R-:W-:Y:S02]  /*a310*/  IMAD.HI.U32 R10, R18, R8, RZ ;  /* 0x00000008120a7227 */ /* 0x000fe400078e00ff */
[C---:B------:R-:W-:Y:S02]  /*a320*/  ISETP.GT.U32.AND P4, PT, R3.reuse, R22, PT ;  /* 0x000000160300720c */ /* 0x040fe40003f84070 */
[----:B------:R-:W-:Y:S01]  /*a330*/  @!P2 IMAD.IADD R2, R2, 0x1, -R3 ;  /* 0x000000010202a824 */ /* 0x000fe200078e0a03 */
[----:B------:R-:W-:Y:S01]  /*a340*/  ISETP.GT.U32.AND P2, PT, R3, R12, PT ;  /* 0x0000000c0300720c */ /* 0x000fe20003f44070 */
[----:B------:R-:W-:Y:S02]  /*a350*/  IMAD.MOV R10, RZ, RZ, -R10 ;  /* 0x000000ffff0a7224 */ /* 0x000fe400078e0a0a */
[----:B0-----:R-:W-:-:S02]  /*a360*/  IMAD.MOV.U32 R4, RZ, RZ, R16 ;  /* 0x000000ffff047224 */ /* 0x001fc400078e0010 */
[C---:B------:R-:W-:Y:S02]  /*a370*/  IMAD R8, R3.reuse, R10, R8 ;  /* 0x0000000a03087224 */ /* 0x040fe400078e0208 */
[----:B------:R-:W-:Y:S01]  /*a380*/  @!P0 IMAD.MOV R4, RZ, RZ, -R4 ;  /* 0x000000ffff048224 */ /* 0x000fe200078e0a04 */
[----:B------:R-:W-:Y:S01]  /*a390*/  ISETP.GT.U32.AND P0, PT, R3, R21, PT ;  /* 0x000000150300720c */ /* 0x000fe20003f04070 */
[C---:B------:R-:W-:Y:S02]  /*a3a0*/  VIADD R13, R0.reuse, 0x145 ;  /* 0x00000145000d7836 */ /* 0x040fe40000000000 */
        /* <DEDUP_REMOVED lines=10> */
[----:B------:R-:W-:Y:S01]  /*a450*/  @!P0 IMAD.IADD R21, R21, 0x1, -R3 ;  /* 0x0000000115158824 */ /* 0x000fe200078e0a03 */
        /* <DEDUP_REMOVED lines=63> */
[----:B------:R0:W-:Y:S01]  /*a850*/  STL [R1+0x7a4], R4 ;  /* 0x0007a40401007387 */ /* 0x0001e20000100800 */
[----:B------:R-:W-:Y:S01]  /*a860*/  IABS R15, R15 ;  /* 0x0000000f000f7213 */ /* 0x000fe20000000000 */
[----:B------:R-:W-:-:S02]  /*a870*/  VIADD R2, R0, 0x140 ;  /* 0x0000014000027836 */ /* 0x000fc40000000000 */
[----:B------:R-:W-:Y:S02]  /*a880*/  VIADD R8, R0, 0x141 ;  /* 0x0000014100087836 */ /* 0x000fe40000000000 */
[----:B------:R-:W-:Y:S01]  /*a890*/  IMAD.HI.U32 R9, R18, R15, RZ ;  /* 0x0000000f12097227 */ /* 0x000fe200078e00ff */
[----:B------:R-:W-:Y:S02]  /*a8a0*/  IABS R10, R2 ;  /* 0x00000002000a7213 */ /* 0x000fe40000000000 */
[----:B------:R-:W-:Y:S01]  /*a8b0*/  IABS R11, R8 ;  /* 0x00000008000b7213 */ /* 0x000fe20000000000 */
[----:B------:R-:W-:Y:S02]  /*a8c0*/  @!P4 IMAD.IADD R14, R14, 0x1, -R3 ;  /* 0x000000010e0ec824 */ /* 0x000fe400078e0a03 */
[----:B0-----:R-:W-:Y:S02]  /*a8d0*/  IMAD.MOV.U32 R4, RZ, RZ, R7 ;  /* 0x000000ffff047224 */ /* 0x001fe400078e0007 */
[----:B------:R-:W-:Y:S01]  /*a8e0*/  IMAD.MOV R9, RZ, RZ, -R9 ;  /* 0x000000ffff097224 */ /* 0x000fe200078e0a09 */
[----:B------:R-:W-:Y:S01]  /*a8f0*/  ISETP.GT.U32.AND P4, PT, R3, R14, PT ;  /* 0x0000000e0300720c */ /* 0x000fe20003f84070 */
[----:B------:R-:W-:Y:S01]  /*a900*/  @!P3 IMAD.MOV R4, RZ, RZ, -R4 ;  /* 0x000000ffff04b224 */ /* 0x000fe200078e0a04 */
[----:B------:R-:W-:Y:S01]  /*a910*/  ISETP.GE.AND P3, PT, R8, RZ, PT ;  /* 0x000000ff0800720c */ /* 0x000fe20003f66270 */
[----:B------:R-:W-:-:S02]  /*a920*/  @!P5 IMAD.IADD R17, R17, 0x1, -R3 ;  /* 0x000000011111d824 */ /* 0x000fc400078e0a03 */
[C---:B------:R-:W-:Y:S01]  /*a930*/  IMAD R15, R3.reuse, R9, R15 ;  /* 0x00000009030f7224 */ /* 0x040fe200078e020f */
[----:B------:R0:W-:Y:S01]  /*a940*/  STL [R1+0x740], R4 ;  /* 0x0007400401007387 */ /* 0x0001e20000100800 */
[----:B------:R-:W-:Y:S01]  /*a950*/  IMAD.HI.U32 R7, R18, R10, RZ ;  /* 0x0000000a12077227 */ /* 0x000fe200078e00ff */
[----:B------:R-:W-:-:S03]  /*a960*/  ISETP.GT.U32.AND P5, PT, R3, R17, PT ;  /* 0x000000110300720c */ /* 0x000fc60003fa4070 */
[----:B------:R-:W-:-:S04]  /*a970*/  IMAD.HI.U32 R8, R18, R11, RZ ;  /* 0x0000000b12087227 */ /* 0x000fc800078e00ff */
[----:B------:R-:W-:Y:S01]  /*a980*/  @!P4 IMAD.IADD R14, R14, 0x1, -R3 ;  /* 0x000000010e0ec824 */ /* 0x000fe200078e0a03 */
[C---:B------:R-:W-:Y:S01]  /*a990*/  ISETP.GT.U32.AND P4, PT, R3.reuse, R15, PT ;  /* 0x0000000f0300720c */ /* 0x040fe20003f84070 */
[----:B0-----:R-:W-:Y:S02]  /*a9a0*/  IMAD.MOV.U32 R4, RZ, RZ, R6 ;  /* 0x000000ffff047224 */ /* 0x001fe400078e0006 */
[----:B------:R-:W-:Y:S02]  /*a9b0*/  IMAD.MOV R7, RZ, RZ, -R7 ;  /* 0x000000ffff077224 */ /* 0x000fe400078e0a07 */
[----:B------:R-:W-:Y:S01]  /*a9c0*/  @!P6 IMAD.MOV R4, RZ, RZ, -R4 ;  /* 0x000000ffff04e224 */ /* 0x000fe200078e0a04 */
[----:B------:R-:W-:Y:S01]  /*a9d0*/  ISETP.GE.AND P6, PT, R2, RZ, PT ;  /* 0x000000ff0200720c */ /* 0x000fe20003fc6270 */
[----:B------:R-:W-:Y:S02]  /*a9e0*/  IMAD.MOV R8, RZ, RZ, -R8 ;  /* 0x000000ffff087224 */ /* 0x000fe400078e0a08 */
[C---:B------:R-:W-:Y:S01]  /*a9f0*/  IMAD R10, R3.reuse, R7, R10 ;  /* 0x00000007030a7224 */ /* 0x040fe200078e020a */
[----:B------:R0:W-:Y:S01]  /*aa00*/  STL [R1+0x7b0], R4 ;  /* 0x0007b00401007387 */ /* 0x0001e20000100800 */
[----:B------:R-:W-:-:S02]  /*aa10*/  IMAD R11, R3, R8, R11 ;  /* 0x00000008030b7224 */ /* 0x000fc400078e020b */
[C---:B------:R-:W-:Y:S02]  /*aa20*/  VIADD R2, R0.reuse, 0x13f ;  /* 0x0000013f00027836 */ /* 0x040fe40000000000 */
[--C-:B------:R-:W-:Y:S01]  /*aa30*/  @!P5 IMAD.IADD R17, R17, 0x1, -R3.reuse ;  /* 0x000000011111d824 */ /* 0x100fe200078e0a03 */
[----:B------:R-:W-:Y:S01]  /*aa40*/  ISETP.GT.U32.AND P5, PT, R3, R11, PT ;  /* 0x0000000b0300720c */ /* 0x000fe20003fa4070 */
[----:B------:R-:W-:Y:S01]  /*aa50*/  @!P4 IMAD.IADD R15, R15, 0x1, -R3 ;  /* 0x000000010f0fc824 */ /* 0x000fe200078e0a03 */
[----:B------:R-:W-:Y:S01]  /*aa60*/  IABS R7, R2 ;  /* 0x0000000200077213 */ /* 0x000fe20000000000 */
[----:B------:R-:W-:Y:S02]  /*aa70*/  VIADD R9, R0, 0x13d ;  /* 0x0000013d00097836 */ /* 0x000fe40000000000 */
[----:B0-----:R-:W-:Y:S01]  /*aa80*/  IMAD.MOV.U32 R4, RZ, RZ, R14 ;  /* 0x000000ffff047224 */ /* 0x001fe200078e000e */
[----:B------:R-:W-:Y:S01]  /*aa90*/  ISETP.GT.U32.AND P4, PT, R3, R15, PT ;  /* 0x0000000f0300720c */ /* 0x000fe20003f84070 */
[----:B------:R-:W-:Y:S01]  /*aaa0*/  IMAD.HI.U32 R14, R18, R7, RZ ;  /* 0x00000007120e7227 */ /* 0x000fe200078e00ff */
[----:B------:R-:W-:-:S03]  /*aab0*/  IABS R13, R9 ;  /* 0x00000009000d7213 */ /* 0x000fc60000000000 */
[----:B------:R-:W-:Y:S01]  /*aac0*/  @!P1 IMAD.MOV R4, RZ, RZ, -R4 ;  /* 0x000000ffff049224 */ /* 0x000fe200078e0a04 */
[----:B------:R-:W-:Y:S01]  /*aad0*/  ISETP.GT.U32.AND P1, PT, R3, R10, PT ;  /* 0x0000000a0300720c */ /* 0x000fe20003f24070 */
[----:B------:R-:W-:Y:S02]  /*aae0*/  IMAD.MOV R14, RZ, RZ, -R14 ;  /* 0x000000ffff0e7224 */ /* 0x000fe400078e0a0e */
[--C-:B------:R-:W-:Y:S01]  /*aaf0*/  @!P5 IMAD.IADD R11, R11, 0x1, -R3.reuse ;  /* 0x000000010b0bd824 */ /* 0x100fe200078e0a03 */
[----:B------:R0:W-:Y:S01]  /*ab00*/  STL [R1+0x764], R4 ;  /* 0x0007640401007387 */ /* 0x0001e20000100800 */
[C---:B------:R-:W-:Y:S02]  /*ab10*/  VIADD R12, R0.reuse, 0x13e ;  /* 0x0000013e000c7836 */ /* 0x040fe40000000000 */
[----:B------:R-:W-:Y:S01]  /*ab20*/  VIADD R6, R0, 0x13c ;  /* 0x0000013c00067836 */ /* 0x000fe20000000000 */
[----:B------:R-:W-:Y:S01]  /*ab30*/  ISETP.GT.U32.AND P5, PT, R3, R11, PT ;  /* 0x0000000b0300720c */ /* 0x000fe20003fa4070 */
[----:B------:R-:W-:Y:S01]  /*ab40*/  @!P4 IMAD.IADD R15, R15, 0x1, -R3 ;  /* 0x000000010f0fc824 */ /* 0x000fe200078e0a03 */
[----:B------:R-:W-:-:S02]  /*ab50*/  IABS R16, R12 ;  /* 0x0000000c00107213 */ /* 0x000fc40000000000 */
[----:B------:R-:W-:Y:S01]  /*ab60*/  IABS R8, R6 ;  /* 0x0000000600087213 */ /* 0x000fe20000000000 */
[----:B------:R-:W-:Y:S02]  /*ab70*/  @!P1 IMAD.IADD R10, R10, 0x1, -R3 ;  /* 0x000000010a0a9824 */ /* 0x000fe400078e0a03 */
[----:B0-----:R-:W-:Y:S02]  /*ab80*/  IMAD.MOV.U32 R4, RZ, RZ, R17 ;  /* 0x000000ffff047224 */ /* 0x001fe400078e0011 */
[----:B------:R-:W-:Y:S01]  /*ab90*/  IMAD.HI.U32 R17, R18, R16, RZ ;  /* 0x0000001012117227 */ /* 0x000fe200078e00ff */
[----:B------:R-:W-:-:S03]  /*aba0*/  ISETP.GT.U32.AND P1, PT, R3, R10, PT ;  /* 0x0000000a0300720c */ /* 0x000fc60003f24070 */
[----:B------:R-:W-:Y:S01]  /*abb0*/  @!P2 IMAD.MOV R4, RZ, RZ, -R4 ;  /* 0x000000ffff04a224 */ /* 0x000fe200078e0a04 */
[----:B------:R-:W-:Y:S01]  /*abc0*/  ISETP.GE.AND P2, PT, R2, RZ, PT ;  /* 0x000000ff0200720c */ /* 0x000fe20003f46270 */
[C---:B------:R-:W-:Y:S02]  /*abd0*/  IMAD R2, R3.reuse, R14, R7 ;  /* 0x0000000e03027224 */ /* 0x040fe400078e0207 */
[C---:B------:R-:W-:Y:S01]  /*abe0*/  IMAD.HI.U32 R7, R18.reuse, R13, RZ ;  /* 0x0000000d12077227 */ /* 0x040fe200078e00ff */
[----:B------:R0:W-:Y:S02]  /*abf0*/  STL [R1+0x7a0], R4 ;  /* 0x0007a00401007387 */ /* 0x0001e40000100800 */
[----:B------:R-:W-:Y:S01]  /*ac00*/  ISETP.GT.U32.AND P4, PT, R3, R2, PT ;  /* 0x000000020300720c */ /* 0x000fe20003f84070 */
[----:B------:R-:W-:-:S04]  /*ac10*/  IMAD.HI.U32 R14, R18, R8, RZ ;  /* 0x00000008120e7227 */ /* 0x000fc800078e00ff */
[----:B------:R-:W-:Y:S02]  /*ac20*/  IMAD.MOV R7, RZ, RZ, -R7 ;  /* 0x000000ffff077224 */ /* 0x000fe400078e0a07 */
[----:B------:R-:W-:Y:S02]  /*ac30*/  IMAD.MOV R17, RZ, RZ, -R17 ;  /* 0x000000ffff117224 */ /* 0x000fe400078e0a11 */
[----:B0-----:R-:W-:Y:S02]  /*ac40*/  IMAD.MOV.U32 R4, RZ, RZ, R15 ;  /* 0x000000ffff047224 */ /* 0x001fe400078e000f */
[----:B------:R-:W-:Y:S02]  /*ac50*/  IMAD.MOV R14, RZ, RZ, -R14 ;  /* 0x000000ffff0e7224 */ /* 0x000fe400078e0a0e */
[----:B------:R-:W-:Y:S02]  /*ac60*/  @!P0 IMAD.MOV R4, RZ, RZ, -R4 ;  /* 0x000000ffff048224 */ /* 0x000fe400078e0a04 */
[----:B------:R-:W-:-:S02]  /*ac70*/  IMAD R13, R3, R7, R13 ;  /* 0x00000007030d7224 */ /* 0x000fc400078e020d */
[--C-:B------:R-:W-:Y:S01]  /*ac80*/  @!P1 IMAD.IADD R10, R10, 0x1, -R3.reuse ;  /* 0x000000010a0a9824 */ /* 0x100fe200078e0a03 */
[----:B------:R0:W-:Y:S01]  /*ac90*/  STL [R1+0x78c], R4 ;  /* 0x00078c0401007387 */ /* 0x0001e20000100800 */
[--C-:B------:R-:W-:Y:S01]  /*aca0*/  @!P5 IMAD.IADD R11, R11, 0x1, -R3.reuse ;  /* 0x000000010b0bd824 */ /* 0x100fe200078e0a03 */
[----:B------:R-:W-:Y:S01]  /*acb0*/  ISETP.GE.AND P5, PT, R12, RZ, PT ;  /* 0x000000ff0c00720c */ /* 0x000fe20003fa6270 */
[C---:B------:R-:W-:Y:S01]  /*acc0*/  IMAD R12, R3.reuse, R17, R16 ;  /* 0x00000011030c7224 */ /* 0x040fe200078e0210 */
[C---:B------:R-:W-:Y:S01]  /*acd0*/  ISETP.GT.U32.AND P1, PT, R3.reuse, R13, PT ;  /* 0x0000000d0300720c */ /* 0x040fe20003f24070 */
[C---:B------:R-:W-:Y:S02]  /*ace0*/  IMAD R8, R3.reuse, R14, R8 ;  /* 0x0000000e03087224 */ /* 0x040fe400078e0208 */
[----:B------:R-:W-:Y:S01]  /*acf0*/  @!P4 IMAD.IADD R2, R2, 0x1, -R3 ;  /* 0x000000010202c824 */ /* 0x000fe200078e0a03 */
[----:B------:R-:W-:Y:S01]  /*ad00*/  ISETP.GT.U32.AND P0, PT, R3, R12, PT ;  /* 0x0000000c0300720c */ /* 0x000fe20003f04070 */
[----:B------:R-:W-:-:S02]  /*ad10*/  VIADD R7, R0, 0x13b ;  /* 0x0000013b00077836 */ /* 0x000fc40000000000 */
[----:B0-----:R-:W-:Y:S01]  /*ad20*/  IMAD.MOV.U32 R4, RZ, RZ, R10 ;  /* 0x000000ffff047224 */ /* 0x001fe200078e000a */
[C---:B------:R-:W-:Y:S01]  /*ad30*/  ISETP.GT.U32.AND P4, PT, R3.reuse, R2, PT ;  /* 0x000000020300720c */ /* 0x040fe20003f84070 */
[----:B------:R-:W-:Y:S01]  /*ad40*/  VIADD R10, R0, 0x13a ;  /* 0x0000013a000a7836 */ /* 0x000fe20000000000 */
[----:B------:R-:W-:Y:S01]  /*ad50*/  IABS R14, R7 ;  /* 0x00000007000e7213 */ /* 0x000fe20000000000 */
[----:B------:R-:W-:Y:S01]  /*ad60*/  @!P6 IMAD.MOV R4, RZ, RZ, -R4 ;  /* 0x000000ffff04e224 */ /* 0x000fe200078e0a04 */
[----:B------:R-:W-:Y:S01]  /*ad70*/  ISETP.GT.U32.AND P6, PT, R3, R8, PT ;  /* 0x000000080300720c */ /* 0x000fe20003fc4070 */
[----:B------:R-:W-:Y:S02]  /*ad80*/  IMAD.MOV.U32 R5, RZ, RZ, R11 ;  /* 0x000000ffff057224 */ /* 0x000fe400078e000b */
[----:B------:R-:W-:Y:S01]  /*ad90*/  IMAD.MOV.U32 R11, RZ, RZ, R14 ;  /* 0x000000ffff0b7224 */ /* 0x000fe200078e000e */
[----:B------:R-:W-:Y:S01]  /*ada0*/  IABS R14, R10 ;  /* 0x0000000a000e7213 */ /* 0x000fe20000000000 */
[----:B------:R-:W-:-:S02]  /*adb0*/  @!P1 IMAD.IADD R13, R13, 0x1, -R3 ;  /* 0x000000010d0d9824 */ /* 0x000fc400078e0a03 */
[----:B------:R-:W-:Y:S01]  /*adc0*/  @!P3 IMAD.MOV R5, RZ, RZ, -R5 ;  /* 0x000000ffff05b224 */ /* 0x000fe200078e0a05 */
[----:B------:R-:W-:Y:S01]  /*add0*/  ISETP.GE.AND P3, PT, R9, RZ, PT ;  /* 0x000000ff0900720c */ /* 0x000fe20003f66270 */
[--C-:B------:R-:W-:Y:S01]  /*ade0*/  @!P0 IMAD.IADD R12, R12, 0x1, -R3.reuse ;  /* 0x000000010c0c8824 */ /* 0x100fe200078e0a03 */
[----:B------:R-:W-:Y:S01]  /*adf0*/  ISETP.GE.AND P0, PT, R7, RZ, PT ;  /* 0x000000ff0700720c */ /* 0x000fe20003f06270 */
[--C-:B------:R-:W-:Y:S01]  /*ae00*/  @!P4 IMAD.IADD R2, R2, 0x1, -R3.reuse ;  /* 0x000000010202c824 */ /* 0x100fe200078e0a03 */
[----:B------:R-:W-:Y:S01]  /*ae10*/  STL [R1+0x794], R5 ;  /* 0x0007940501007387 */ /* 0x000fe20000100800 */
[----:B------:R-:W-:Y:S01]  /*ae20*/  @!P6 IMAD.IADD R8, R8, 0x1, -R3 ;  /* 0x000000010808e824 */ /* 0x000fe200078e0a03 */
[C---:B------:R-:W-:Y:S01]  /*ae30*/  ISETP.GT.U32.AND P6, PT, R3.reuse, R13, PT ;  /* 0x0000000d0300720c */ /* 0x040fe20003fc4070 */
[----:B------:R-:W-:Y:S01]  /*ae40*/  IMAD.HI.U32 R7, R18, R14, RZ ;  /* 0x0000000e12077227 */ /* 0x000fe200078e00ff */
[----:B------:R0:W-:Y:S01]  /*ae50*/  STL [R1+0x798], R4 ;  /* 0x0007980401007387 */ /* 0x0001e20000100800 */
[----:B------:R-:W-:-:S02]  /*ae60*/  ISETP.GT.U32.AND P1, PT, R3, R12, PT ;  /* 0x0000000c0300720c */ /* 0x000fc40003f24070 */
        /* <DEDUP_REMOVED lines=72> */
[----:B------:R-:W-:Y:S02]  /*b2f0*/  IMAD R8, R3, R11, R8 ;  /* 0x0000000b03087224 */ /* 0x000fe400078e0208 */
        /* <DEDUP_REMOVED lines=28> */
[C---:B------:R-:W-:Y:S02]  /*b4c0*/  IMAD R11, R3.reuse, R17, R11 ;  /* 0x00000011030b7224 */ /* 0x040fe400078e020b */
        /* <DEDUP_REMOVED lines=75> */
[----:B------:R-:W-:Y:S01]  /*b980*/  IMAD R12, R3, R15, R12 ;  /* 0x0000000f030c7224 */ /* 0x000fe200078e020c */
        /* <DEDUP_REMOVED lines=62> */
[C---:B------:R-:W-:Y:S01]  /*bd70*/  ISETP.GT.U32.AND P2, PT, R3.reuse, R8, PT ;  /* 0x000000080300720c */ /* 0x040fe20003f44070 */
[----:B------:R-:W-:Y:S01]  /*bd80*/  @!P6 IMAD.IADD R6, R6, 0x1, -R3 ;  /* 0x000000010606e824 */ /* 0x000fe200078e0a03 */
[----:B------:R-:W-:Y:S01]  /*bd90*/  ISETP.GT.U32.AND P6, PT, R3, R2, PT ;  /* 0x000000020300720c */ /* 0x000fe20003fc4070 */
        /* <DEDUP_REMOVED lines=9> */
[--C-:B------:R-:W-:Y:S02]  /*be30*/  @!P6 IMAD.IADD R2, R2, 0x1, -R3.reuse ;  /* 0x000000010202e824 */ /* 0x100fe400078e0a03 */
[----:B0-----:R-:W-:Y:S02]  /*be40*/  IMAD.MOV.U32 R4, RZ, RZ, R6 ;  /* 0x000000ffff047224 */ /* 0x001fe400078e0006 */
[C---:B------:R-:W-:Y:S01]  /*be50*/  VIADD R6, R0.reuse, 0x125 ;  /* 0x0000012500067836 */ /* 0x040fe20000000000 */
        /* <DEDUP_REMOVED lines=9> */
[----:B------:R-:W-:-:S02]  /*bef0*/  IMAD.MOV.U32 R5, RZ, RZ, R9 ;  /* 0x000000ffff057224 */ /* 0x000fc400078e0009 */
[----:B------:R-:W-:Y:S01]  /*bf00*/  IMAD.HI.U32 R10, R18, R15, RZ ;  /* 0x0000000f120a7227 */ /* 0x000fe200078e00ff */
[----:B------:R-:W-:-:S03]  /*bf10*/  ISETP.GT.U32.AND P2, PT, R3, R7, PT ;  /* 0x000000070300720c */ /* 0x000fc60003f44070 */
[----:B------:R-:W-:Y:S01]  /*bf20*/  @!P3 IMAD.MOV R5, RZ, RZ, -R5 ;  /* 0x000000ffff05b224 */ /* 0x000fe200078e0a05 */
[----:B------:R-:W-:Y:S01]  /*bf30*/  ISETP.GE.AND P3, PT, R12, RZ, PT ;  /* 0x000000ff0c00720c */ /* 0x000fe20003f66270 */
[----:B0-----:R-:W-:Y:S01]  /*bf40*/  IMAD.MOV.U32 R4, RZ, RZ, R8 ;  /* 0x000000ffff047224 */ /* 0x001fe200078e0008 */
[----:B------:R-:W-:Y:S01]  /*bf50*/  IABS R12, R12 ;  /* 0x0000000c000c7213 */ /* 0x000fe20000000000 */
[--C-:B------:R-:W-:Y:S01]  /*bf60*/  @!P6 IMAD.IADD R2, R2, 0x1, -R3.reuse ;  /* 0x000000010202e824 */ /* 0x100fe200078e0a03 */
[----:B------:R-:W-:Y:S01]  /*bf70*/  STL [R1+0x734], R5 ;  /* 0x0007340501007387 */ /* 0x000fe20000100800 */
[----:B------:R-:W-:Y:S01]  /*bf80*/  @!P0 IMAD.MOV R4, RZ, RZ, -R4 ;  /* 0x000000ffff048224 */ /* 0x000fe200078e0a04 */
[----:B------:R-:W-:Y:S01]  /*bf90*/  ISETP.GE.AND P0, PT, R6, RZ, PT ;  /* 0x000000ff0600720c */ /* 0x000fe20003f06270 */
[----:B------:R-:W-:Y:S01]  /*bfa0*/  IMAD.MOV R10, RZ, RZ, -R10 ;  /* 0x000000ffff0a7224 */ /* 0x000fe200078e0a0a */
[----:B------:R-:W-:Y:S01]  /*bfb0*/  IABS R6, R6 ;  /* 0x0000000600067213 */ /* 0x000fe20000000000 */
[----:B------:R-:W-:Y:S01]  /*bfc0*/  @!P2 IMAD.IADD R7, R7, 0x1, -R3 ;  /* 0x000000010707a824 */ /* 0x000fe200078e0a03 */
[----:B------:R0:W-:Y:S01]  /*bfd0*/  STL [R1+0x738], R4 ;  /* 0x0007380401007387 */ /* 0x0001e20000100800 */
[----:B------:R-:W-:Y:S01]  /*bfe0*/  IMAD R15, R3, R10, R15 ;  /* 0x0000000a030f7224 */ /* 0x000fe200078e020f */
[----:B------:R-:W-:Y:S01]  /*bff0*/  ISETP.GE.AND P6, PT, R11, RZ, PT ;  /* 0x000000ff0b00720c */ /* 0x000fe20003fc6270 */
[----:B------:R-:W-:Y:S01]  /*c000*/  IMAD.HI.U32 R8, R18, R6, RZ ;  /* 0x0000000612087227 */ /* 0x000fe200078e00ff */
[----:B------:R-:W-:-:S03]  /*c010*/  IABS R11, R11 ;  /* 0x0000000b000b7213 */ /* 0x000fc60000000000 */
[----:B------:R-:W-:Y:S02]  /*c020*/  IMAD.MOV R8, RZ, RZ, -R8 ;  /* 0x000000ffff087224 */ /* 0x000fe400078e0a08 */
[----:B------:R-:W-:-:S04]  /*c030*/  IMAD.HI.U32 R9, R18, R12, RZ ;  /* 0x0000000c12097227 */ /* 0x000fc800078e00ff */
[----:B0-----:R-:W-:Y:S02]  /*c040*/  IMAD.MOV.U32 R4, RZ, RZ, R2 ;  /* 0x000000ffff047224 */ /* 0x001fe400078e0002 */
[C---:B------:R-:W-:Y:S02]  /*c050*/  IMAD R6, R3.reuse, R8, R6 ;  /* 0x0000000803067224 */ /* 0x040fe400078e0206 */
[----:B------:R-:W-:Y:S01]  /*c060*/  @!P4 IMAD.MOV R4, RZ, RZ, -R4 ;  /* 0x000000ffff04c224 */ /* 0x000fe200078e0a04 */
[C---:B------:R-:W-:Y:S01]  /*c070*/  ISETP.GT.U32.AND P4, PT, R3.reuse, R15, PT ;  /* 0x0000000f0300720c */ /* 0x040fe20003f84070 */
[----:B------:R-:W-:Y:S02]  /*c080*/  IMAD.MOV R9, RZ, RZ, -R9 ;  /* 0x000000ffff097224 */ /* 0x000fe400078e0a09 */
[----:B------:R-:W-:Y:S01]  /*c090*/  VIADD R14, R0, 0x122 ;  /* 0x00000122000e7836 */ /* 0x000fe20000000000 */
[----:B------:R0:W-:Y:S01]  /*c0a0*/  STL [R1+0x72c], R4 ;  /* 0x00072c0401007387 */ /* 0x0001e20000100800 */
[----:B------:R-:W-:-:S02]  /*c0b0*/  IMAD R12, R3, R9, R12 ;  /* 0x00000009030c7224 */ /* 0x000fc400078e020c */
[----:B------:R-:W-:Y:S01]  /*c0c0*/  IMAD.HI.U32 R2, R18, R11, RZ ;  /* 0x0000000b12027227 */ /* 0x000fe200078e00ff */
[----:B------:R-:W-:Y:S02]  /*c0d0*/  IABS R17, R14 ;  /* 0x0000000e00117213 */ /* 0x000fe40000000000 */
[----:B------:R-:W-:Y:S01]  /*c0e0*/  ISETP.GT.U32.AND P2, PT, R3, R12, PT ;  /* 0x0000000c0300720c */ /* 0x000fe20003f44070 */
[----:B------:R-:W-:Y:S02]  /*c0f0*/  IMAD.MOV R2, RZ, RZ, -R2 ;  /* 0x000000ffff027224 */ /* 0x000fe400078e0a02 */
[----:B------:R-:W-:Y:S02]  /*c100*/  @!P4 IMAD.IADD R15, R15, 0x1, -R3 ;  /* 0x000000010f0fc824 */ /* 0x000fe400078e0a03 */
[----:B0-----:R-:W-:Y:S02]  /*c110*/  IMAD.MOV.U32 R4, RZ, RZ, R7 ;  /* 0x000000ffff047224 */ /* 0x001fe400078e0007 */
[----:B------:R-:W-:Y:S01]  /*c120*/  VIADD R20, R0, 0x123 ;  /* 0x0000012300147836 */ /* 0x000fe20000000000 */
[C---:B------:R-:W-:Y:S01]  /*c130*/  ISETP.GT.U32.AND P4, PT, R3.reuse, R15, PT ;  /* 0x0000000f0300720c */ /* 0x040fe20003f84070 */
[----:B------:R-:W-:Y:S01]  /*c140*/  @!P5 IMAD.MOV R4, RZ, RZ, -R4 ;  /* 0x000000ffff04d224 */ /* 0x000fe200078e0a04 */
[C---:B------:R-:W-:Y:S01]  /*c150*/  ISETP.GT.U32.AND P5, PT, R3.reuse, R6, PT ;  /* 0x000000060300720c */ /* 0x040fe20003fa4070 */
[----:B------:R-:W-:Y:S01]  /*c160*/  IMAD R11, R3, R2, R11 ;  /* 0x00000002030b7224 */ /* 0x000fe200078e020b */
[----:B------:R-:W-:Y:S01]  /*c170*/  IABS R2, R20 ;  /* 0x0000001400027213 */ /* 0x000fe20000000000 */
[----:B------:R-:W-:Y:S01]  /*c180*/  IMAD.HI.U32 R7, R18, R17, RZ ;  /* 0x0000001112077227 */ /* 0x000fe200078e00ff */
[----:B------:R0:W-:Y:S03]  /*c190*/  STL [R1+0x730], R4 ;  /* 0x0007300401007387 */ /* 0x0001e60000100800 */
[----:B------:R-:W-:-:S02]  /*c1a0*/  @!P2 IMAD.IADD R12, R12, 0x1, -R3 ;  /* 0x000000010c0ca824 */ /* 0x000fc400078e0a03 */
[----:B------:R-:W-:Y:S02]  /*c1b0*/  IMAD.MOV R7, RZ, RZ, -R7 ;  /* 0x000000ffff077224 */ /* 0x000fe400078e0a07 */
[--C-:B------:R-:W-:Y:S01]  /*c1c0*/  @!P4 IMAD.IADD R15, R15, 0x1, -R3.reuse ;  /* 0x000000010f0fc824 */ /* 0x100fe200078e0a03 */
[C---:B------:R-:W-:Y:S01]  /*c1d0*/  ISETP.GT.U32.AND P4, PT, R3.reuse, R11, PT ;  /* 0x0000000b0300720c */ /* 0x040fe20003f84070 */
[----:B------:R-:W-:Y:S01]  /*c1e0*/  @!P5 IMAD.IADD R6, R6, 0x1, -R3 ;  /* 0x000000010606d824 */ /* 0x000fe200078e0a03 */
[C---:B------:R-:W-:Y:S01]  /*c1f0*/  ISETP.GT.U32.AND P2, PT, R3.reuse, R12, PT ;  /* 0x0000000c0300720c */ /* 0x040fe20003f44070 */
[C---:B------:R-:W-:Y:S02]  /*c200*/  IMAD R17, R3.reuse, R7, R17 ;  /* 0x0000000703117224 */ /* 0x040fe400078e0211 */
[----:B------:R-:W-:Y:S01]  /*c210*/  IMAD.HI.U32 R13, R18, R2, RZ ;  /* 0x00000002120d7227 */ /* 0x000fe200078e00ff */
[----:B------:R-:W-:-:S03]  /*c220*/  ISETP.GT.U32.AND P5, PT, R3, R6, PT ;  /* 0x000000060300720c */ /* 0x000fc60003fa4070 */
[----:B------:R-:W-:Y:S02]  /*c230*/  IMAD.MOV R13, RZ, RZ, -R13 ;  /* 0x000000ffff0d7224 */ /* 0x000fe400078e0a0d */
[----:B------:R-:W-:Y:S02]  /*c240*/  VIADD R10, R0, 0x121 ;  /* 0x00000121000a7836 */ /* 0x000fe40000000000 */
[----:B------:R-:W-:Y:S02]  /*c250*/  IMAD R2, R3, R13, R2 ;  /* 0x0000000d03027224 */ /* 0x000fe400078e0202 */
[----:B0-----:R-:W-:Y:S01]  /*c260*/  IMAD.MOV.U32 R4, RZ, RZ, R15 ;  /* 0x000000ffff047224 */ /* 0x001fe200078e000f */
[----:B------:R-:W-:Y:S01]  /*c270*/  IABS R8, R10 ;  /* 0x0000000a00087213 */ /* 0x000fe20000000000 */
[--C-:B------:R-:W-:Y:S01]  /*c280*/  @!P4 IMAD.IADD R11, R11, 0x1, -R3.reuse ;  /* 0x000000010b0bc824 */ /* 0x100fe200078e0a03 */
[----:B------:R-:W-:Y:S01]  /*c290*/  ISETP.GE.AND P4, PT, R20, RZ, PT ;  /* 0x000000ff1400720c */ /* 0x000fe20003f86270 */
[----:B------:R-:W-:Y:S01]  /*c2a0*/  @!P5 IMAD.IADD R6, R6, 0x1, -R3 ;  /* 0x000000010606d824 */ /* 0x000fe200078e0a03 */
[----:B------:R-:W-:Y:S01]  /*c2b0*/  ISETP.GT.U32.AND P5, PT, R3, R17, PT ;  /* 0x000000110300720c */ /* 0x000fe20003fa4070 */
[----:B------:R-:W-:-:S02]  /*c2c0*/  VIADD R9, R0, 0x120 ;  /* 0x0000012000097836 */ /* 0x000fc40000000000 */
[----:B------:R-:W-:Y:S02]  /*c2d0*/  VIADD R7, R0, 0x11f ;  /* 0x0000011f00077836 */ /* 0x000fe40000000000 */
[--C-:B------:R-:W-:Y:S01]  /*c2e0*/  @!P2 IMAD.IADD R12, R12, 0x1, -R3.reuse ;  /* 0x000000010c0ca824 */ /* 0x100fe200078e0a03 */
[C---:B------:R-:W-:Y:S01]  /*c2f0*/  ISETP.GT.U32.AND P2, PT, R3.reuse, R2, PT ;  /* 0x000000020300720c */ /* 0x040fe20003f44070 */
[----:B------:R-:W-:Y:S01]  /*c300*/  @!P1 IMAD.MOV R4, RZ, RZ, -R4 ;  /* 0x000000ffff049224 */ /* 0x000fe200078e0a04 */
[----:B------:R-:W-:Y:S01]  /*c310*/  ISETP.GT.U32.AND P1, PT, R3, R11, PT ;  /* 0x0000000b0300720c */ /* 0x000fe20003f24070 */
[----:B------:R-:W-:Y:S01]  /*c320*/  IMAD.HI.U32 R19, R18, R8, RZ ;  /* 0x0000000812137227 */ /* 0x000fe200078e00ff */
[----:B------:R-:W-:Y:S02]  /*c330*/  IABS R16, R9 ;  /* 0x0000000900107213 */ /* 0x000fe40000000000 */
[----:B------:R-:W-:Y:S01]  /*c340*/  IABS R15, R7 ;  /* 0x00000007000f7213 */ /* 0x000fe20000000000 */
[----:B------:R-:W-:Y:S01]  /*c350*/  @!P5 IMAD.IADD R17, R17, 0x1, -R3 ;  /* 0x000000011111d824 */ /* 0x000fe200078e0a03 */
[----:B------:R0:W-:Y:S01]  /*c360*/  STL [R1+0x708], R4 ;  /* 0x0007080401007387 */ /* 0x0001e20000100800 */
[----:B------:R-:W-:-:S02]  /*c370*/  IMAD.MOV R19, RZ, RZ, -R19 ;  /* 0x000000ffff137224 */ /* 0x000fc400078e0a13 */
[----:B------:R-:W-:Y:S01]  /*c380*/  IMAD.HI.U32 R13, R18, R16, RZ ;  /* 0x00000010120d7227 */ /* 0x000fe200078e00ff */
[----:B------:R-:W-:-:S03]  /*c390*/  ISETP.GT.U32.AND P5, PT, R3, R17, PT ;  /* 0x000000110300720c */ /* 0x000fc60003fa4070 */
[----:B------:R-:W-:Y:S02]  /*c3a0*/  IMAD R8, R3, R19, R8 ;  /* 0x0000001303087224 */ /* 0x000fe400078e0208 */
[----:B------:R-:W-:Y:S02]  /*c3b0*/  IMAD.MOV R13, RZ, RZ, -R13 ;  /* 0x000000ffff0d7224 */ /* 0x000fe400078e0a0d */
[----:B0-----:R-:W-:Y:S02]  /*c3c0*/  IMAD.MOV.U32 R4, RZ, RZ, R12 ;  /* 0x000000ffff047224 */ /* 0x001fe400078e000c */
[----:B------:R-:W-:-:S04]  /*c3d0*/  IMAD.HI.U32 R12, R18, R15, RZ ;  /* 0x0000000f120c7227 */ /* 0x000fc800078e00ff */
[----:B------:R-:W-:Y:S02]  /*c3e0*/  @!P3 IMAD.MOV R4, RZ, RZ, -R4 ;  /* 0x000000ffff04b224 */ /* 0x000fe400078e0a04 */
[--C-:B------:R-:W-:Y:S01]  /*c3f0*/  @!P2 IMAD.IADD R2, R2, 0x1, -R3.reuse ;  /* 0x000000010202a824 */ /* 0x100fe200078e0a03 */
[----:B------:R-:W-:Y:S01]  /*c400*/  ISETP.GE.AND P2, PT, R14, RZ, PT ;  /* 0x000000ff0e00720c */ /* 0x000fe20003f46270 */
[----:B------:R-:W-:Y:S01]  /*c410*/  @!P1 IMAD.IADD R11, R11, 0x1, -R3 ;  /* 0x000000010b0b9824 */ /* 0x000fe200078e0a03 */
[----:B------:R0:W-:Y:S01]  /*c420*/  STL [R1+0x700], R4 ;  /* 0x0007000401007387 */ /* 0x0001e20000100800 */
[----:B------:R-:W-:Y:S01]  /*c430*/  IMAD.MOV R12, RZ, RZ, -R12 ;  /* 0x000000ffff0c7224 */ /* 0x000fe200078e0a0c */
[C---:B------:R-:W-:Y:S01]  /*c440*/  ISETP.GT.U32.AND P1, PT, R3.reuse, R8, PT ;  /* 0x000000080300720c */ /* 0x040fe20003f24070 */
[C---:B------:R-:W-:Y:S01]  /*c450*/  IMAD R16, R3.reuse, R13, R16 ;  /* 0x0000000d03107224 */ /* 0x040fe200078e0210 */
[C---:B------:R-:W-:Y:S01]  /*c460*/  ISETP.GT.U32.AND P3, PT, R3.reuse, R2, PT ;  /* 0x000000020300720c */ /* 0x040fe20003f64070 */
[----:B------:R-:W-:-:S02]  /*c470*/  IMAD R15, R3, R12, R15 ;  /* 0x0000000c030f7224 */ /* 0x000fc400078e020f */
[----:B------:R-:W-:Y:S02]  /*c480*/  @!P5 IMAD.IADD R17, R17, 0x1, -R3 ;  /* 0x000000011111d824 */ /* 0x000fe400078e0a03 */
[----:B------:R-:W-:Y:S01]  /*c490*/  IMAD.MOV.U32 R5, RZ, RZ, R6 ;  /* 0x000000ffff057224 */ /* 0x000fe200078e0006 */
[C---:B------:R-:W-:Y:S01]  /*c4a0*/  ISETP.GT.U32.AND P5, PT, R3.reuse, R15, PT ;  /* 0x0000000f0300720c */ /* 0x040fe20003fa4070 */
[----:B0-----:R-:W-:Y:S02]  /*c4b0*/  IMAD.MOV.U32 R4, RZ, RZ, R11 ;  /* 0x000000ffff047224 */ /* 0x001fe400078e000b */
[C---:B------:R-:W-:Y:S02]  /*c4c0*/  VIADD R6, R0.reuse, 0x11e ;  /* 0x0000011e00067836 */ /* 0x040fe40000000000 */
[----:B------:R-:W-:Y:S01]  /*c4d0*/  @!P6 IMAD.MOV R4, RZ, RZ, -R4 ;  /* 0x000000ffff04e224 */ /* 0x000fe200078e0a04 */
[----:B------:R-:W-:Y:S01]  /*c4e0*/  ISETP.GT.U32.AND P6, PT, R3, R16, PT ;  /* 0x000000100300720c */ /* 0x000fe20003fc4070 */
[----:B------:R-:W-:-:S02]  /*c4f0*/  VIADD R11, R0, 0x11d ;  /* 0x0000011d000b7836 */ /* 0x000fc40000000000 */
[----:B------:R-:W-:Y:S01]  /*c500*/  @!P0 IMAD.MOV R5, RZ, RZ, -R5 ;  /* 0x000000ffff058224 */ /* 0x000fe200078e0a05 */
[----:B------:R-:W-:Y:S01]  /*c510*/  ISETP.GE.AND P0, PT, R10, RZ, PT ;  /* 0x000000ff0a00720c */ /* 0x000fe20003f06270 */
[--C-:B------:R-:W-:Y:S01]  /*c520*/  @!P1 IMAD.IADD R8, R8, 0x1, -R3.reuse ;  /* 0x0000000108089824 */ /* 0x100fe200078e0a03 */
[----:B------:R-:W-:Y:S01]  /*c530*/  ISETP.GE.AND P1, PT, R7, RZ, PT ;  /* 0x000000ff0700720c */ /* 0x000fe20003f26270 */
[--C-:B------:R-:W-:Y:S01]  /*c540*/  @!P3 IMAD.IADD R2, R2, 0x1, -R3.reuse ;  /* 0x000000010202b824 */ /* 0x100fe200078e0a03 */
[----:B------:R-:W-:Y:S01]  /*c550*/  IABS R10, R6 ;  /* 0x00000006000a7213 */ /* 0x000fe20000000000 */
[----:B------:R-:W-:Y:S01]  /*c560*/  STL [R1+0x6fc], R5 ;  /* 0x0006fc0501007387 */ /* 0x000fe20000100800 */
[----:B------:R-:W-:Y:S01]  /*c570*/  IABS R7, R11 ;  /* 0x0000000b00077213 */ /* 0x000fe20000000000 */
[--C-:B------:R-:W-:Y:S01]  /*c580*/  @!P5 IMAD.IADD R15, R15, 0x1, -R3.reuse ;  /* 0x000000010f0fd824 */ /* 0x100fe200078e0a03 */
[----:B------:R-:W-:Y:S01]  /*c590*/  ISETP.GE.AND P3, PT, R9, RZ, PT ;  /* 0x000000ff0900720c */ /* 0x000fe20003f66270 */
[----:B------:R0:W-:Y:S01]  /*c5a0*/  STL [R1+0x6f8], R4 ;  /* 0x0006f80401007387 */ /* 0x0001e20000100800 */
[----:B------:R-:W-:Y:S01]  /*c5b0*/  @!P6 IMAD.IADD R16, R16, 0x1, -R3 ;  /* 0x000000011010e824 */ /* 0x000fe200078e0a03 */
[----:B------:R-:W-:Y:S01]  /*c5c0*/  ISETP.GT.U32.AND P6, PT, R3, R8, PT ;  /* 0x000000080300720c */ /* 0x000fe20003fc4070 */
[----:B------:R-:W-:-:S03]  /*c5d0*/  IMAD.HI.U32 R9, R18, R10, RZ ;  /* 0x0000000a12097227 */ /* 0x000fc600078e00ff */
[C---:B------:R-:W-:Y:S01]  /*c5e0*/  ISETP.GT.U32.AND P5, PT, R3.reuse, R16, PT ;  /* 0x000000100300720c */ /* 0x040fe20003fa4070 */
[----:B------:R-:W-:Y:S02]  /*c5f0*/  IMAD.MOV R9, RZ, RZ, -R9 ;  /* 0x000000ffff097224 */ /* 0x000fe400078e0a09 */
[----:B------:R-:W-:Y:S02]  /*c600*/  VIADD R14, R0, 0x11c ;  /* 0x0000011c000e7836 */ /* 0x000fe40000000000 */
[----:B0-----:R-:W-:Y:S02]  /*c610*/  IMAD.MOV.U32 R4, RZ, RZ, R2 ;  /* 0x000000ffff047224 */ /* 0x001fe400078e0002 */
[----:B------:R-:W-:Y:S01]  /*c620*/  IMAD.MOV.U32 R2, RZ, RZ, R7 ;  /* 0x000000ffff027224 */ /* 0x000fe200078e0007 */
[----:B------:R-:W-:Y:S01]  /*c630*/  IABS R12, R14 ;  /* 0x0000000e000c7213 */ /* 0x000fe20000000000 */
[----:B------:R-:W-:Y:S01]  /*c640*/  @!P4 IMAD.MOV R4, RZ, RZ, -R4 ;  /* 0x000000ffff04c224 */ /* 0x000fe200078e0a04 */
[----:B------:R-:W-:Y:S01]  /*c650*/  ISETP.GT.U32.AND P4, PT, R3, R15, PT ;  /* 0x0000000f0300720c */ /* 0x000fe20003f84070 */
[----:B------:R-:W-:-:S03]  /*c660*/  IMAD.HI.U32 R7, R18, R2, RZ ;  /* 0x0000000212077227 */ /* 0x000fc600078e00ff */
[----:B------:R0:W-:Y:S01]  /*c670*/  STL [R1+0x6c4], R4 ;  /* 0x0006c40401007387 */ /* 0x0001e20000100800 */
[C---:B------:R-:W-:Y:S02]  /*c680*/  IMAD R10, R3.reuse, R9, R10 ;  /* 0x00000009030a7224 */ /* 0x040fe400078e020a */
[----:B------:R-:W-:Y:S02]  /*c690*/  IMAD.MOV R7, RZ, RZ, -R7 ;  /* 0x000000ffff077224 */ /* 0x000fe400078e0a07 */
[--C-:B------:R-:W-:Y:S01]  /*c6a0*/  @!P6 IMAD.IADD R8, R8, 0x1, -R3.reuse ;  /* 0x000000010808e824 */ /* 0x100fe200078e0a03 */
[C---:B------:R-:W-:Y:S01]  /*c6b0*/  ISETP.GT.U32.AND P6, PT, R3.reuse, R10, PT ;  /* 0x0000000a0300720c */ /* 0x040fe20003fc4070 */
[----:B------:R-:W-:Y:S02]  /*c6c0*/  IMAD R2, R3, R7, R2 ;  /* 0x0000000703027224 */ /* 0x000fe400078e0202 */
[----:B------:R-:W-:Y:S02]  /*c6d0*/  @!P4 IMAD.IADD R15, R15, 0x1, -R3 ;  /* 0x000000010f0fc824 */ /* 0x000fe400078e0a03 */
[----:B------:R-:W-:Y:S01]  /*c6e0*/  VIADD R13, R0, 0x11b ;  /* 0x0000011b000d7836 */ /* 0x000fe20000000000 */
[----:B------:R-:W-:Y:S01]  /*c6f0*/  ISETP.GT.U32.AND P4, PT, R3, R2, PT ;  /* 0x000000020300720c */ /* 0x000fe20003f84070 */
[----:B------:R-:W-:-:S03]  /*c700*/  IMAD.HI.U32 R7, R18, R12, RZ ;  /* 0x0000000c12077227 */ /* 0x000fc600078e00ff */
[----:B------:R-:W-:Y:S01]  /*c710*/  IABS R20, R13 ;  /* 0x0000000d00147213 */ /* 0x000fe20000000000 */
[--C-:B------:R-:W-:Y:S01]  /*c720*/  @!P5 IMAD.IADD R16, R16, 0x1, -R3.reuse ;  /* 0x000000011010d824 */ /* 0x100fe200078e0a03 */
[----:B------:R-:W-:Y:S01]  /*c730*/  ISETP.GE.AND P5, PT, R6, RZ, PT ;  /* 0x000000ff0600720c */ /* 0x000fe20003fa6270 */
[----:B------:R-:W-:Y:S01]  /*c740*/  @!P6 IMAD.IADD R10, R10, 0x1, -R3 ;  /* 0x000000010a0ae824 */ /* 0x000fe200078e0a03 */
[----:B------:R-:W-:Y:S01]  /*c750*/  ISETP.GE.AND P6, PT, R11, RZ, PT ;  /* 0x000000ff0b00720c */ /* 0x000fe20003fc6270 */
[----:B------:R-:W-:Y:S02]  /*c760*/  IMAD.MOV.U32 R5, RZ, RZ, R17 ;  /* 0x000000ffff057224 */ /* 0x000fe400078e0011 */
[----:B------:R-:W-:Y:S02]  /*c770*/  VIADD R6, R0, 0x11a ;  /* 0x0000011a00067836 */ /* 0x000fe40000000000 */
[----:B------:R-:W-:Y:S02]  /*c780*/  IMAD.MOV R7, RZ, RZ, -R7 ;  /* 0x000000ffff077224 */ /* 0x000fe400078e0a07 */
[----:B------:R-:W-:Y:S01]  /*c790*/  @!P4 IMAD.IADD R2, R2, 0x1, -R3 ;  /* 0x000000010202c824 */ /* 0x000fe200078e0a03 */
[----:B------:R-:W-:Y:S01]  /*c7a0*/  ISETP.GT.U32.AND P4, PT, R3, R10, PT ;  /* 0x0000000a0300720c */ /* 0x000fe20003f84070 */
[----:B------:R-:W-:-:S04]  /*c7b0*/  IMAD.HI.U32 R9, R18, R20, RZ ;  /* 0x0000001412097227 */ /* 0x000fc800078e00ff */
[----:B0-----:R-:W-:Y:S02]  /*c7c0*/  IMAD.MOV.U32 R4, RZ, RZ, R8 ;  /* 0x000000ffff047224 */ /* 0x001fe400078e0008 */
[----:B------:R-:W-:Y:S02]  /*c7d0*/  @!P2 IMAD.MOV R5, RZ, RZ, -R5 ;  /* 0x000000ffff05a224 */ /* 0x000fe400078e0a05 */
[C---:B------:R-:W-:Y:S01]  /*c7e0*/  IMAD R12, R3.reuse, R7, R12 ;  /* 0x00000007030c7224 */ /* 0x040fe200078e020c */
[----:B------:R-:W-:Y:S01]  /*c7f0*/  IABS R7, R6 ;  /* 0x0000000600077213 */ /* 0x000fe20000000000 */
[----:B------:R-:W-:Y:S01]  /*c800*/  IMAD.MOV R9, RZ, RZ, -R9 ;  /* 0x000000ffff097224 */ /* 0x000fe200078e0a09 */
[----:B------:R0:W-:Y:S01]  /*c810*/  STL [R1+0x6c8], R5 ;  /* 0x0006c80501007387 */ /* 0x0001e20000100800 */
        /* <DEDUP_REMOVED lines=19> */
[----:B------:R-:W-:Y:S02]  /*c950*/  IMAD R7, R3, R8, R7 ;  /* 0x0000000803077224 */ /* 0x000fe400078e0207 */
[----:B------:R-:W-:Y:S01]  /*c960*/  IMAD.MOV R15, RZ, RZ, -R15 ;  /* 0x000000ffff0f7224 */ /* 0x000fe200078e0a0f */
[----:B------:R2:W-:Y:S01]  /*c970*/  STL [R1+0x6e0], R4 ;  /* 0x0006e00401007387 */ /* 0x0005e20000100800 */
[----:B0-----:R-:W-:Y:S02]  /*c980*/  IMAD.MOV.U32 R5, RZ, RZ, R10 ;  /* 0x000000ffff057224 */ /* 0x001fe400078e000a */
[--C-:B------:R-:W-:Y:S01]  /*c990*/  @!P0 IMAD.IADD R2, R2, 0x1, -R3.reuse ;  /* 0x0000000102028824 */ /* 0x100fe200078e0a03 */
[----:B------:R-:W-:Y:S01]  /*c9a0*/  ISETP.GE.AND P0, PT, R6, RZ, PT ;  /* 0x000000ff0600720c */ /* 0x000fe20003f06270 */
[----:B------:R-:W-:-:S02]  /*c9b0*/  @!P2 IMAD.IADD R12, R12, 0x1, -R3 ;  /* 0x000000010c0ca824 */ /* 0x000fc400078e0a03 */
[----:B------:R-:W-:Y:S01]  /*c9c0*/  @!P5 IMAD.MOV R5, RZ, RZ, -R5 ;  /* 0x000000ffff05d224 */ /* 0x000fe200078e0a05 */
[C---:B------:R-:W-:Y:S01]  /*c9d0*/  ISETP.GT.U32.AND P5, PT, R3.reuse, R7, PT ;  /* 0x000000070300720c */ /* 0x040fe20003fa4070 */
[C---:B------:R-:W-:Y:S01]  /*c9e0*/  IMAD R9, R3.reuse, R15, R9 ;  /* 0x0000000f03097224 */ /* 0x040fe200078e0209 */
[C---:B------:R-:W-:Y:S01]  /*c9f0*/  ISETP.GT.U32.AND P2, PT, R3.reuse, R12, PT ;  /* 0x0000000c0300720c */ /* 0x040fe20003f44070 */
[----:B--2---:R-:W-:Y:S01]  /*ca00*/  IMAD.MOV.U32 R4, RZ, RZ, R2 ;  /* 0x000000ffff047224 */ /* 0x004fe200078e0002 */
[----:B------:R-:W-:Y:S01]  /*ca10*/  STL [R1+0x6d4], R5 ;  /* 0x0006d40501007387 */ /* 0x000fe20000100800 */
[--C-:B------:R-:W-:Y:S02]  /*ca20*/  @!P3 IMAD.IADD R20, R20, 0x1, -R3.reuse ;  /* 0x000000011414b824 */ /* 0x100fe400078e0a03 */
[----:B------:R-:W-:Y:S01]  /*ca30*/  @!P6 IMAD.MOV R4, RZ, RZ, -R4 ;  /* 0x000000ffff04e224 */ /* 0x000fe200078e0a04 */
[C---:B------:R-:W-:Y:S01]  /*ca40*/  ISETP.GT.U32.AND P6, PT, R3.reuse, R9, PT ;  /* 0x000000090300720c */ /* 0x040fe20003fc4070 */
[C---:B------:R-:W-:Y:S01]  /*ca50*/  VIADD R6, R0.reuse, 0x118 ;  /* 0x0000011800067836 */ /* 0x040fe20000000000 */
[----:B------:R-:W-:Y:S01]  /*ca60*/  ISETP.GT.U32.AND P3, PT, R3, R20, PT ;  /* 0x000000140300720c */ /* 0x000fe20003f64070 */
[----:B------:R-:W-:Y:S01]  /*ca70*/  VIADD R8, R0, 0x117 ;  /* 0x0000011700087836 */ /* 0x000fe20000000000 */
[----:B------:R0:W-:Y:S01]  /*ca80*/  STL [R1+0x6dc], R4 ;  /* 0x0006dc0401007387 */ /* 0x0001e20000100800 */
[--C-:B------:R-:W-:Y:S01]  /*ca90*/  @!P5 IMAD.IADD R7, R7, 0x1, -R3.reuse ;  /* 0x000000010707d824 */ /* 0x100fe200078e0a03 */
[----:B------:R-:W-:Y:S01]  /*caa0*/  IABS R10, R6 ;  /* 0x00000006000a7213 */ /* 0x000fe20000000000 */
[----:B------:R-:W-:Y:S01]  /*cab0*/  @!P2 IMAD.IADD R12, R12, 0x1, -R3 ;  /* 0x000000010c0ca824 */ /* 0x000fe200078e0a03 */
[----:B------:R-:W-:Y:S01]  /*cac0*/  ISETP.GE.AND P2, PT, R11, RZ, PT ;  /* 0x000000ff0b00720c */ /* 0x000fe20003f46270 */
[----:B------:R-:W-:Y:S01]  /*cad0*/  VIADD R14, R0, 0x116 ;  /* 0x00000116000e7836 */ /* 0x000fe20000000000 */
[----:B------:R-:W-:Y:S01]  /*cae0*/  ISETP.GT.U32.AND P5, PT, R3, R7, PT ;  /* 0x000000070300720c */ /* 0x000fe20003fa4070 */
[----:B------:R-:W-:Y:S01]  /*caf0*/  IMAD.HI.U32 R11, R18, R10, RZ ;  /* 0x0000000a120b7227 */ /* 0x000fe200078e00ff */
[----:B------:R-:W-:-:S02]  /*cb00*/  IABS R2, R8 ;  /* 0x0000000800027213 */ /* 0x000fc40000000000 */
[----:B------:R-:W-:Y:S01]  /*cb10*/  IABS R17, R14 ;  /* 0x0000000e00117213 */ /* 0x000fe20000000000 */
[--C-:B------:R-:W-:Y:S02]  /*cb20*/  @!P6 IMAD.IADD R9, R9, 0x1, -R3.reuse ;  /* 0x000000010909e824 */ /* 0x100fe400078e0a03 */
[----:B------:R-:W-:Y:S01]  /*cb30*/  @!P3 IMAD.IADD R20, R20, 0x1, -R3 ;  /* 0x000000011414b824 */ /* 0x000fe200078e0a03 */
[----:B------:R-:W-:Y:S01]  /*cb40*/  ISETP.GE.AND P3, PT, R6, RZ, PT ;  /* 0x000000ff0600720c */ /* 0x000fe20003f66270 */
[----:B------:R-:W-:Y:S01]  /*cb50*/  IMAD.MOV R11, RZ, RZ, -R11 ;  /* 0x000000ffff0b7224 */ /* 0x000fe200078e0a0b */
[----:B------:R-:W-:Y:S01]  /*cb60*/  ISETP.GT.U32.AND P6, PT, R3, R9, PT ;  /* 0x000000090300720c */ /* 0x000fe20003fc4070 */
[----:B------:R-:W-:-:S04]  /*cb70*/  IMAD.HI.U32 R6, R18, R2, RZ ;  /* 0x0000000212067227 */ /* 0x000fc800078e00ff */
[----:B0-----:R-:W-:Y:S02]  /*cb80*/  IMAD.MOV.U32 R4, RZ, RZ, R12 ;  /* 0x000000ffff047224 */ /* 0x001fe400078e000c */
[----:B------:R-:W-:Y:S02]  /*cb90*/  IMAD R10, R3, R11, R10 ;  /* 0x0000000b030a7224 */ /* 0x000fe400078e020a */
[----:B------:R-:W-:Y:S02]  /*cba0*/  IMAD.MOV R6, RZ, RZ, -R6 ;  /* 0x000000ffff067224 */ /* 0x000fe400078e0a06 */
[----:B------:R-:W-:Y:S01]  /*cbb0*/  @!P1 IMAD.MOV R4, RZ, RZ, -R4 ;  /* 0x000000ffff049224 */ /* 0x000fe200078e0a04 */
[----:B------:R-:W-:Y:S01]  /*cbc0*/  ISETP.GE.AND P1, PT, R8, RZ, PT ;  /* 0x000000ff0800720c */ /* 0x000fe20003f26270 */
[----:B------:R-:W-:Y:S01]  /*cbd0*/  @!P5 IMAD.IADD R7, R7, 0x1, -R3 ;  /* 0x000000010707d824 */ /* 0x000fe200078e0a03 */
[C---:B------:R-:W-:Y:S01]  /*cbe0*/  ISETP.GT.U32.AND P5, PT, R3.reuse, R10, PT ;  /* 0x0000000a0300720c */ /* 0x040fe20003fa4070 */
[----:B------:R-:W-:Y:S01]  /*cbf0*/  IMAD R2, R3, R6, R2 ;  /* 0x0000000603027224 */ /* 0x000fe200078e0202 */
[----:B------:R0:W-:Y:S01]  /*cc00*/  STL [R1+0x6d8], R4 ;  /* 0x0006d80401007387 */ /* 0x0001e20000100800 */
[----:B------:R-:W-:-:S04]  /*cc10*/  IMAD.HI.U32 R8, R18, R17, RZ ;  /* 0x0000001112087227 */ /* 0x000fc800078e00ff */
[----:B------:R-:W-:Y:S02]  /*cc20*/  IMAD.MOV R8, RZ, RZ, -R8 ;  /* 0x000000ffff087224 */ /* 0x000fe400078e0a08 */
[----:B------:R-:W-:Y:S01]  /*cc30*/  @!P6 IMAD.IADD R9, R9, 0x1, -R3 ;  /* 0x000000010909e824 */ /* 0x000fe200078e0a03 */
[C---:B------:R-:W-:Y:S01]  /*cc40*/  ISETP.GT.U32.AND P6, PT, R3.reuse, R2, PT ;  /* 0x000000020300720c */ /* 0x040fe20003fc4070 */
[C---:B------:R-:W-:Y:S02]  /*cc50*/  IMAD R17, R3.reuse, R8, R17 ;  /* 0x0000000803117224 */ /* 0x040fe400078e0211 */
[----:B------:R-:W-:Y:S02]  /*cc60*/  VIADD R11, R0, 0x115 ;  /* 0x00000115000b7836 */ /* 0x000fe40000000000 */
[----:B------:R-:W-:Y:S01]  /*cc70*/  @!P5 IMAD.IADD R10, R10, 0x1, -R3 ;  /* 0x000000010a0ad824 */ /* 0x000fe200078e0a03 */
[----:B------:R-:W-:Y:S01]  /*cc80*/  ISETP.GT.U32.AND P5, PT, R3, R17, PT ;  /* 0x000000110300720c */ /* 0x000fe20003fa4070 */
[----:B0-----:R-:W-:Y:S01]  /*cc90*/  IMAD.MOV.U32 R4, RZ, RZ, R20 ;  /* 0x000000ffff047224 */ /* 0x001fe200078e0014 */
[----:B------:R-:W-:Y:S01]  /*cca0*/  IABS R16, R11 ;  /* 0x0000000b00107213 */ /* 0x000fe20000000000 */
[----:B------:R-:W-:-:S02]  /*ccb0*/  VIADD R13, R0, 0x114 ;  /* 0x00000114000d7836 */ /* 0x000fc40000000000 */
[----:B------:R-:W-:Y:S02]  /*ccc0*/  VIADD R6, R0, 0x113 ;  /* 0x0000011300067836 */ /* 0x000fe40000000000 */
[----:B------:R-:W-:Y:S01]  /*ccd0*/  @!P6 IMAD.IADD R2, R2, 0x1, -R3 ;  /* 0x000000010202e824 */ /* 0x000fe200078e0a03 */
[----:B------:R-:W-:Y:S01]  /*cce0*/  ISETP.GT.U32.AND P6, PT, R3, R10, PT ;  /* 0x0000000a0300720c */ /* 0x000fe20003fc4070 */
[----:B------:R-:W-:Y:S01]  /*ccf0*/  IMAD.HI.U32 R21, R18, R16, RZ ;  /* 0x0000001012157227 */ /* 0x000fe200078e00ff */
[----:B------:R-:W-:Y:S02]  /*cd00*/  IABS R15, R13 ;  /* 0x0000000d000f7213 */ /* 0x000fe40000000000 */
[----:B------:R-:W-:Y:S01]  /*cd10*/  IABS R12, R6 ;  /* 0x00000006000c7213 */ /* 0x000fe20000000000 */
[----:B------:R-:W-:Y:S01]  /*cd20*/  @!P4 IMAD.MOV R4, RZ, RZ, -R4 ;  /* 0x000000ffff04c224 */ /* 0x000fe200078e0a04 */
[----:B------:R-:W-:Y:S01]  /*cd30*/  ISETP.GE.AND P4, PT, R14, RZ, PT ;  /* 0x000000ff0e00720c */ /* 0x000fe20003f86270 */
[----:B------:R-:W-:-:S02]  /*cd40*/  IMAD.MOV R21, RZ, RZ, -R21 ;  /* 0x000000ffff157224 */ /* 0x000fc400078e0a15 */
[----:B------:R-:W-:Y:S01]  /*cd50*/  @!P5 IMAD.IADD R17, R17, 0x1, -R3 ;  /* 0x000000011111d824 */ /* 0x000fe200078e0a03 */
[----:B------:R0:W-:Y:S01]  /*cd60*/  STL [R1+0x6cc], R4 ;  /* 0x0006cc0401007387 */ /* 0x0001e20000100800 */
[----:B------:R-:W-:Y:S01]  /*cd70*/  ISETP.GT.U32.AND P5, PT, R3, R2, PT ;  /* 0x000000020300720c */ /* 0x000fe20003fa4070 */
[----:B------:R-:W-:-:S04]  /*cd80*/  IMAD.HI.U32 R19, R18, R15, RZ ;  /* 0x0000000f12137227 */ /* 0x000fc800078e00ff */
[C---:B------:R-:W-:Y:S02]  /*cd90*/  IMAD R14, R3.reuse, R21, R16 ;  /* 0x00000015030e7224 */ /* 0x040fe400078e0210 */
[----:B------:R-:W-:Y:S02]  /*cda0*/  IMAD.MOV.U32 R20, RZ, RZ, R12 ;  /* 0x000000ffff147224 */ /* 0x000fe400078e000c */
[----:B0-----:R-:W-:Y:S02]  /*cdb0*/  IMAD.MOV.U32 R4, RZ, RZ, R7 ;  /* 0x000000ffff047224 */ /* 0x001fe400078e0007 */
[----:B------:R-:W-:Y:S02]  /*cdc0*/  IMAD.MOV R19, RZ, RZ, -R19 ;  /* 0x000000ffff137224 */ /* 0x000fe400078e0a13 */
[----:B------:R-:W-:Y:S01]  /*cdd0*/  @!P0 IMAD.MOV R4, RZ, RZ, -R4 ;  /* 0x000000ffff048224 */ /* 0x000fe200078e0a04 */
[C---:B------:R-:W-:Y:S01]  /*cde0*/  ISETP.GT.U32.AND P0, PT, R3.reuse, R17, PT ;  /* 0x000000110300720c */ /* 0x040fe20003f04070 */
[----:B------:R-:W-:Y:S01]  /*cdf0*/  @!P6 IMAD.IADD R10, R10, 0x1, -R3 ;  /* 0x000000010a0ae824 */ /* 0x000fe200078e0a03 */
[C---:B------:R-:W-:Y:S01]  /*ce00*/  ISETP.GT.U32.AND P6, PT, R3.reuse, R14, PT ;  /* 0x0000000e0300720c */ /* 0x040fe20003fc4070 */
[----:B------:R-:W-:Y:S01]  /*ce10*/  IMAD.HI.U32 R7, R18, R20, RZ ;  /* 0x0000001412077227 */ /* 0x000fe200078e00ff */
[----:B------:R0:W-:Y:S03]  /*ce20*/  STL [R1+0x6b4], R4 ;  /* 0x0006b40401007387 */ /* 0x0001e60000100800 */
[----:B------:R-:W-:-:S02]  /*ce30*/  IMAD R12, R3, R19, R15 ;  /* 0x00000013030c7224 */ /* 0x000fc400078e020f */
[----:B------:R-:W-:Y:S02]  /*ce40*/  IMAD.MOV R7, RZ, RZ, -R7 ;  /* 0x000000ffff077224 */ /* 0x000fe400078e0a07 */
[----:B------:R-:W-:Y:S01]  /*ce50*/  @!P5 IMAD.IADD R2, R2, 0x1, -R3 ;  /* 0x000000010202d824 */ /* 0x000fe200078e0a03 */
[----:B------:R-:W-:Y:S01]  /*ce60*/  ISETP.GE.AND P5, PT, R13, RZ, PT ;  /* 0x000000ff0d00720c */ /* 0x000fe20003fa6270 */
[C---:B------:R-:W-:Y:S02]  /*ce70*/  IMAD R13, R3.reuse, R7, R20 ;  /* 0x00000007030d7224 */ /* 0x040fe400078e0214 */
[----:B0-----:R-:W-:Y:S02]  /*ce80*/  IMAD.MOV.U32 R4, RZ, RZ, R10 ;  /* 0x000000ffff047224 */ /* 0x001fe400078e000a */
[----:B------:R-:W-:Y:S02]  /*ce90*/  IMAD.MOV.U32 R5, RZ, RZ, R9 ;  /* 0x000000ffff057224 */ /* 0x000fe400078e0009 */
[----:B------:R-:W-:Y:S01]  /*cea0*/  @!P3 IMAD.MOV R4, RZ, RZ, -R4 ;  /* 0x000000ffff04b224 */ /* 0x000fe200078e0a04 */
[C---:B------:R-:W-:Y:S01]  /*ceb0*/  ISETP.GT.U32.AND P3, PT, R3.reuse, R12, PT ;  /* 0x0000000c0300720c */ /* 0x040fe20003f64070 */
[----:B------:R-:W-:Y:S01]  /*cec0*/  @!P6 IMAD.IADD R14, R14, 0x1, -R3 ;  /* 0x000000010e0ee824 */ /* 0x000fe200078e0a03 */
[----:B------:R-:W-:Y:S01]  /*ced0*/  ISETP.GT.U32.AND P6, PT, R3, R13, PT ;  /* 0x0000000d0300720c */ /* 0x000fe20003fc4070 */
[----:B------:R-:W-:Y:S01]  /*cee0*/  @!P2 IMAD.MOV R5, RZ, RZ, -R5 ;  /* 0x000000ffff05a224 */ /* 0x000fe200078e0a05 */
[----:B------:R-:W-:Y:S01]  /*cef0*/  ISETP.GE.AND P2, PT, R11, RZ, PT ;  /* 0x000000ff0b00720c */ /* 0x000fe20003f46270 */
[----:B------:R-:W-:-:S02]  /*cf00*/  VIADD R8, R0, 0x112 ;  /* 0x0000011200087836 */ /* 0x000fc40000000000 */
[--C-:B------:R-:W-:Y:S01]  /*cf10*/  @!P0 IMAD.IADD R17, R17, 0x1, -R3.reuse ;  /* 0x0000000111118824 */ /* 0x100fe200078e0a03 */
[----:B------:R-:W-:Y:S01]  /*cf20*/  STL [R1+0x6b0], R5 ;  /* 0x0006b00501007387 */ /* 0x000fe20000100800 */
[----:B------:R-:W-:Y:S01]  /*cf30*/  ISETP.GE.AND P0, PT, R6, RZ, PT ;  /* 0x000000ff0600720c */ /* 0x000fe20003f06270 */
[----:B------:R-:W-:Y:S01]  /*cf40*/  VIADD R6, R0, 0x111 ;  /* 0x0000011100067836 */ /* 0x000fe20000000000 */
[----:B------:R-:W-:Y:S01]  /*cf50*/  IABS R16, R8 ;  /* 0x0000000800107213 */ /* 0x000fe20000000000 */
[----:B------:R0:W-:Y:S01]  /*cf60*/  STL [R1+0x6ac], R4 ;  /* 0x0006ac0401007387 */ /* 0x0001e20000100800 */
[--C-:B------:R-:W-:Y:S02]  /*cf70*/  @!P3 IMAD.IADD R12, R12, 0x1, -R3.reuse ;  /* 0x000000010c0cb824 */ /* 0x100fe400078e0a03 */
[----:B------:R-:W-:Y:S01]  /*cf80*/  @!P6 IMAD.IADD R13, R13, 0x1, -R3 ;  /* 0x000000010d0de824 */ /* 0x000fe200078e0a03 */
[----:B------:R-:W-:Y:S01]  /*cf90*/  IABS R19, R6 ;  /* 0x0000000600137213 */ /* 0x000fe20000000000 */
[----:B------:R-:W-:Y:S01]  /*cfa0*/  IMAD.HI.U32 R9, R18, R16, RZ ;  /* 0x0000001012097227 */ /* 0x000fe200078e00ff */
[----:B------:R-:W-:-:S02]  /*cfb0*/  ISETP.GT.U32.AND P3, PT, R3, R12, PT ;  /* 0x0000000c0300720c */ /* 0x000fc40003f64070 */
[----:B------:R-:W-:Y:S01]  /*cfc0*/  ISETP.GT.U32.AND P6, PT, R3, R13, PT ;  /* 0x0000000d0300720c */ /* 0x000fe20003fc4070 */
[----:B------:R-:W-:Y:S02]  /*cfd0*/  IMAD.MOV R9, RZ, RZ, -R9 ;  /* 0x000000ffff097224 */ /* 0x000fe400078e0a09 */
[----:B0-----:R-:W-:Y:S02]  /*cfe0*/  IMAD.MOV.U32 R4, RZ, RZ, R2 ;  /* 0x000000ffff047224 */ /* 0x001fe400078e0002 */
[----:B------:R-:W-:-:S04]  /*cff0*/  IMAD.HI.U32 R20, R18, R19, RZ ;  /* 0x0000001312147227 */ /* 0x000fc800078e00ff */
[----:B------:R-:W-:Y:S01]  /*d000*/  @!P1 IMAD.MOV R4, RZ, RZ, -R4 ;  /* 0x000000ffff049224 */ /* 0x000fe200078e0a04 */
[C---:B------:R-:W-:Y:S01]  /*d010*/  ISETP.GT.U32.AND P1, PT, R3.reuse, R14, PT ;  /* 0x0000000e0300720c */ /* 0x040fe20003f24070 */
[C---:B------:R-:W-:Y:S02]  /*d020*/  IMAD R10, R3.reuse, R9, R16 ;  /* 0x00000009030a7224 */ /* 0x040fe400078e0210 */
[----:B------:R-:W-:Y:S01]  /*d030*/  IMAD.MOV R20, RZ, RZ, -R20 ;  /* 0x000000ffff147224 */ /* 0x000fe200078e0a14 */
[----:B------:R-:W-:Y:S01]  /*d040*/  STL [R1+0x69c], R4 ;  /* 0x00069c0401007387 */ /* 0x000fe20000100800 */
[----:B------:R-:W-:Y:S01]  /*d050*/  @!P3 IMAD.IADD R12, R12, 0x1, -R3 ;  /* 0x000000010c0cb824 */ /* 0x000fe200078e0a03 */
[----:B------:R-:W-:Y:S01]  /*d060*/  ISETP.GE.AND P3, PT, R8, RZ, PT ;  /* 0x000000ff0800720c */ /* 0x000fe20003f66270 */
[----:B------:R-:W-:Y:S02]  /*d070*/  IMAD R8, R3, R20, R19 ;  /* 0x0000001403087224 */ /* 0x000fe400078e0213 */
[----:B------:R-:W-:-:S02]  /*d080*/  @!P6 IMAD.IADD R13, R13, 0x1, -R3 ;  /* 0x000000010d0de824 */ /* 0x000fc400078e0a03 */
[----:B------:R-:W-:Y:S01]  /*d090*/  VIADD R15, R0, 0x110 ;  /* 0x00000110000f7836 */ /* 0x000fe20000000000 */
[C---:B------:R-:W-:Y:S01]  /*d0a0*/  ISETP.GT.U32.AND P6, PT, R3.reuse, R8, PT ;  /* 0x000000080300720c */ /* 0x040fe20003fc4070 */
[----:B------:R-:W-:Y:S01]  /*d0b0*/  @!P1 IMAD.IADD R14, R14, 0x1, -R3 ;  /* 0x000000010e0e9824 */ /* 0x000fe200078e0a03 */
[----:B------:R-:W-:Y:S01]  /*d0c0*/  ISETP.GT.U32.AND P1, PT, R3, R10, PT ;  /* 0x0000000a0300720c */ /* 0x000fe20003f24070 */
[C---:B------:R-:W-:Y:S01]  /*d0d0*/  VIADD R16, R0.reuse, 0x10f ;  /* 0x0000010f00107836 */ /* 0x040fe20000000000 */
[----:B------:R-:W-:Y:S01]  /*d0e0*/  IABS R9, R15 ;  /* 0x0000000f00097213 */ /* 0x000fe20000000000 */
[----:B------:R-:W-:Y:S02]  /*d0f0*/  VIADD R11, R0, 0x10e ;  /* 0x0000010e000b7836 */ /* 0x000fe40000000000 */
[----:B------:R-:W-:Y:S01]  /*d100*/  IMAD.MOV.U32 R5, RZ, RZ, R17 ;  /* 0x000000ffff057224 */ /* 0x000fe200078e0011 */
[----:B------:R-:W-:Y:S01]  /*d110*/  IABS R7, R16 ;  /* 0x0000001000077213 */ /* 0x000fe20000000000 */
[----:B------:R-:W-:Y:S01]  /*d120*/  IMAD.HI.U32 R21, R18, R9, RZ ;  /* 0x0000000912157227 */ /* 0x000fe200078e00ff */
[----:B------:R-:W-:-:S03]  /*d130*/  IABS R2, R11 ;  /* 0x0000000b00027213 */ /* 0x000fc60000000000 */
[----:B------:R-:W-:-:S04]  /*d140*/  IMAD.HI.U32 R20, R18, R7, RZ ;  /* 0x0000000712147227 */ /* 0x000fc800078e00ff */
        /* <DEDUP_REMOVED lines=8> */
[----:B------:R-:W-:Y:S02]  /*d1d0*/  IMAD.MOV R20, RZ, RZ, -R20 ;  /* 0x000000ffff147224 */ /* 0x000fe400078e0a14 */
[----:B------:R-:W-:Y:S02]  /*d1e0*/  IMAD.MOV R19, RZ, RZ, -R19 ;  /* 0x000000ffff137224 */ /* 0x000fe400078e0a13 */
[C---:B------:R-:W-:Y:S02]  /*d1f0*/  IMAD R6, R3.reuse, R21, R9 ;  /* 0x0000001503067224 */ /* 0x040fe400078e0209 */
[C---:B------:R-:W-:Y:S02]  /*d200*/  IMAD R7, R3.reuse, R20, R7 ;  /* 0x0000001403077224 */ /* 0x040fe400078e0207 */
[----:B0-----:R-:W-:Y:S01]  /*d210*/  IMAD.MOV.U32 R5, RZ, RZ, R12 ;  /* 0x000000ffff057224 */ /* 0x001fe200078e000c */
[C---:B------:R-:W-:Y:S01]  /*d220*/  ISETP.GT.U32.AND P4, PT, R3.reuse, R6, PT ;  /* 0x000000060300720c */ /* 0x040fe20003f84070 */
[----:B------:R-:W-:-:S02]  /*d230*/  IMAD R2, R3, R19, R2 ;  /* 0x0000001303027224 */ /* 0x000fc400078e0202 */
[----:B------:R-:W-:Y:S02]  /*d240*/  IMAD.MOV.U32 R4, RZ, RZ, R14 ;  /* 0x000000ffff047224 */ /* 0x000fe400078e000e */
[----:B------:R-:W-:Y:S01]  /*d250*/  @!P5 IMAD.MOV R5, RZ, RZ, -R5 ;  /* 0x000000ffff05d224 */ /* 0x000fe200078e0a05 */
[C---:B------:R-:W-:Y:S01]  /*d260*/  ISETP.GT.U32.AND P5, PT, R3.reuse, R7, PT ;  /* 0x000000070300720c */ /* 0x040fe20003fa4070 */
[----:B------:R-:W-:Y:S01]  /*d270*/  @!P2 IMAD.MOV R4, RZ, RZ, -R4 ;  /* 0x000000ffff04a224 */ /* 0x000fe200078e0a04 */
[C---:B------:R-:W-:Y:S01]  /*d280*/  ISETP.GT.U32.AND P2, PT, R3.reuse, R8, PT ;  /* 0x000000080300720c */ /* 0x040fe20003f44070 */
[----:B------:R-:W-:Y:S01]  /*d290*/  @!P6 IMAD.IADD R10, R10, 0x1, -R3 ;  /* 0x000000010a0ae824 */ /* 0x000fe200078e0a03 */
[----:B------:R-:W-:Y:S01]  /*d2a0*/  ISETP.GT.U32.AND P6, PT, R3, R2, PT ;  /* 0x000000020300720c */ /* 0x000fe20003fc4070 */
[C---:B------:R-:W-:Y:S01]  /*d2b0*/  VIADD R12, R0.reuse, 0x10c ;  /* 0x0000010c000c7836 */ /* 0x040fe20000000000 */
[----:B------:R0:W-:Y:S01]  /*d2c0*/  STL [R1+0x690], R4 ;  /* 0x0006900401007387 */ /* 0x0001e20000100800 */
[----:B------:R-:W-:-:S02]  /*d2d0*/  VIADD R9, R0, 0x10d ;  /* 0x0000010d00097836 */ /* 0x000fc40000000000 */
[--C-:B------:R-:W-:Y:S01]  /*d2e0*/  @!P4 IMAD.IADD R6, R6, 0x1, -R3.reuse ;  /* 0x000000010606c824 */ /* 0x100fe200078e0a03 */
[----:B------:R-:W-:Y:S01]  /*d2f0*/  IABS R14, R12 ;  /* 0x0000000c000e7213 */ /* 0x000fe20000000000 */
[----:B------:R-:W-:Y:S01]  /*d300*/  STL [R1+0x68c], R5 ;  /* 0x00068c0501007387 */ /* 0x000fe20000100800 */
[----:B------:R-:W-:Y:S01]  /*d310*/  ISETP.GE.AND P4, PT, R11, RZ, PT ;  /* 0x000000ff0b00720c */ /* 0x000fe20003f86270 */
[----:B------:R-:W-:Y:S01]  /*d320*/  @!P5 IMAD.IADD R7, R7, 0x1, -R3 ;  /* 0x000000010707d824 */ /* 0x000fe200078e0a03 */
[----:B------:R-:W-:Y:S01]  /*d330*/  IABS R17, R9 ;  /* 0x0000000900117213 */ /* 0x000fe20000000000 */
[----:B------:R-:W-:Y:S01]  /*d340*/  IMAD.MOV.U32 R11, RZ, RZ, R14 ;  /* 0x000000ffff0b7224 */ /* 0x000fe200078e000e */
[C---:B------:R-:W-:Y:S01]  /*d350*/  ISETP.GT.U32.AND P5, PT, R3.reuse, R6, PT ;  /* 0x000000060300720c */ /* 0x040fe20003fa4070 */
[----:B0-----:R-:W-:Y:S02]  /*d360*/  IMAD.MOV.U32 R4, RZ, RZ, R13 ;  /* 0x000000ffff047224 */ /* 0x001fe400078e000d */
[--C-:B------:R-:W-:Y:S01]  /*d370*/  @!P2 IMAD.IADD R8, R8, 0x1, -R3.reuse ;  /* 0x000000010808a824 */ /* 0x100fe200078e0a03 */
[----:B------:R-:W-:Y:S01]  /*d380*/  ISETP.GE.AND P2, PT, R16, RZ, PT ;  /* 0x000000ff1000720c */ /* 0x000fe20003f46270 */
[----:B------:R-:W-:Y:S01]  /*d390*/  @!P6 IMAD.IADD R2, R2, 0x1, -R3 ;  /* 0x000000010202e824 */ /* 0x000fe200078e0a03 */
[----:B------:R-:W-:Y:S01]  /*d3a0*/  ISETP.GT.U32.AND P6, PT, R3, R7, PT ;  /* 0x000000070300720c */ /* 0x000fe20003fc4070 */
[----:B------:R-:W-:-:S04]  /*d3b0*/  IMAD.HI.U32 R16, R18, R11, RZ ;  /* 0x0000000b12107227 */ /* 0x000fc800078e00ff */
[----:B------:R-:W-:Y:S01]  /*d3c0*/  @!P0 IMAD.MOV R4, RZ, RZ, -R4 ;  /* 0x000000ffff048224 */ /* 0x000fe200078e0a04 */
[----:B------:R-:W-:Y:S01]  /*d3d0*/  ISETP.GE.AND P0, PT, R15, RZ, PT ;  /* 0x000000ff0f00720c */ /* 0x000fe20003f06270 */
[----:B------:R-:W-:-:S03]  /*d3e0*/  IMAD.HI.U32 R13, R18, R17, RZ ;  /* 0x00000011120d7227 */ /* 0x000fc600078e00ff */
[----:B------:R0:W-:Y:S01]  /*d3f0*/  STL [R1+0x688], R4 ;  /* 0x0006880401007387 */ /* 0x0001e20000100800 */
[----:B------:R-:W-:Y:S02]  /*d400*/  IMAD.MOV R16, RZ, RZ, -R16 ;  /* 0x000000ffff107224 */ /* 0x000fe400078e0a10 */
[----:B------:R-:W-:Y:S02]  /*d410*/  IMAD.MOV R13, RZ, RZ, -R13 ;  /* 0x000000ffff0d7224 */ /* 0x000fe400078e0a0d */
[C---:B------:R-:W-:Y:S02]  /*d420*/  IMAD R11, R3.reuse, R16, R11 ;  /* 0x00000010030b7224 */ /* 0x040fe400078e020b */
[----:B------:R-:W-:Y:S02]  /*d430*/  IMAD R15, R3, R13, R17 ;  /* 0x0000000d030f7224 */ /* 0x000fe400078e0211 */
[----:B------:R-:W-:Y:S01]  /*d440*/  @!P6 IMAD.IADD R7, R7, 0x1, -R3 ;  /* 0x000000010707e824 */ /* 0x000fe200078e0a03 */
[----:B------:R-:W-:Y:S01]  /*d450*/  ISETP.GT.U32.AND P6, PT, R3, R11, PT ;  /* 0x0000000b0300720c */ /* 0x000fe20003fc4070 */
[----:B0-----:R-:W-:-:S02]  /*d460*/  IMAD.MOV.U32 R4, RZ, RZ, R10 ;  /* 0x000000ffff047224 */ /* 0x001fc400078e000a */
[--C-:B------:R-:W-:Y:S01]  /*d470*/  @!P5 IMAD.IADD R6, R6, 0x1, -R3.reuse ;  /* 0x000000010606d824 */ /* 0x100fe200078e0a03 */
[C---:B------:R-:W-:Y:S01]  /*d480*/  ISETP.GT.U32.AND P5, PT, R3.reuse, R15, PT ;  /* 0x0000000f0300720c */ /* 0x040fe20003fa4070 */
[----:B------:R-:W-:Y:S01]  /*d490*/  @!P3 IMAD.MOV R4, RZ, RZ, -R4 ;  /* 0x000000ffff04b224 */ /* 0x000fe200078e0a04 */
[----:B------:R-:W-:Y:S01]  /*d4a0*/  ISETP.GT.U32.AND P3, PT, R3, R2, PT ;  /* 0x000000020300720c */ /* 0x000fe20003f64070 */
[C---:B------:R-:W-:Y:S02]  /*d4b0*/  VIADD R13, R0.reuse, 0x10b ;  /* 0x0000010b000d7836 */ /* 0x040fe40000000000 */
[C---:B------:R-:W-:Y:S01]  /*d4c0*/  VIADD R14, R0.reuse, 0x10a ;  /* 0x0000010a000e7836 */ /* 0x040fe20000000000 */
[----:B------:R0:W-:Y:S01]  /*d4d0*/  STL [R1+0x684], R4 ;  /* 0x0006840401007387 */ /* 0x0001e20000100800 */
[----:B------:R-:W-:Y:S01]  /*d4e0*/  VIADD R20, R0, 0x109 ;  /* 0x0000010900147836 */ /* 0x000fe20000000000 */
[----:B------:R-:W-:Y:S01]  /*d4f0*/  IABS R10, R13 ;  /* 0x0000000d000a7213 */ /* 0x000fe20000000000 */
[----:B------:R-:W-:Y:S01]  /*d500*/  @!P6 IMAD.IADD R11, R11, 0x1, -R3 ;  /* 0x000000010b0be824 */ /* 0x000fe200078e0a03 */
[----:B------:R-:W-:-:S02]  /*d510*/  IABS R16, R14 ;  /* 0x0000000e00107213 */ /* 0x000fc40000000000 */
[----:B------:R-:W-:Y:S01]  /*d520*/  IABS R17, R20 ;  /* 0x0000001400117213 */ /* 0x000fe20000000000 */
[--C-:B------:R-:W-:Y:S01]  /*d530*/  @!P5 IMAD.IADD R15, R15, 0x1, -R3.reuse ;  /* 0x000000010f0fd824 */ /* 0x100fe200078e0a03 */
[----:B------:R-:W-:Y:S01]  /*d540*/  ISETP.GE.AND P5, PT, R12, RZ, PT ;  /* 0x000000ff0c00720c */ /* 0x000fe20003fa6270 */
[----:B------:R-:W-:Y:S01]  /*d550*/  @!P3 IMAD.IADD R2, R2, 0x1, -R3 ;  /* 0x000000010202b824 */ /* 0x000fe200078e0a03 */
[----:B------:R-:W-:Y:S01]  /*d560*/  ISETP.GE.AND P3, PT, R9, RZ, PT ;  /* 0x000000ff0900720c */ /* 0x000fe20003f66270 */
[----:B------:R-:W-:Y:S01]  /*d570*/  IMAD.HI.U32 R9, R18, R10, RZ ;  /* 0x0000000a12097227 */ /* 0x000fe200078e00ff */
[----:B------:R-:W-:-:S03]  /*d580*/  ISETP.GT.U32.AND P6, PT, R3, R11, PT ;  /* 0x0000000b0300720c */ /* 0x000fc60003fc4070 */
[----:B------:R-:W-:-:S04]  /*d590*/  IMAD.HI.U32 R19, R18, R16, RZ ;  /* 0x0000001012137227 */ /* 0x000fc800078e00ff */
[----:B0-----:R-:W-:Y:S02]  /*d5a0*/  IMAD.MOV.U32 R4, RZ, RZ, R8 ;  /* 0x000000ffff047224 */ /* 0x001fe400078e0008 */
[----:B------:R-:W-:Y:S02]  /*d5b0*/  IMAD.MOV R9, RZ, RZ, -R9 ;  /* 0x000000ffff097224 */ /* 0x000fe400078e0a09 */
[----:B------:R-:W-:-:S04]  /*d5c0*/  IMAD.HI.U32 R12, R18, R17, RZ ;  /* 0x00000011120c7227 */ /* 0x000fc800078e00ff */
[----:B------:R-:W-:Y:S02]  /*d5d0*/  IMAD.MOV R19, RZ, RZ, -R19 ;  /* 0x000000ffff137224 */ /* 0x000fe400078e0a13 */
[----:B------:R-:W-:Y:S01]  /*d5e0*/  @!P1 IMAD.MOV R4, RZ, RZ, -R4 ;  /* 0x000000ffff049224 */ /* 0x000fe200078e0a04 */
[C---:B------:R-:W-:Y:S01]  /*d5f0*/  ISETP.GT.U32.AND P1, PT, R3.reuse, R15, PT ;  /* 0x0000000f0300720c */ /* 0x040fe20003f24070 */
[C---:B------:R-:W-:Y:S02]  /*d600*/  IMAD R10, R3.reuse, R9, R10 ;  /* 0x00000009030a7224 */ /* 0x040fe400078e020a */
[----:B------:R-:W-:Y:S01]  /*d610*/  IMAD.MOV R12, RZ, RZ, -R12 ;  /* 0x000000ffff0c7224 */ /* 0x000fe200078e0a0c */
[----:B------:R0:W-:Y:S01]  /*d620*/  STL [R1+0x680], R4 ;  /* 0x0006800401007387 */ /* 0x0001e20000100800 */
[C---:B------:R-:W-:Y:S02]  /*d630*/  IMAD R9, R3.reuse, R19, R16 ;  /* 0x0000001303097224 */ /* 0x040fe400078e0210 */
[----:B------:R-:W-:-:S02]  /*d640*/  IMAD R8, R3, R12, R17 ;  /* 0x0000000c03087224 */ /* 0x000fc400078e0211 */
[----:B------:R-:W-:Y:S01]  /*d650*/  @!P4 IMAD.MOV R2, RZ, RZ, -R2 ;  /* 0x000000ffff02c224 */ /* 0x000fe200078e0a02 */
[----:B------:R-:W-:Y:S01]  /*d660*/  ISETP.GT.U32.AND P4, PT, R3, R9, PT ;  /* 0x000000090300720c */ /* 0x000fe20003f84070 */
[--C-:B------:R-:W-:Y:S01]  /*d670*/  @!P6 IMAD.IADD R11, R11, 0x1, -R3.reuse ;  /* 0x000000010b0be824 */ /* 0x100fe200078e0a03 */
[----:B------:R-:W-:Y:S01]  /*d680*/  ISETP.GT.U32.AND P6, PT, R3, R8, PT ;  /* 0x000000080300720c */ /* 0x000fe20003fc4070 */
[----:B------:R-:W-:Y:S01]  /*d690*/  @!P1 IMAD.IADD R15, R15, 0x1, -R3 ;  /* 0x000000010f0f9824 */ /* 0x000fe200078e0a03 */
[----:B------:R-:W-:Y:S01]  /*d6a0*/  ISETP.GE.AND P1, PT, R13, RZ, PT ;  /* 0x000000ff0d00720c */ /* 0x000fe20003f26270 */
[----:B0-----:R-:W-:Y:S02]  /*d6b0*/  IMAD.MOV.U32 R4, RZ, RZ, R7 ;  /* 0x000000ffff047224 */ /* 0x001fe400078e0007 */
[C---:B------:R-:W-:Y:S02]  /*d6c0*/  VIADD R13, R0.reuse, 0x107 ;  /* 0x00000107000d7836 */ /* 0x040fe40000000000 */
[----:B------:R-:W-:Y:S01]  /*d6d0*/  @!P2 IMAD.MOV R4, RZ, RZ, -R4 ;  /* 0x000000ffff04a224 */ /* 0x000fe200078e0a04 */
[----:B------:R-:W-:Y:S01]  /*d6e0*/  ISETP.GT.U32.AND P2, PT, R3, R10, PT ;  /* 0x0000000a0300720c */ /* 0x000fe20003f44070 */
[----:B------:R-:W-:-:S02]  /*d6f0*/  VIADD R12, R0, 0x108 ;  /* 0x00000108000c7836 */ /* 0x000fc40000000000 */
[--C-:B------:R-:W-:Y:S01]  /*d700*/  @!P4 IMAD.IADD R9, R9, 0x1, -R3.reuse ;  /* 0x000000010909c824 */ /* 0x100fe200078e0a03 */
[----:B------:R0:W-:Y:S01]  /*d710*/  STL [R1+0x67c], R4 ;  /* 0x00067c0401007387 */ /* 0x0001e20000100800 */
[----:B------:R-:W-:Y:S01]  /*d720*/  @!P6 IMAD.IADD R8, R8, 0x1, -R3 ;  /* 0x000000010808e824 */ /* 0x000fe200078e0a03 */
[----:B------:R-:W-:Y:S02]  /*d730*/  IABS R7, R12 ;  /* 0x0000000c00077213 */ /* 0x000fe40000000000 */
[----:B------:R2:W-:Y:S01]  /*d740*/  STL [R1+0x678], R2 ;  /* 0x0006780201007387 */ /* 0x0005e20000100800 */
[----:B------:R-:W-:Y:S02]  /*d750*/  ISETP.GT.U32.AND P6, PT, R3, R9, PT ;  /* 0x000000090300720c */ /* 0x000fe40003fc4070 */
[----:B------:R-:W-:-:S04]  /*d760*/  IMAD.HI.U32 R16, R18, R7, RZ ;  /* 0x0000000712107227 */ /* 0x000fc800078e00ff */
[----:B------:R-:W-:Y:S01]  /*d770*/  @!P2 IMAD.IADD R10, R10, 0x1, -R3 ;  /* 0x000000010a0aa824 */ /* 0x000fe200078e0a03 */
[----:B------:R-:W-:Y:S01]  /*d780*/  ISETP.GE.AND P2, PT, R14, RZ, PT ;  /* 0x000000ff0e00720c */ /* 0x000fe20003f46270 */
[----:B0-----:R-:W-:Y:S01]  /*d790*/  IMAD.MOV.U32 R4, RZ, RZ, R15 ;  /* 0x000000ffff047224 */ /* 0x001fe200078e000f */
[----:B--2---:R-:W-:Y:S01]  /*d7a0*/  IABS R2, R13 ;  /* 0x0000000d00027213 */ /* 0x004fe20000000000 */
[----:B------:R-:W-:Y:S01]  /*d7b0*/  VIADD R14, R0, 0x106 ;  /* 0x00000106000e7836 */ /* 0x000fe20000000000 */
[C---:B------:R-:W-:Y:S01]  /*d7c0*/  ISETP.GT.U32.AND P4, PT, R3.reuse, R10, PT ;  /* 0x0000000a0300720c */ /* 0x040fe20003f84070 */
[----:B------:R-:W-:Y:S01]  /*d7d0*/  @!P3 IMAD.MOV R4, RZ, RZ, -R4 ;  /* 0x000000ffff04b224 */ /* 0x000fe200078e0a04 */
[----:B------:R-:W-:Y:S01]  /*d7e0*/  ISETP.GT.U32.AND P3, PT, R3, R8, PT ;  /* 0x000000080300720c */ /* 0x000fe20003f64070 */
[----:B------:R-:W-:-:S03]  /*d7f0*/  IMAD.HI.U32 R17, R18, R2, RZ ;  /* 0x0000000212117227 */ /* 0x000fc600078e00ff */
[----:B------:R0:W-:Y:S01]  /*d800*/  STL [R1+0x674], R4 ;  /* 0x0006740401007387 */ /* 0x0001e20000100800 */
[----:B------:R-:W-:Y:S02]  /*d810*/  IMAD.MOV R17, RZ, RZ, -R17 ;  /* 0x000000ffff117224 */ /* 0x000fe400078e0a11 */
[----:B------:R-:W-:Y:S02]  /*d820*/  IMAD.MOV R16, RZ, RZ, -R16 ;  /* 0x000000ffff107224 */ /* 0x000fe400078e0a10 */
[C---:B------:R-:W-:Y:S02]  /*d830*/  IMAD R2, R3.reuse, R17, R2 ;  /* 0x0000001103027224 */ /* 0x040fe400078e0202 */
[----:B------:R-:W-:Y:S01]  /*d840*/  IMAD R7, R3, R16, R7 ;  /* 0x0000001003077224 */ /* 0x000fe200078e0207 */
[----:B------:R-:W-:Y:S01]  /*d850*/  IABS R16, R14 ;  /* 0x0000000e00107213 */ /* 0x000fe20000000000 */
[--C-:B------:R-:W-:Y:S01]  /*d860*/  @!P6 IMAD.IADD R9, R9, 0x1, -R3.reuse ;  /* 0x000000010909e824 */ /* 0x100fe200078e0a03 */
[C---:B------:R-:W-:Y:S01]  /*d870*/  ISETP.GT.U32.AND P6, PT, R3.reuse, R2, PT ;  /* 0x000000020300720c */ /* 0x040fe20003fc4070 */
[----:B------:R-:W-:Y:S01]  /*d880*/  @!P4 IMAD.IADD R10, R10, 0x1, -R3 ;  /* 0x000000010a0ac824 */ /* 0x000fe200078e0a03 */
[----:B------:R-:W-:Y:S01]  /*d890*/  ISETP.GT.U32.AND P4, PT, R3, R7, PT ;  /* 0x000000070300720c */ /* 0x000fe20003f84070 */
[----:B------:R-:W-:-:S04]  /*d8a0*/  IMAD.HI.U32 R21, R18, R16, RZ ;  /* 0x0000001012157227 */ /* 0x000fc800078e00ff */
[----:B------:R-:W-:Y:S01]  /*d8b0*/  @!P3 IMAD.IADD R8, R8, 0x1, -R3 ;  /* 0x000000010808b824 */ /* 0x000fe200078e0a03 */
[----:B------:R-:W-:Y:S01]  /*d8c0*/  ISETP.GE.AND P3, PT, R20, RZ, PT ;  /* 0x000000ff1400720c */ /* 0x000fe20003f66270 */
[----:B------:R-:W-:Y:S02]  /*d8d0*/  VIADD R15, R0, 0x105 ;  /* 0x00000105000f7836 */ /* 0x000fe40000000000 */
[----:B------:R-:W-:Y:S02]  /*d8e0*/  IMAD.MOV R20, RZ, RZ, -R21 ;  /* 0x000000ffff147224 */ /* 0x000fe400078e0a15 */
[----:B0-----:R-:W-:Y:S01]  /*d8f0*/  IMAD.MOV.U32 R4, RZ, RZ, R11 ;  /* 0x000000ffff047224 */ /* 0x001fe200078e000b */
[----:B------:R-:W-:Y:S01]  /*d900*/  IABS R19, R15 ;  /* 0x0000000f00137213 */ /* 0x000fe20000000000 */
[----:B------:R-:W-:Y:S02]  /*d910*/  IMAD R16, R3, R20, R16 ;  /* 0x0000001403107224 */ /* 0x000fe400078e0210 */
[----:B------:R-:W-:-:S02]  /*d920*/  @!P6 IMAD.IADD R2, R2, 0x1, -R3 ;  /* 0x000000010202e824 */ /* 0x000fc400078e0a03 */
[----:B------:R-:W-:Y:S02]  /*d930*/  @!P5 IMAD.MOV R4, RZ, RZ, -R4 ;  /* 0x000000ffff04d224 */ /* 0x000fe400078e0a04 */
[----:B------:R-:W-:Y:S01]  /*d940*/  @!P1 IMAD.MOV R10, RZ, RZ, -R10 ;  /* 0x000000ffff0a9224 */ /* 0x000fe200078e0a0a */
[C---:B------:R-:W-:Y:S01]  /*d950*/  ISETP.GT.U32.AND P5, PT, R3.reuse, R2, PT ;  /* 0x000000020300720c */ /* 0x040fe20003fa4070 */
[----:B------:R-:W-:Y:S01]  /*d960*/  VIADD R17, R0, 0x104 ;  /* 0x0000010400117836 */ /* 0x000fe20000000000 */
[----:B------:R-:W-:Y:S01]  /*d970*/  ISETP.GT.U32.AND P1, PT, R3, R16, PT ;  /* 0x000000100300720c */ /* 0x000fe20003f24070 */
[----:B------:R-:W-:Y:S01]  /*d980*/  IMAD.HI.U32 R22, R18, R19, RZ ;  /* 0x0000001312167227 */ /* 0x000fe200078e00ff */
[----:B------:R0:W-:Y:S02]  /*d990*/  STL [R1+0x670], R4 ;  /* 0x0006700401007387 */ /* 0x0001e40000100800 */
[----:B------:R-:W-:Y:S01]  /*d9a0*/  IABS R21, R17 ;  /* 0x0000001100157213 */ /* 0x000fe20000000000 */
[----:B------:R-:W-:Y:S01]  /*d9b0*/  @!P4 IMAD.IADD R7, R7, 0x1, -R3 ;  /* 0x000000010707c824 */ /* 0x000fe200078e0a03 */
[----:B------:R-:W-:Y:S01]  /*d9c0*/  ISETP.GE.AND P4, PT, R12, RZ, PT ;  /* 0x000000ff0c00720c */ /* 0x000fe20003f86270 */
[----:B------:R-:W-:Y:S01]  /*d9d0*/  IMAD.MOV R22, RZ, RZ, -R22 ;  /* 0x000000ffff167224 */ /* 0x000fe200078e0a16 */
[----:B------:R2:W-:Y:S01]  /*d9e0*/  STL [R1+0x660], R10 ;  /* 0x0006600a01007387 */ /* 0x0005e20000100800 */
[----:B------:R-:W-:Y:S01]  /*d9f0*/  IMAD.MOV.U32 R5, RZ, RZ, R9 ;  /* 0x000000ffff057224 */ /* 0x000fe200078e0009 */
[C---:B------:R-:W-:Y:S01]  /*da00*/  ISETP.GT.U32.AND P6, PT, R3.reuse, R7, PT ;  /* 0x000000070300720c */ /* 0x040fe20003fc4070 */
[----:B------:R-:W-:-:S02]  /*da10*/  IMAD R19, R3, R22, R19 ;  /* 0x0000001603137224 */ /* 0x000fc400078e0213 */
[----:B0-----:R-:W-:Y:S02]  /*da20*/  IMAD.MOV.U32 R4, RZ, RZ, R8 ;  /* 0x000000ffff047224 */ /* 0x001fe400078e0008 */
[----:B------:R-:W-:Y:S01]  /*da30*/  @!P2 IMAD.MOV R5, RZ, RZ, -R5 ;  /* 0x000000ffff05a224 */ /* 0x000fe200078e0a05 */
[----:B------:R-:W-:Y:S01]  /*da40*/  ISETP.GE.AND P2, PT, R13, RZ, PT ;  /* 0x000000ff0d00720c */ /* 0x000fe20003f46270 */
[----:B------:R-:W-:-:S03]  /*da50*/  IMAD.HI.U32 R8, R18, R21, RZ ;  /* 0x0000001512087227 */ /* 0x000fc600078e00ff */
[----:B------:R-:W-:Y:S01]  /*da60*/  STL [R1+0x65c], R5 ;  /* 0x00065c0501007387 */ /* 0x000fe20000100800 */
[----:B------:R-:W-:Y:S01]  /*da70*/  @!P3 IMAD.MOV R4, RZ, RZ, -R4 ;  /* 0x000000ffff04b224 */ /* 0x000fe200078e0a04 */
[----:B------:R-:W-:Y:S01]  /*da80*/  ISETP.GE.AND P3, PT, R14, RZ, PT ;  /* 0x000000ff0e00720c */ /* 0x000fe20003f66270 */
[--C-:B------:R-:W-:Y:S01]  /*da90*/  @!P5 IMAD.IADD R2, R2, 0x1, -R3.reuse ;  /* 0x000000010202d824 */ /* 0x100fe200078e0a03 */
[C---:B------:R-:W-:Y:S01]  /*daa0*/  ISETP.GT.U32.AND P5, PT, R3.reuse, R19, PT ;  /* 0x000000130300720c */ /* 0x040fe20003fa4070 */
[----:B------:R-:W-:Y:S01]  /*dab0*/  @!P1 IMAD.IADD R16, R16, 0x1, -R3 ;  /* 0x0000000110109824 */ /* 0x000fe200078e0a03 */
[----:B------:R0:W-:Y:S01]  /*dac0*/  STL [R1+0x658], R4 ;  /* 0x0006580401007387 */ /* 0x0001e20000100800 */
[----:B------:R-:W-:Y:S02]  /*dad0*/  IMAD.MOV R8, RZ, RZ, -R8 ;  /* 0x000000ffff087224 */ /* 0x000fe400078e0a08 */
[----:B------:R-:W-:Y:S01]  /*dae0*/  VIADD R9, R0, 0x103 ;  /* 0x0000010300097836 */ /* 0x000fe20000000000 */
[C---:B------:R-:W-:Y:S01]  /*daf0*/  ISETP.GT.U32.AND P1, PT, R3.reuse, R16, PT ;  /* 0x000000100300720c */ /* 0x040fe20003f24070 */
[----:B------:R-:W-:-:S02]  /*db00*/  IMAD R8, R3, R8, R21 ;  /* 0x0000000803087224 */ /* 0x000fc400078e0215 */
[----:B------:R-:W-:Y:S01]  /*db10*/  @!P6 IMAD.IADD R7, R7, 0x1, -R3 ;  /* 0x000000010707e824 */ /* 0x000fe200078e0a03 */
[----:B------:R-:W-:Y:S01]  /*db20*/  IABS R14, R9 ;  /* 0x00000009000e7213 */ /* 0x000fe20000000000 */
[----:B--2---:R-:W-:Y:S01]  /*db30*/  VIADD R10, R0, 0x102 ;  /* 0x00000102000a7836 */ /* 0x004fe20000000000 */
[----:B------:R-:W-:Y:S01]  /*db40*/  ISETP.GE.AND P6, PT, R15, RZ, PT ;  /* 0x000000ff0f00720c */ /* 0x000fe20003fc6270 */
[----:B0-----:R-:W-:Y:S02]  /*db50*/  IMAD.MOV.U32 R4, RZ, RZ, R2 ;  /* 0x000000ffff047224 */ /* 0x001fe400078e0002 */
[----:B------:R-:W-:Y:S01]  /*db60*/  IMAD.MOV.U32 R5, RZ, RZ, R7 ;  /* 0x000000ffff057224 */ /* 0x000fe200078e0007 */
[----:B------:R-:W-:Y:S01]  /*db70*/  IABS R12, R10 ;  /* 0x0000000a000c7213 */ /* 0x000fe20000000000 */
[----:B------:R-:W-:Y:S01]  /*db80*/  @!P2 IMAD.MOV R4, RZ, RZ, -R4 ;  /* 0x000000ffff04a224 */ /* 0x000fe200078e0a04 */
[----:B------:R-:W-:Y:S01]  /*db90*/  ISETP.GT.U32.AND P2, PT, R3, R8, PT ;  /* 0x000000080300720c */ /* 0x000fe20003f44070 */
[----:B------:R-:W-:-:S04]  /*dba0*/  IMAD.HI.U32 R7, R18, R14, RZ ;  /* 0x0000000e12077227 */ /* 0x000fc800078e00ff */
[----:B------:R-:W-:Y:S02]  /*dbb0*/  @!P5 IMAD.IADD R19, R19, 0x1, -R3 ;  /* 0x000000011313d824 */ /* 0x000fe400078e0a03 */
[----:B------:R-:W-:Y:S01]  /*dbc0*/  @!P4 IMAD.MOV R5, RZ, RZ, -R5 ;  /* 0x000000ffff05c224 */ /* 0x000fe200078e0a05 */
[----:B------:R-:W-:Y:S01]  /*dbd0*/  ISETP.GE.AND P4, PT, R17, RZ, PT ;  /* 0x000000ff1100720c */ /* 0x000fe20003f86270 */
[----:B------:R-:W-:Y:S01]  /*dbe0*/  IMAD.MOV R7, RZ, RZ, -R7 ;  /* 0x000000ffff077224 */ /* 0x000fe200078e0a07 */
[C---:B------:R-:W-:Y:S01]  /*dbf0*/  ISETP.GT.U32.AND P5, PT, R3.reuse, R19, PT ;  /* 0x000000130300720c */ /* 0x040fe20003fa4070 */
[--C-:B------:R-:W-:Y:S01]  /*dc00*/  @!P1 IMAD.IADD R16, R16, 0x1, -R3.reuse ;  /* 0x0000000110109824 */ /* 0x100fe200078e0a03 */
[----:B------:R-:W-:Y:S01]  /*dc10*/  STL [R1+0x654], R5 ;  /* 0x0006540501007387 */ /* 0x000fe20000100800 */
[----:B------:R-:W-:Y:S01]  /*dc20*/  IMAD R14, R3, R7, R14 ;  /* 0x00000007030e7224 */ /* 0x000fe200078e020e */
[----:B------:R-:W-:Y:S01]  /*dc30*/  ISETP.GE.AND P1, PT, R9, RZ, PT ;  /* 0x000000ff0900720c */ /* 0x000fe20003f26270 */
[----:B------:R-:W-:Y:S01]  /*dc40*/  @!P2 IMAD.IADD R8, R8, 0x1, -R3 ;  /* 0x000000010808a824 */ /* 0x000fe200078e0a03 */
[----:B------:R0:W-:Y:S01]  /*dc50*/  STL [R1+0x648], R4 ;  /* 0x0006480401007387 */ /* 0x0001e20000100800 */
[----:B------:R-:W-:-:S02]  /*dc60*/  VIADD R2, R0, 0x101 ;  /* 0x0000010100027836 */ /* 0x000fc40000000000 */
[----:B------:R-:W-:Y:S01]  /*dc70*/  IMAD.HI.U32 R9, R18, R12, RZ ;  /* 0x0000000c12097227 */ /* 0x000fe200078e00ff */
[----:B------:R-:W-:Y:S02]  /*dc80*/  ISETP.GT.U32.AND P2, PT, R3, R8, PT ;  /* 0x000000080300720c */ /* 0x000fe40003f44070 */
[----:B------:R-:W-:Y:S01]  /*dc90*/  IABS R11, R2 ;  /* 0x00000002000b7213 */ /* 0x000fe20000000000 */
[----:B------:R-:W-:Y:S01]  /*dca0*/  @!P5 IMAD.IADD R19, R19, 0x1, -R3 ;  /* 0x000000011313d824 */ /* 0x000fe200078e0a03 */
[----:B------:R-:W-:Y:S01]  /*dcb0*/  ISETP.GE.AND P5, PT, R10, RZ, PT ;  /* 0x000000ff0a00720c */ /* 0x000fe20003fa6270 */
[----:B------:R-:W-:Y:S02]  /*dcc0*/  VIADD R17, R0, 0x100 ;  /* 0x0000010000117836 */ /* 0x000fe40000000000 */
[----:B0-----:R-:W-:Y:S02]  /*dcd0*/  IMAD.MOV.U32 R4, RZ, RZ, R16 ;  /* 0x000000ffff047224 */ /* 0x001fe400078e0010 */
[----:B------:R-:W-:Y:S01]  /*dce0*/  IMAD.MOV R9, RZ, RZ, -R9 ;  /* 0x000000ffff097224 */ /* 0x000fe200078e0a09 */
[----:B------:R-:W-:Y:S01]  /*dcf0*/  IABS R7, R17 ;  /* 0x0000001100077213 */ /* 0x000fe20000000000 */
[----:B------:R-:W-:Y:S01]  /*dd00*/  @!P3 IMAD.MOV R4, RZ, RZ, -R4 ;  /* 0x000000ffff04b224 */ /* 0x000fe200078e0a04 */
[----:B------:R-:W-:Y:S01]  /*dd10*/  ISETP.GT.U32.AND P3, PT, R3, R14, PT ;  /* 0x0000000e0300720c */ /* 0x000fe20003f64070 */
[----:B------:R-:W-:-:S03]  /*dd20*/  IMAD.HI.U32 R13, R18, R11, RZ ;  /* 0x0000000b120d7227 */ /* 0x000fc600078e00ff */
[----:B------:R0:W-:Y:S01]  /*dd30*/  STL [R1+0x61c], R4 ;  /* 0x00061c0401007387 */ /* 0x0001e20000100800 */
[C---:B------:R-:W-:Y:S02]  /*dd40*/  IMAD R12, R3.reuse, R9, R12 ;  /* 0x00000009030c7224 */ /* 0x040fe400078e020c */
[----:B------:R-:W-:Y:S02]  /*dd50*/  IMAD.MOV R13, RZ, RZ, -R13 ;  /* 0x000000ffff0d7224 */ /* 0x000fe400078e0a0d */
[----:B------:R-:W-:Y:S01]  /*dd60*/  @!P2 IMAD.IADD R8, R8, 0x1, -R3 ;  /* 0x000000010808a824 */ /* 0x000fe200078e0a03 */
[C---:B------:R-:W-:Y:S01]  /*dd70*/  ISETP.GT.U32.AND P2, PT, R3.reuse, R12, PT ;  /* 0x0000000c0300720c */ /* 0x040fe20003f44070 */
[----:B------:R-:W-:Y:S02]  /*dd80*/  IMAD R11, R3, R13, R11 ;  /* 0x0000000d030b7224 */ /* 0x000fe400078e020b */
[----:B------:R-:W-:Y:S02]  /*dd90*/  @!P3 IMAD.IADD R14, R14, 0x1, -R3 ;  /* 0x000000010e0eb824 */ /* 0x000fe400078e0a03 */
[----:B0-----:R-:W-:-:S02]  /*dda0*/  IMAD.MOV.U32 R4, RZ, RZ, R19 ;  /* 0x000000ffff047224 */ /* 0x001fc400078e0013 */
[----:B------:R-:W-:Y:S01]  /*ddb0*/  VIADD R10, R0, 0xff ;  /* 0x000000ff000a7836 */ /* 0x000fe20000000000 */
[----:B------:R-:W-:Y:S01]  /*ddc0*/  ISETP.GT.U32.AND P3, PT, R3, R14, PT ;  /* 0x0000000e0300720c */ /* 0x000fe20003f64070 */
[----:B------:R-:W-:Y:S01]  /*ddd0*/  @!P6 IMAD.MOV R4, RZ, RZ, -R4 ;  /* 0x000000ffff04e224 */ /* 0x000fe200078e0a04 */
[----:B------:R-:W-:Y:S01]  /*dde0*/  ISETP.GE.AND P6, PT, R2, RZ, PT ;  /* 0x000000ff0200720c */ /* 0x000fe20003fc6270 */
[----:B------:R-:W-:Y:S01]  /*ddf0*/  IMAD.HI.U32 R2, R18, R7, RZ ;  /* 0x0000000712027227 */ /* 0x000fe200078e00ff */
[----:B------:R-:W-:Y:S02]  /*de00*/  IABS R15, R10 ;  /* 0x0000000a000f7213 */ /* 0x000fe40000000000 */
[----:B------:R0:W-:Y:S01]  /*de10*/  STL [R1+0x644], R4 ;  /* 0x0006440401007387 */ /* 0x0001e20000100800 */
[----:B------:R-:W-:Y:S02]  /*de20*/  IMAD.MOV R2, RZ, RZ, -R2 ;  /* 0x000000ffff027224 */ /* 0x000fe400078e0a02 */
[----:B------:R-:W-:-:S02]  /*de30*/  @!P2 IMAD.IADD R12, R12, 0x1, -R3 ;  /* 0x000000010c0ca824 */ /* 0x000fc400078e0a03 */
[C---:B------:R-:W-:Y:S02]  /*de40*/  IMAD R7, R3.reuse, R2, R7 ;  /* 0x0000000203077224 */ /* 0x040fe400078e0207 */
[----:B------:R-:W-:Y:S01]  /*de50*/  @!P3 IMAD.IADD R14, R14, 0x1, -R3 ;  /* 0x000000010e0eb824 */ /* 0x000fe200078e0a03 */
[C---:B------:R-:W-:Y:S01]  /*de60*/  ISETP.GT.U32.AND P2, PT, R3.reuse, R12, PT ;  /* 0x0000000c0300720c */ /* 0x040fe20003f44070 */
[C---:B------:R-:W-:Y:S01]  /*de70*/  VIADD R2, R0.reuse, 0xfd ;  /* 0x000000fd00027836 */ /* 0x040fe20000000000 */
[C---:B------:R-:W-:Y:S01]  /*de80*/  ISETP.GT.U32.AND P3, PT, R3.reuse, R7, PT ;  /* 0x000000070300720c */ /* 0x040fe20003f64070 */
[----:B0-----:R-:W-:Y:S02]  /*de90*/  IMAD.MOV.U32 R4, RZ, RZ, R8 ;  /* 0x000000ffff047224 */ /* 0x001fe400078e0008 */
[----:B------:R-:W-:Y:S01]  /*dea0*/  VIADD R8, R0, 0xfe ;  /* 0x000000fe00087836 */ /* 0x000fe20000000000 */
[----:B------:R-:W-:Y:S01]  /*deb0*/  IABS R9, R2 ;  /* 0x0000000200097213 */ /* 0x000fe20000000000 */
[----:B------:R-:W-:Y:S01]  /*dec0*/  @!P4 IMAD.MOV R4, RZ, RZ, -R4 ;  /* 0x000000ffff04c224 */ /* 0x000fe200078e0a04 */
[----:B------:R-:W-:Y:S01]  /*ded0*/  ISETP.GT.U32.AND P4, PT, R3, R11, PT ;  /* 0x0000000b0300720c */ /* 0x000fe20003f84070 */
[----:B------:R-:W-:Y:S01]  /*dee0*/  IMAD.HI.U32 R19, R18, R15, RZ ;  /* 0x0000000f12137227 */ /* 0x000fe200078e00ff */
[----:B------:R-:W-:-:S02]  /*def0*/  IABS R13, R8 ;  /* 0x00000008000d7213 */ /* 0x000fc40000000000 */
[----:B------:R0:W-:Y:S01]  /*df00*/  STL [R1+0x650], R4 ;  /* 0x0006500401007387 */ /* 0x0001e20000100800 */
[--C-:B------:R-:W-:Y:S01]  /*df10*/  @!P2 IMAD.IADD R12, R12, 0x1, -R3.reuse ;  /* 0x000000010c0ca824 */ /* 0x100fe200078e0a03 */
[----:B------:R-:W-:Y:S01]  /*df20*/  ISETP.GE.AND P2, PT, R10, RZ, PT ;  /* 0x000000ff0a00720c */ /* 0x000fe20003f46270 */
[----:B------:R-:W-:Y:S02]  /*df30*/  @!P3 IMAD.IADD R7, R7, 0x1, -R3 ;  /* 0x000000010707b824 */ /* 0x000fe400078e0a03 */
[----:B------:R-:W-:-:S03]  /*df40*/  IMAD.HI.U32 R16, R18, R9, RZ ;  /* 0x0000000912107227 */ /* 0x000fc600078e00ff */
[----:B------:R-:W-:Y:S01]  /*df50*/  ISETP.GT.U32.AND P3, PT, R3, R7, PT ;  /* 0x000000070300720c */ /* 0x000fe20003f64070 */
[----:B------:R-:W-:Y:S02]  /*df60*/  @!P4 IMAD.IADD R11, R11, 0x1, -R3 ;  /* 0x000000010b0bc824 */ /* 0x000fe400078e0a03 */
[----:B0-----:R-:W-:Y:S02]  /*df70*/  IMAD.MOV.U32 R4, RZ, RZ, R14 ;  /* 0x000000ffff047224 */ /* 0x001fe400078e000e */
[----:B------:R-:W-:Y:S01]  /*df80*/  IMAD.HI.U32 R14, R18, R13, RZ ;  /* 0x0000000d120e7227 */ /* 0x000fe200078e00ff */
[----:B------:R-:W-:-:S03]  /*df90*/  ISETP.GT.U32.AND P4, PT, R3, R11, PT ;  /* 0x0000000b0300720c */ /* 0x000fc60003f84070 */
[----:B------:R-:W-:Y:S01]  /*dfa0*/  @!P1 IMAD.MOV R4, RZ, RZ, -R4 ;  /* 0x000000ffff049224 */ /* 0x000fe200078e0a04 */
[----:B------:R-:W-:Y:S01]  /*dfb0*/  ISETP.GE.AND P1, PT, R17, RZ, PT ;  /* 0x000000ff1100720c */ /* 0x000fe20003f26270 */
[----:B------:R-:W-:Y:S02]  /*dfc0*/  IMAD.MOV R17, RZ, RZ, -R19 ;  /* 0x000000ffff117224 */ /* 0x000fe400078e0a13 */
[----:B------:R-:W-:Y:S01]  /*dfd0*/  IMAD.MOV R14, RZ, RZ, -R14 ;  /* 0x000000ffff0e7224 */ /* 0x000fe200078e0a0e */
[----:B------:R0:W-:Y:S01]  /*dfe0*/  STL [R1+0x64c], R4 ;  /* 0x00064c0401007387 */ /* 0x0001e20000100800 */
[C---:B------:R-:W-:Y:S02]  /*dff0*/  IMAD R10, R3.reuse, R17, R15 ;  /* 0x00000011030a7224 */ /* 0x040fe400078e020f */
[----:B------:R-:W-:Y:S02]  /*e000*/  IMAD.MOV R16, RZ, RZ, -R16 ;  /* 0x000000ffff107224 */ /* 0x000fe400078e0a10 */
[----:B------:R-:W-:-:S02]  /*e010*/  IMAD R13, R3, R14, R13 ;  /* 0x0000000e030d7224 */ /* 0x000fc400078e020d */
[----:B------:R-:W-:Y:S01]  /*e020*/  @!P4 IMAD.IADD R11, R11, 0x1, -R3 ;  /* 0x000000010b0bc824 */ /* 0x000fe200078e0a03 */
[C---:B------:R-:W-:Y:S01]  /*e030*/  ISETP.GT.U32.AND P4, PT, R3.reuse, R10, PT ;  /* 0x0000000a0300720c */ /* 0x040fe20003f84070 */
[----:B------:R-:W-:Y:S02]  /*e040*/  IMAD.MOV.U32 R5, RZ, RZ, R12 ;  /* 0x000000ffff057224 */ /* 0x000fe400078e000c */
[C---:B------:R-:W-:Y:S02]  /*e050*/  IMAD R9, R3.reuse, R16, R9 ;  /* 0x0000001003097224 */ /* 0x040fe400078e0209 */
[----:B------:R-:W-:Y:S01]  /*e060*/  @!P5 IMAD.MOV R5, RZ, RZ, -R5 ;  /* 0x000000ffff05d224 */ /* 0x000fe200078e0a05 */
[----:B------:R-:W-:Y:S01]  /*e070*/  ISETP.GT.U32.AND P5, PT, R3, R13, PT ;  /* 0x0000000d0300720c */ /* 0x000fe20003fa4070 */
[----:B------:R-:W-:Y:S01]  /*e080*/  @!P3 IMAD.IADD R7, R7, 0x1, -R3 ;  /* 0x000000010707b824 */ /* 0x000fe200078e0a03 */
[----:B------:R-:W-:Y:S01]  /*e090*/  ISETP.GT.U32.AND P3, PT, R3, R9, PT ;  /* 0x000000090300720c */ /* 0x000fe20003f64070 */
[----:B------:R-:W-:Y:S01]  /*e0a0*/  VIADD R14, R0, 0xfc ;  /* 0x000000fc000e7836 */ /* 0x000fe20000000000 */
[----:B------:R-:W-:Y:S01]  /*e0b0*/  STL [R1+0x628], R5 ;  /* 0x0006280501007387 */ /* 0x000fe20000100800 */
[----:B0-----:R-:W-:-:S02]  /*e0c0*/  IMAD.MOV.U32 R4, RZ, RZ, R11 ;  /* 0x000000ffff047224 */ /* 0x001fc400078e000b */
[----:B------:R-:W-:Y:S01]  /*e0d0*/  VIADD R12, R0, 0xfb ;  /* 0x000000fb000c7836 */ /* 0x000fe20000000000 */
[----:B------:R-:W-:Y:S01]  /*e0e0*/  IABS R15, R14 ;  /* 0x0000000e000f7213 */ /* 0x000fe20000000000 */
[--C-:B------:R-:W-:Y:S01]  /*e0f0*/  @!P4 IMAD.IADD R10, R10, 0x1, -R3.reuse ;  /* 0x000000010a0ac824 */ /* 0x100fe200078e0a03 */
[----:B------:R-:W-:Y:S01]  /*e100*/  ISETP.GE.AND P4, PT, R2, RZ, PT ;  /* 0x000000ff0200720c */ /* 0x000fe20003f86270 */
[----:B------:R-:W-:Y:S01]  /*e110*/  @!P6 IMAD.MOV R4, RZ, RZ, -R4 ;  /* 0x000000ffff04e224 */ /* 0x000fe200078e0a04 */
[----:B------:R-:W-:Y:S01]  /*e120*/  IABS R17, R12 ;  /* 0x0000000c00117213 */ /* 0x000fe20000000000 */
[----:B------:R-:W-:Y:S01]  /*e130*/  @!P5 IMAD.IADD R13, R13, 0x1, -R3 ;  /* 0x000000010d0dd824 */ /* 0x000fe200078e0a03 */
[----:B------:R-:W-:Y:S01]  /*e140*/  ISETP.GT.U32.AND P5, PT, R3, R10, PT ;  /* 0x0000000a0300720c */ /* 0x000fe20003fa4070 */
[----:B------:R-:W-:Y:S01]  /*e150*/  IMAD.HI.U32 R2, R18, R15, RZ ;  /* 0x0000000f12027227 */ /* 0x000fe200078e00ff */
[----:B------:R0:W-:Y:S01]  /*e160*/  STL [R1+0x62c], R4 ;  /* 0x00062c0401007387 */ /* 0x0001e20000100800 */
[----:B------:R-:W-:-:S02]  /*e170*/  ISETP.GE.AND P6, PT, R8, RZ, PT ;  /* 0x000000ff0800720c */ /* 0x000fc40003fc6270 */
[----:B------:R-:W-:Y:S01]  /*e180*/  @!P3 IMAD.IADD R9, R9, 0x1, -R3 ;  /* 0x000000010909b824 */ /* 0x000fe200078e0a03 */
[C---:B------:R-:W-:Y:S01]  /*e190*/  ISETP.GT.U32.AND P3, PT, R3.reuse, R13, PT ;  /* 0x0000000d0300720c */ /* 0x040fe20003f64070 */
[----:B------:R-:W-:Y:S02]  /*e1a0*/  IMAD.MOV R2, RZ, RZ, -R2 ;  /* 0x000000ffff027224 */ /* 0x000fe400078e0a02 */
[----:B------:R-:W-:Y:S02]  /*e1b0*/  VIADD R8, R0, 0xfa ;  /* 0x000000fa00087836 */ /* 0x000fe40000000000 */
[----:B------:R-:W-:Y:S02]  /*e1c0*/  IMAD R15, R3, R2, R15 ;  /* 0x00000002030f7224 */ /* 0x000fe400078e020f */
[----:B0-----:R-:W-:Y:S01]  /*e1d0*/  IMAD.MOV.U32 R4, RZ, RZ, R7 ;  /* 0x000000ffff047224 */ /* 0x001fe200078e0007 */
[----:B------:R-:W-:Y:S01]  /*e1e0*/  IABS R19, R8 ;  /* 0x0000000800137213 */ /* 0x000fe20000000000 */
[----:B------:R-:W-:-:S04]  /*e1f0*/  IMAD.HI.U32 R7, R18, R17, RZ ;  /* 0x0000001112077227 */ /* 0x000fc800078e00ff */
[----:B------:R-:W-:Y:S02]  /*e200*/  IMAD.MOV R7, RZ, RZ, -R7 ;  /* 0x000000ffff077224 */ /* 0x000fe400078e0a07 */
[----:B------:R-:W-:Y:S01]  /*e210*/  @!P5 IMAD.IADD R10, R10, 0x1, -R3 ;  /* 0x000000010a0ad824 */ /* 0x000fe200078e0a03 */
[C---:B------:R-:W-:Y:S01]  /*e220*/  ISETP.GT.U32.AND P5, PT, R3.reuse, R15, PT ;  /* 0x0000000f0300720c */ /* 0x040fe20003fa4070 */
        /* <DEDUP_REMOVED lines=8> */
[----:B------:R-:W-:Y:S01]  /*e2b0*/  IMAD.HI.U32 R20, R18, R19, RZ ;  /* 0x0000001312147227 */ /* 0x000fe200078e00ff */
[----:B------:R-:W-:Y:S02]  /*e2c0*/  IABS R11, R2 ;  /* 0x00000002000b7213 */ /* 0x000fe40000000000 */
[----:B------:R-:W-:Y:S01]  /*e2d0*/  IABS R16, R7 ;  /* 0x0000000700107213 */ /* 0x000fe20000000000 */
[--C-:B------:R-:W-:Y:S01]  /*e2e0*/  @!P5 IMAD.IADD R15, R15, 0x1, -R3.reuse ;  /* 0x000000010f0fd824 */ /* 0x100fe200078e0a03 */
[----:B------:R-:W-:Y:S01]  /*e2f0*/  ISETP.GE.AND P5, PT, R12, RZ, PT ;  /* 0x000000ff0c00720c */ /* 0x000fe20003fa6270 */
[--C-:B------:R-:W-:Y:S01]  /*e300*/  @!P1 IMAD.IADD R9, R9, 0x1, -R3.reuse ;  /* 0x0000000109099824 */ /* 0x100fe200078e0a03 */
[----:B------:R-:W-:Y:S01]  /*e310*/  ISETP.GE.AND P1, PT, R14, RZ, PT ;  /* 0x000000ff0e00720c */ /* 0x000fe20003f26270 */
[----:B------:R-:W-:Y:S01]  /*e320*/  @!P3 IMAD.IADD R17, R17, 0x1, -R3 ;  /* 0x000000011111b824 */ /* 0x000fe200078e0a03 */
[----:B------:R-:W-:Y:S01]  /*e330*/  ISETP.GT.U32.AND P3, PT, R3, R15, PT ;  /* 0x0000000f0300720c */ /* 0x000fe20003f64070 */
[----:B------:R-:W-:-:S02]  /*e340*/  IMAD.MOV R20, RZ, RZ, -R20 ;  /* 0x000000ffff147224 */ /* 0x000fc400078e0a14 */
[----:B------:R-:W-:-:S04]  /*e350*/  IMAD.HI.U32 R14, R18, R11, RZ ;  /* 0x0000000b120e7227 */ /* 0x000fc800078e00ff */
[----:B0-----:R-:W-:Y:S02]  /*e360*/  IMAD.MOV.U32 R4, RZ, RZ, R10 ;  /* 0x000000ffff047224 */ /* 0x001fe400078e000a */
[----:B------:R-:W-:Y:S02]  /*e370*/  IMAD.MOV.U32 R10, RZ, RZ, R16 ;  /* 0x000000ffff0a7224 */ /* 0x000fe400078e0010 */
[C---:B------:R-:W-:Y:S02]  /*e380*/  IMAD R12, R3.reuse, R20, R19 ;  /* 0x00000014030c7224 */ /* 0x040fe400078e0213 */
[----:B------:R-:W-:Y:S02]  /*e390*/  IMAD.MOV R16, RZ, RZ, -R14 ;  /* 0x000000ffff107224 */ /* 0x000fe400078e0a0e */
[----:B------:R-:W-:Y:S02]  /*e3a0*/  IMAD.MOV.U32 R5, RZ, RZ, R13 ;  /* 0x000000ffff057224 */ /* 0x000fe400078e000d */
[----:B------:R-:W-:Y:S01]  /*e3b0*/  @!P2 IMAD.MOV R4, RZ, RZ, -R4 ;  /* 0x000000ffff04a224 */ /* 0x000fe200078e0a04 */
[C---:B------:R-:W-:Y:S01]  /*e3c0*/  ISETP.GT.U32.AND P2, PT, R3.reuse, R17, PT ;  /* 0x000000110300720c */ /* 0x040fe20003f44070 */
[----:B------:R-:W-:-:S02]  /*e3d0*/  IMAD R11, R3, R16, R11 ;  /* 0x00000010030b7224 */ /* 0x000fc400078e020b */
[----:B------:R-:W-:Y:S01]  /*e3e0*/  @!P6 IMAD.MOV R5, RZ, RZ, -R5 ;  /* 0x000000ffff05e224 */ /* 0x000fe200078e0a05 */
[----:B------:R-:W-:Y:S01]  /*e3f0*/  ISETP.GT.U32.AND P6, PT, R3, R12, PT ;  /* 0x0000000c0300720c */ /* 0x000fe20003fc4070 */
[----:B------:R-:W-:Y:S01]  /*e400*/  IMAD.HI.U32 R14, R18, R10, RZ ;  /* 0x0000000a120e7227 */ /* 0x000fe200078e00ff */
[----:B------:R0:W-:Y:S03]  /*e410*/  STL [R1+0x620], R4 ;  /* 0x0006200401007387 */ /* 0x0001e60000100800 */
[--C-:B------:R-:W-:Y:S01]  /*e420*/  @!P3 IMAD.IADD R15, R15, 0x1, -R3.reuse ;  /* 0x000000010f0fb824 */ /* 0x100fe200078e0a03 */
[----:B------:R-:W-:Y:S01]  /*e430*/  ISETP.GT.U32.AND P3, PT, R3, R11, PT ;  /* 0x0000000b0300720c */ /* 0x000fe20003f64070 */
[----:B------:R-:W-:Y:S01]  /*e440*/  IMAD.MOV R14, RZ, RZ, -R14 ;  /* 0x000000ffff0e7224 */ /* 0x000fe200078e0a0e */
[----:B------:R2:W-:Y:S01]  /*e450*/  STL [R1+0x60c], R5 ;  /* 0x00060c0501007387 */ /* 0x0005e20000100800 */
[----:B------:R-:W-:-:S02]  /*e460*/  @!P2 IMAD.IADD R17, R17, 0x1, -R3 ;  /* 0x000000011111a824 */ /* 0x000fc400078e0a03 */
[C---:B------:R-:W-:Y:S02]  /*e470*/  IMAD R10, R3.reuse, R14, R10 ;  /* 0x0000000e030a7224 */ /* 0x040fe400078e020a */
[----:B------:R-:W-:Y:S01]  /*e480*/  @!P6 IMAD.IADD R12, R12, 0x1, -R3 ;  /* 0x000000010c0ce824 */ /* 0x000fe200078e0a03 */
[----:B------:R-:W-:Y:S01]  /*e490*/  ISETP.GE.AND P6, PT, R2, RZ, PT ;  /* 0x000000ff0200720c */ /* 0x000fe20003fc6270 */
[----:B0-----:R-:W-:Y:S01]  /*e4a0*/  IMAD.MOV.U32 R4, RZ, RZ, R9 ;  /* 0x000000ffff047224 */ /* 0x001fe200078e0009 */
[----:B------:R-:W-:Y:S01]  /*e4b0*/  ISETP.GT.U32.AND P2, PT, R3, R10, PT ;  /* 0x0000000a0300720c */ /* 0x000fe20003f44070 */
[C---:B------:R-:W-:Y:S02]  /*e4c0*/  VIADD R9, R0.reuse, 0xf7 ;  /* 0x000000f700097836 */ /* 0x040fe40000000000 */
[----:B------:R-:W-:Y:S01]  /*e4d0*/  @!P3 IMAD.IADD R11, R11, 0x1, -R3 ;  /* 0x000000010b0bb824 */ /* 0x000fe200078e0a03 */
[----:B------:R-:W-:Y:S01]  /*e4e0*/  ISETP.GT.U32.AND P3, PT, R3, R12, PT ;  /* 0x0000000c0300720c */ /* 0x000fe20003f64070 */
[----:B------:R-:W-:Y:S01]  /*e4f0*/  VIADD R13, R0, 0xf5 ;  /* 0x000000f5000d7836 */ /* 0x000fe20000000000 */
[----:B------:R-:W-:Y:S01]  /*e500*/  IABS R14, R9 ;  /* 0x00000009000e7213 */ /* 0x000fe20000000000 */
[----:B--2---:R-:W-:-:S02]  /*e510*/  IMAD.MOV.U32 R5, RZ, RZ, R15 ;  /* 0x000000ffff057224 */ /* 0x004fc400078e000f */
[----:B------:R-:W-:Y:S01]  /*e520*/  @!P4 IMAD.MOV R4, RZ, RZ, -R4 ;  /* 0x000000ffff04c224 */ /* 0x000fe200078e0a04 */
[----:B------:R-:W-:Y:S01]  /*e530*/  IABS R16, R13 ;  /* 0x0000000d00107213 */ /* 0x000fe20000000000 */
[----:B------:R-:W-:Y:S01]  /*e540*/  @!P1 IMAD.MOV R5, RZ, RZ, -R5 ;  /* 0x000000ffff059224 */ /* 0x000fe200078e0a05 */
[----:B------:R-:W-:Y:S01]  /*e550*/  ISETP.GT.U32.AND P1, PT, R3, R11, PT ;  /* 0x0000000b0300720c */ /* 0x000fe20003f24070 */
[----:B------:R-:W-:Y:S01]  /*e560*/  IMAD.HI.U32 R2, R18, R14, RZ ;  /* 0x0000000e12027227 */ /* 0x000fe200078e00ff */
[----:B------:R0:W-:Y:S01]  /*e570*/  STL [R1+0x618], R4 ;  /* 0x0006180401007387 */ /* 0x0001e20000100800 */
[----:B------:R-:W-:Y:S02]  /*e580*/  ISETP.GE.AND P4, PT, R8, RZ, PT ;  /* 0x000000ff0800720c */ /* 0x000fe40003f86270 */
[----:B------:R-:W-:Y:S01]  /*e590*/  @!P2 IMAD.IADD R10, R10, 0x1, -R3 ;  /* 0x000000010a0aa824 */ /* 0x000fe200078e0a03 */
[----:B------:R-:W-:Y:S01]  /*e5a0*/  ISETP.GE.AND P2, PT, R7, RZ, PT ;  /* 0x000000ff0700720c */ /* 0x000fe20003f46270 */
[----:B------:R-:W-:Y:S01]  /*e5b0*/  IMAD.MOV.U32 R7, RZ, RZ, R16 ;  /* 0x000000ffff077224 */ /* 0x000fe200078e0010 */
[----:B------:R2:W-:Y:S01]  /*e5c0*/  STL [R1+0x614], R5 ;  /* 0x0006140501007387 */ /* 0x0005e20000100800 */
[----:B------:R-:W-:-:S02]  /*e5d0*/  VIADD R21, R0, 0xf6 ;  /* 0x000000f600157836 */ /* 0x000fc40000000000 */
[----:B------:R-:W-:Y:S02]  /*e5e0*/  IMAD.MOV R16, RZ, RZ, -R2 ;  /* 0x000000ffff107224 */ /* 0x000fe400078e0a02 */
[----:B------:R-:W-:Y:S01]  /*e5f0*/  @!P3 IMAD.IADD R12, R12, 0x1, -R3 ;  /* 0x000000010c0cb824 */ /* 0x000fe200078e0a03 */
[----:B------:R-:W-:Y:S01]  /*e600*/  ISETP.GE.AND P3, PT, R9, RZ, PT ;  /* 0x000000ff0900720c */ /* 0x000fe20003f66270 */
[----:B0-----:R-:W-:Y:S01]  /*e610*/  IMAD.MOV.U32 R4, RZ, RZ, R17 ;  /* 0x000000ffff047224 */ /* 0x001fe200078e0011 */
[----:B------:R-:W-:Y:S01]  /*e620*/  IABS R8, R21 ;  /* 0x0000001500087213 */ /* 0x000fe20000000000 */
[C---:B------:R-:W-:Y:S02]  /*e630*/  IMAD R9, R3.reuse, R16, R14 ;  /* 0x0000001003097224 */ /* 0x040fe400078e020e */
[----:B------:R-:W-:Y:S01]  /*e640*/  @!P5 IMAD.MOV R4, RZ, RZ, -R4 ;  /* 0x000000ffff04d224 */ /* 0x000fe200078e0a04 */
[----:B------:R-:W-:Y:S01]  /*e650*/  ISETP.GT.U32.AND P5, PT, R3, R10, PT ;  /* 0x0000000a0300720c */ /* 0x000fe20003fa4070 */
[----:B------:R-:W-:Y:S01]  /*e660*/  @!P1 IMAD.IADD R11, R11, 0x1, -R3 ;  /* 0x000000010b0b9824 */ /* 0x000fe200078e0a03 */
[----:B------:R-:W-:Y:S01]  /*e670*/  ISETP.GT.U32.AND P1, PT, R3, R9, PT ;  /* 0x000000090300720c */ /* 0x000fe20003f24070 */
[C---:B------:R-:W-:Y:S01]  /*e680*/  IMAD.HI.U32 R15, R18.reuse, R8, RZ ;  /* 0x00000008120f7227 */ /* 0x040fe200078e00ff */
[----:B------:R0:W-:Y:S03]  /*e690*/  STL [R1+0x610], R4 ;  /* 0x0006100401007387 */ /* 0x0001e60000100800 */
[----:B------:R-:W-:-:S04]  /*e6a0*/  IMAD.HI.U32 R16, R18, R7, RZ ;  /* 0x0000000712107227 */ /* 0x000fc800078e00ff */
        /* <DEDUP_REMOVED lines=8> */
[----:B------:R-:W-:-:S02]  /*e730*/  VIADD R14, R0, 0xf4 ;  /* 0x000000f4000e7836 */ /* 0x000fc40000000000 */
[----:B------:R-:W-:Y:S02]  /*e740*/  VIADD R15, R0, 0xf3 ;  /* 0x000000f3000f7836 */ /* 0x000fe40000000000 */
[----:B--2---:R-:W-:Y:S01]  /*e750*/  IMAD.MOV.U32 R5, RZ, RZ, R12 ;  /* 0x000000ffff057224 */ /* 0x004fe200078e000c */
[----:B------:R-:W-:Y:S01]  /*e760*/  IABS R2, R14 ;  /* 0x0000000e00027213 */ /* 0x000fe20000000000 */
[----:B0-----:R-:W-:Y:S01]  /*e770*/  IMAD.MOV.U32 R4, RZ, RZ, R11 ;  /* 0x000000ffff047224 */ /* 0x001fe200078e000b */
[----:B------:R-:W-:Y:S01]  /*e780*/  IABS R19, R15 ;  /* 0x0000000f00137213 */ /* 0x000fe20000000000 */
[----:B------:R-:W-:Y:S02]  /*e790*/  @!P4 IMAD.MOV R5, RZ, RZ, -R5 ;  /* 0x000000ffff05c224 */ /* 0x000fe400078e0a05 */
[----:B------:R-:W-:-:S03]  /*e7a0*/  IMAD.HI.U32 R22, R18, R2, RZ ;  /* 0x0000000212167227 */ /* 0x000fc600078e00ff */
[----:B------:R-:W-:Y:S01]  /*e7b0*/  STL [R1+0x608], R5 ;  /* 0x0006080501007387 */ /* 0x000fe20000100800 */
[--C-:B------:R-:W-:Y:S01]  /*e7c0*/  @!P5 IMAD.IADD R8, R8, 0x1, -R3.reuse ;  /* 0x000000010808d824 */ /* 0x100fe200078e0a03 */
[----:B------:R-:W-:Y:S01]  /*e7d0*/  ISETP.GE.AND P5, PT, R21, RZ, PT ;  /* 0x000000ff1500720c */ /* 0x000fe20003fa6270 */
[----:B------:R-:W-:Y:S01]  /*e7e0*/  @!P1 IMAD.IADD R7, R7, 0x1, -R3 ;  /* 0x0000000107079824 */ /* 0x000fe200078e0a03 */
[C---:B------:R-:W-:Y:S01]  /*e7f0*/  ISETP.GT.U32.AND P1, PT, R3.reuse, R9, PT ;  /* 0x000000090300720c */ /* 0x040fe20003f24070 */
[----:B------:R-:W-:Y:S01]  /*e800*/  @!P6 IMAD.MOV R4, RZ, RZ, -R4 ;  /* 0x000000ffff04e224 */ /* 0x000fe200078e0a04 */
[C---:B------:R-:W-:Y:S01]  /*e810*/  ISETP.GT.U32.AND P6, PT, R3.reuse, R8, PT ;  /* 0x000000080300720c */ /* 0x040fe20003fc4070 */
[----:B------:R-:W-:Y:S01]  /*e820*/  IMAD.MOV R22, RZ, RZ, -R22 ;  /* 0x000000ffff167224 */ /* 0x000fe200078e0a16 */
[----:B------:R-:W-:Y:S01]  /*e830*/  ISETP.GT.U32.AND P4, PT, R3, R7, PT ;  /* 0x000000070300720c */ /* 0x000fe20003f84070 */
[----:B------:R-:W-:Y:S01]  /*e840*/  IMAD.HI.U32 R21, R18, R19, RZ ;  /* 0x0000001312157227 */ /* 0x000fe200078e00ff */
[----:B------:R0:W-:Y:S03]  /*e850*/  STL [R1+0x604], R4 ;  /* 0x0006040401007387 */ /* 0x0001e60000100800 */
[----:B------:R-:W-:-:S02]  /*e860*/  VIADD R16, R0, 0xf2 ;  /* 0x000000f200107836 */ /* 0x000fc40000000000 */
[C---:B------:R-:W-:Y:S02]  /*e870*/  IMAD R2, R3.reuse, R22, R2 ;  /* 0x0000001603027224 */ /* 0x040fe400078e0202 */
[----:B------:R-:W-:Y:S01]  /*e880*/  IMAD.MOV R21, RZ, RZ, -R21 ;  /* 0x000000ffff157224 */ /* 0x000fe200078e0a15 */
[----:B------:R-:W-:Y:S01]  /*e890*/  IABS R20, R16 ;  /* 0x0000001000147213 */ /* 0x000fe20000000000 */
[----:B------:R-:W-:Y:S02]  /*e8a0*/  VIADD R17, R0, 0xf1 ;  /* 0x000000f100117836 */ /* 0x000fe40000000000 */
[----:B0-----:R-:W-:Y:S02]  /*e8b0*/  IMAD.MOV.U32 R4, RZ, RZ, R10 ;  /* 0x000000ffff047224 */ /* 0x001fe400078e000a */
[C---:B------:R-:W-:Y:S01]  /*e8c0*/  IMAD R19, R3.reuse, R21, R19 ;  /* 0x0000001503137224 */ /* 0x040fe200078e0213 */
[----:B------:R-:W-:Y:S01]  /*e8d0*/  IABS R22, R17 ;  /* 0x0000001100167213 */ /* 0x000fe20000000000 */
        /* <DEDUP_REMOVED lines=8> */
[--C-:B------:R-:W-:Y:S02]  /*e960*/  @!P6 IMAD.IADD R8, R8, 0x1, -R3.reuse ;  /* 0x000000010808e824 */ /* 0x100fe400078e0a03 */
[----:B------:R-:W-:Y:S02]  /*e970*/  IMAD.MOV R10, RZ, RZ, -R10 ;  /* 0x000000ffff0a7224 */ /* 0x000fe400078e0a0a */
[C---:B------:R-:W-:Y:S02]  /*e980*/  IMAD R20, R3.reuse, R23, R20 ;  /* 0x0000001703147224 */ /* 0x040fe400078e0214 */
[----:B------:R-:W-:Y:S01]  /*e990*/  @!P2 IMAD.IADD R2, R2, 0x1, -R3 ;  /* 0x000000010202a824 */ /* 0x000fe200078e0a03 */
[----:B------:R-:W-:Y:S01]  /*e9a0*/  ISETP.GE.AND P2, PT, R14, RZ, PT ;  /* 0x000000ff0e00720c */ /* 0x000fe20003f46270 */
[C---:B------:R-:W-:Y:S01]  /*e9b0*/  IMAD R10, R3.reuse, R10, R22 ;  /* 0x0000000a030a7224 */ /* 0x040fe200078e0216 */
[----:B------:R-:W-:Y:S01]  /*e9c0*/  ISETP.GT.U32.AND P6, PT, R3, R20, PT ;  /* 0x000000140300720c */ /* 0x000fe20003fc4070 */
[----:B------:R-:W-:-:S02]  /*e9d0*/  IMAD.MOV.U32 R5, RZ, RZ, R8 ;  /* 0x000000ffff057224 */ /* 0x000fc400078e0008 */
[C---:B------:R-:W-:Y:S02]  /*e9e0*/  VIADD R12, R0.reuse, 0xf0 ;  /* 0x000000f0000c7836 */ /* 0x040fe40000000000 */
[----:B------:R-:W-:Y:S01]  /*e9f0*/  @!P1 IMAD.IADD R19, R19, 0x1, -R3 ;  /* 0x0000000113139824 */ /* 0x000fe200078e0a03 */
[C---:B------:R-:W-:Y:S01]  /*ea00*/  ISETP.GT.U32.AND P1, PT, R3.reuse, R2, PT ;  /* 0x000000020300720c */ /* 0x040fe20003f24070 */
[----:B------:R-:W-:Y:S01]  /*ea10*/  @!P5 IMAD.MOV R5, RZ, RZ, -R5 ;  /* 0x000000ffff05d224 */ /* 0x000fe200078e0a05 */
[----:B------:R-:W-:Y:S01]  /*ea20*/  ISETP.GT.U32.AND P5, PT, R3, R10, PT ;  /* 0x0000000a0300720c */ /* 0x000fe20003fa4070 */
[----:B------:R-:W-:Y:S01]  /*ea30*/  @!P4 IMAD.IADD R7, R7, 0x1, -R3 ;  /* 0x000000010707c824 */ /* 0x000fe200078e0a03 */
[----:B------:R-:W-:Y:S01]  /*ea40*/  ISETP.GE.AND P4, PT, R13, RZ, PT ;  /* 0x000000ff0d00720c */ /* 0x000fe20003f86270 */
[----:B0-----:R-:W-:Y:S01]  /*ea50*/  IMAD.MOV.U32 R4, RZ, RZ, R9 ;  /* 0x000000ffff047224 */ /* 0x001fe200078e0009 */
[----:B------:R-:W-:Y:S01]  /*ea60*/  IABS R13, R12 ;  /* 0x0000000c000d7213 */ /* 0x000fe20000000000 */
[----:B------:R-:W-:-:S02]  /*ea70*/  VIADD R11, R0, 0xef ;  /* 0x000000ef000b7836 */ /* 0x000fc40000000000 */
[----:B------:R-:W-:Y:S01]  /*ea80*/  @!P3 IMAD.MOV R4, RZ, RZ, -R4 ;  /* 0x000000ffff04b224 */ /* 0x000fe200078e0a04 */
[C---:B------:R-:W-:Y:S01]  /*ea90*/  ISETP.GT.U32.AND P3, PT, R3.reuse, R19, PT ;  /* 0x000000130300720c */ /* 0x040fe20003f64070 */
[----:B------:R-:W-:Y:S01]  /*eaa0*/  IMAD.HI.U32 R8, R18, R13, RZ ;  /* 0x0000000d12087227 */ /* 0x000fe200078e00ff */
[----:B------:R-:W-:Y:S02]  /*eab0*/  IABS R14, R11 ;  /* 0x0000000b000e7213 */ /* 0x000fe40000000000 */
[----:B------:R0:W-:Y:S01]  /*eac0*/  STL [R1+0x5e4], R4 ;  /* 0x0005e40401007387 */ /* 0x0001e20000100800 */
[--C-:B------:R-:W-:Y:S02]  /*ead0*/  @!P6 IMAD.IADD R20, R20, 0x1, -R3.reuse ;  /* 0x000000011414e824 */ /* 0x100fe400078e0a03 */
[--C-:B------:R-:W-:Y:S01]  /*eae0*/  @!P1 IMAD.IADD R2, R2, 0x1, -R3.reuse ;  /* 0x0000000102029824 */ /* 0x100fe200078e0a03 */
[----:B------:R-:W-:Y:S01]  /*eaf0*/  ISETP.GE.AND P1, PT, R16, RZ, PT ;  /* 0x000000ff1000720c */ /* 0x000fe20003f26270 */
[----:B------:R-:W-:Y:S01]  /*eb00*/  IMAD.MOV R8, RZ, RZ, -R8 ;  /* 0x000000ffff087224 */ /* 0x000fe200078e0a08 */
[----:B------:R-:W-:Y:S01]  /*eb10*/  ISETP.GT.U32.AND P6, PT, R3, R20, PT ;  /* 0x000000140300720c */ /* 0x000fe20003fc4070 */
[----:B------:R-:W-:Y:S01]  /*eb20*/  @!P5 IMAD.IADD R10, R10, 0x1, -R3 ;  /* 0x000000010a0ad824 */ /* 0x000fe200078e0a03 */
[----:B------:R2:W-:Y:S01]  /*eb30*/  STL [R1+0x5e0], R5 ;  /* 0x0005e00501007387 */ /* 0x0005e20000100800 */
[----:B------:R-:W-:-:S02]  /*eb40*/  IMAD.MOV.U32 R9, RZ, RZ, R2 ;  /* 0x000000ffff097224 */ /* 0x000fc400078e0002 */
[----:B0-----:R-:W-:Y:S01]  /*eb50*/  IMAD.MOV.U32 R4, RZ, RZ, R7 ;  /* 0x000000ffff047224 */ /* 0x001fe200078e0007 */
[C---:B------:R-:W-:Y:S01]  /*eb60*/  ISETP.GT.U32.AND P5, PT, R3.reuse, R10, PT ;  /* 0x0000000a0300720c */ /* 0x040fe20003fa4070 */
[----:B------:R-:W-:Y:S02]  /*eb70*/  IMAD.MOV.U32 R7, RZ, RZ, R14 ;  /* 0x000000ffff077224 */ /* 0x000fe400078e000e */
[----:B------:R-:W-:Y:S02]  /*eb80*/  IMAD R14, R3, R8, R13 ;  /* 0x00000008030e7224 */ /* 0x000fe400078e020d */
[----:B------:R-:W-:-:S04]  /*eb90*/  IMAD.HI.U32 R16, R18, R7, RZ ;  /* 0x0000000712107227 */ /* 0x000fc800078e00ff */
[----:B------:R-:W-:Y:S01]  /*eba0*/  @!P2 IMAD.MOV R9, RZ, RZ, -R9 ;  /* 0x000000ffff09a224 */ /* 0x000fe200078e0a09 */
[----:B------:R-:W-:Y:S01]  /*ebb0*/  ISETP.GT.U32.AND P2, PT, R3, R14, PT ;  /* 0x0000000e0300720c */ /* 0x000fe20003f44070 */
[----:B------:R-:W-:Y:S01]  /*ebc0*/  @!P4 IMAD.MOV R4, RZ, RZ, -R4 ;  /* 0x000000ffff04c224 */ /* 0x000fe200078e0a04 */
[----:B------:R-:W-:Y:S01]  /*ebd0*/  ISETP.GE.AND P4, PT, R15, RZ, PT ;  /* 0x000000ff0f00720c */ /* 0x000fe20003f86270 */
[----:B------:R-:W-:Y:S02]  /*ebe0*/  IMAD.MOV R16, RZ, RZ, -R16 ;  /* 0x000000ffff107224 */ /* 0x000fe400078e0a10 */
[----:B------:R-:W-:Y:S01]  /*ebf0*/  @!P3 IMAD.IADD R19, R19, 0x1, -R3 ;  /* 0x000000011313b824 */ /* 0x000fe200078e0a03 */
[----:B------:R0:W-:Y:S01]  /*ec00*/  STL [R1+0x5dc], R4 ;  /* 0x0005dc0401007387 */ /* 0x0001e20000100800 */
[----:B------:R-:W-:Y:S01]  /*ec10*/  IMAD R16, R3, R16, R7 ;  /* 0x0000001003107224 */ /* 0x000fe200078e0207 */
[----:B------:R-:W-:Y:S01]  /*ec20*/  ISETP.GE.AND P3, PT, R17, RZ, PT ;  /* 0x000000ff1100720c */ /* 0x000fe20003f66270 */
[----:B------:R-:W-:Y:S01]  /*ec30*/  @!P6 IMAD.IADD R20, R20, 0x1, -R3 ;  /* 0x000000011414e824 */ /* 0x000fe200078e0a03 */
[----:B------:R3:W-:Y:S01]  /*ec40*/  STL [R1+0x5d8], R9 ;  /* 0x0005d80901007387 */ /* 0x0007e20000100800 */
[----:B------:R-:W-:Y:S01]  /*ec50*/  VIADD R8, R0, 0xee ;  /* 0x000000ee00087836 */ /* 0x000fe20000000000 */
[----:B------:R-:W-:Y:S01]  /*ec60*/  ISETP.GE.AND P6, PT, R12, RZ, PT ;  /* 0x000000ff0c00720c */ /* 0x000fe20003fc6270 */
[----:B--2---:R-:W-:-:S02]  /*ec70*/  IMAD.MOV.U32 R5, RZ, RZ, R19 ;  /* 0x000000ffff057224 */ /* 0x004fc400078e0013 */
[--C-:B------:R-:W-:Y:S01]  /*ec80*/  @!P5 IMAD.IADD R10, R10, 0x1, -R3.reuse ;  /* 0x000000010a0ad824 */ /* 0x100fe200078e0a03 */
[----:B------:R-:W-:Y:S01]  /*ec90*/  ISETP.GT.U32.AND P5, PT, R3, R16, PT ;  /* 0x000000100300720c */ /* 0x000fe20003fa4070 */
[----:B0-----:R-:W-:Y:S01]  /*eca0*/  IMAD.MOV.U32 R4, RZ, RZ, R20 ;  /* 0x000000ffff047224 */ /* 0x001fe200078e0014 */
[----:B------:R-:W-:Y:S01]  /*ecb0*/  IABS R15, R8 ;  /* 0x00000008000f7213 */ /* 0x000fe20000000000 */
[----:B------:R-:W-:Y:S02]  /*ecc0*/  @!P2 IMAD.IADD R14, R14, 0x1, -R3 ;  /* 0x000000010e0ea824 */ /* 0x000fe400078e0a03 */
[----:B------:R-:W-:Y:S01]  /*ecd0*/  @!P4 IMAD.MOV R5, RZ, RZ, -R5 ;  /* 0x000000ffff05c224 */ /* 0x000fe200078e0a05 */
[----:B------:R-:W-:Y:S01]  /*ece0*/  ISETP.GE.AND P4, PT, R11, RZ, PT ;  /* 0x000000ff0b00720c */ /* 0x000fe20003f86270 */
[----:B------:R-:W-:Y:S01]  /*ecf0*/  @!P1 IMAD.MOV R4, RZ, RZ, -R4 ;  /* 0x000000ffff049224 */ /* 0x000fe200078e0a04 */
[----:B------:R-:W-:Y:S01]  /*ed00*/  ISETP.GT.U32.AND P2, PT, R3, R14, PT ;  /* 0x0000000e0300720c */ /* 0x000fe20003f44070 */
[----:B------:R-:W-:Y:S01]  /*ed10*/  IMAD.HI.U32 R2, R18, R15, RZ ;  /* 0x0000000f12027227 */ /* 0x000fe200078e00ff */
[----:B------:R-:W-:Y:S01]  /*ed20*/  STL [R1+0x594], R5 ;  /* 0x0005940501007387 */ /* 0x000fe20000100800 */
[----:B------:R-:W-:-:S02]  /*ed30*/  ISETP.GE.AND P1, PT, R8, RZ, PT ;  /* 0x000000ff0800720c */ /* 0x000fc40003f26270 */
[----:B---3--:R-:W-:Y:S01]  /*ed40*/  VIADD R9, R0, 0xed ;  /* 0x000000ed00097836 */ /* 0x008fe20000000000 */
[----:B------:R0:W-:Y:S01]  /*ed50*/  STL [R1+0x598], R4 ;  /* 0x0005980401007387 */ /* 0x0001e20000100800 */
[--C-:B------:R-:W-:Y:S02]  /*ed60*/  @!P5 IMAD.IADD R16, R16, 0x1, -R3.reuse ;  /* 0x000000011010d824 */ /* 0x100fe400078e0a03 */
[C---:B------:R-:W-:Y:S01]  /*ed70*/  VIADD R8, R0.reuse, 0xec ;  /* 0x000000ec00087836 */ /* 0x040fe20000000000 */
[----:B------:R-:W-:Y:S01]  /*ed80*/  IABS R7, R9 ;  /* 0x0000000900077213 */ /* 0x000fe20000000000 */
[----:B------:R-:W-:Y:S01]  /*ed90*/  VIADD R13, R0, 0xea ;  /* 0x000000ea000d7836 */ /* 0x000fe20000000000 */
[----:B------:R-:W-:Y:S01]  /*eda0*/  ISETP.GT.U32.AND P5, PT, R3, R16, PT ;  /* 0x000000100300720c */ /* 0x000fe20003fa4070 */
[----:B------:R-:W-:Y:S01]  /*edb0*/  @!P2 IMAD.IADD R14, R14, 0x1, -R3 ;  /* 0x000000010e0ea824 */ /* 0x000fe200078e0a03 */
[----:B------:R-:W-:Y:S01]  /*edc0*/  IABS R12, R8 ;  /* 0x00000008000c7213 */ /* 0x000fe20000000000 */
[----:B------:R-:W-:Y:S01]  /*edd0*/  VIADD R22, R0, 0xe2 ;  /* 0x000000e200167836 */ /* 0x000fe20000000000 */
[----:B------:R-:W-:Y:S01]  /*ede0*/  IABS R17, R13 ;  /* 0x0000000d00117213 */ /* 0x000fe20000000000 */
[----:B0-----:R-:W-:-:S02]  /*edf0*/  IMAD.MOV.U32 R4, RZ, RZ, R10 ;  /* 0x000000ffff047224 */ /* 0x001fc400078e000a */
[----:B------:R-:W-:Y:S02]  /*ee00*/  IMAD.MOV R10, RZ, RZ, -R2 ;  /* 0x000000ffff0a7224 */ /* 0x000fe400078e0a02 */
[----:B------:R-:W-:-:S04]  /*ee10*/  IMAD.HI.U32 R2, R18, R7, RZ ;  /* 0x0000000712027227 */ /* 0x000fc800078e00ff */
[C---:B------:R-:W-:Y:S02]  /*ee20*/  IMAD R15, R3.reuse, R10, R15 ;  /* 0x0000000a030f7224 */ /* 0x040fe400078e020f */
[----:B------:R-:W-:Y:S02]  /*ee30*/  IMAD.MOV R2, RZ, RZ, -R2 ;  /* 0x000000ffff027224 */ /* 0x000fe400078e0a02 */
[----:B------:R-:W-:Y:S01]  /*ee40*/  @!P3 IMAD.MOV R4, RZ, RZ, -R4 ;  /* 0x000000ffff04b224 */ /* 0x000fe200078e0a04 */
[C---:B------:R-:W-:Y:S01]  /*ee50*/  ISETP.GT.U32.AND P2, PT, R3.reuse, R15, PT ;  /* 0x0000000f0300720c */ /* 0x040fe20003f44070 */
[----:B------:R-:W-:Y:S01]  /*ee60*/  IMAD R7, R3, R2, R7 ;  /* 0x0000000203077224 */ /* 0x000fe200078e0207 */
[----:B------:R-:W-:Y:S01]  /*ee70*/  ISETP.GE.AND P3, PT, R9, RZ, PT ;  /* 0x000000ff0900720c */ /* 0x000fe20003f66270 */
[----:B------:R-:W-:Y:S01]  /*ee80*/  IMAD.HI.U32 R10, R18, R12, RZ ;  /* 0x0000000c120a7227 */ /* 0x000fe200078e00ff */
[----:B------:R0:W-:Y:S03]  /*ee90*/  STL [R1+0x5d4], R4 ;  /* 0x0005d40401007387 */ /* 0x0001e60000100800 */
[----:B------:R-:W-:-:S02]  /*eea0*/  VIADD R9, R0, 0xeb ;  /* 0x000000eb00097836 */ /* 0x000fc40000000000 */
[--C-:B------:R-:W-:Y:S01]  /*eeb0*/  @!P5 IMAD.IADD R16, R16, 0x1, -R3.reuse ;  /* 0x000000011010d824 */ /* 0x100fe200078e0a03 */
[----:B------:R-:W-:Y:S01]  /*eec0*/  ISETP.GT.U32.AND P5, PT, R3, R7, PT ;  /* 0x000000070300720c */ /* 0x000fe20003fa4070 */
[----:B------:R-:W-:Y:S01]  /*eed0*/  IMAD.MOV R10, RZ, RZ, -R10 ;  /* 0x000000ffff0a7224 */ /* 0x000fe200078e0a0a */
[----:B------:R-:W-:Y:S01]  /*eee0*/  IABS R11, R9 ;  /* 0x00000009000b7213 */ /* 0x000fe20000000000 */
[----:B------:R-:W-:Y:S02]  /*eef0*/  @!P2 IMAD.IADD R15, R15, 0x1, -R3 ;  /* 0x000000010f0fa824 */ /* 0x000fe400078e0a03 */
[----:B0-----:R-:W-:Y:S02]  /*ef00*/  IMAD.MOV.U32 R4, RZ, RZ, R14 ;  /* 0x000000ffff047224 */ /* 0x001fe400078e000e */
[C---:B------:R-:W-:Y:S02]  /*ef10*/  IMAD R12, R3.reuse, R10, R12 ;  /* 0x0000000a030c7224 */ /* 0x040fe400078e020c */
[----:B------:R-:W-:Y:S01]  /*ef20*/  @!P6 IMAD.MOV R4, RZ, RZ, -R4 ;  /* 0x000000ffff04e224 */ /* 0x000fe200078e0a04 */
[C---:B------:R-:W-:Y:S01]  /*ef30*/  ISETP.GT.U32.AND P6, PT, R3.reuse, R15, PT ;  /* 0x0000000f0300720c */ /* 0x040fe20003fc4070 */
[----:B------:R-:W-:Y:S01]  /*ef40*/  IMAD.MOV.U32 R14, RZ, RZ, R17 ;  /* 0x000000ffff0e7224 */ /* 0x000fe200078e0011 */
[----:B------:R-:W-:Y:S01]  /*ef50*/  ISETP.GT.U32.AND P2, PT, R3, R12, PT ;  /* 0x0000000c0300720c */ /* 0x000fe20003f44070 */
[----:B------:R-:W-:Y:S01]  /*ef60*/  IMAD.HI.U32 R17, R18, R11, RZ ;  /* 0x0000000b12117227 */ /* 0x000fe200078e00ff */
[----:B------:R0:W-:Y:S03]  /*ef70*/  STL [R1+0x59c], R4 ;  /* 0x00059c0401007387 */ /* 0x0001e60000100800 */
[----:B------:R-:W-:-:S02]  /*ef80*/  IMAD.MOV R17, RZ, RZ, -R17 ;  /* 0x000000ffff117224 */ /* 0x000fc400078e0a11 */
[----:B------:R-:W-:Y:S02]  /*ef90*/  @!P5 IMAD.IADD R7, R7, 0x1, -R3 ;  /* 0x000000010707d824 */ /* 0x000fe400078e0a03 */
[C---:B------:R-:W-:Y:S02]  /*efa0*/  IMAD R11, R3.reuse, R17, R11 ;  /* 0x00000011030b7224 */ /* 0x040fe400078e020b */
[----:B------:R-:W-:Y:S01]  /*efb0*/  VIADD R2, R0, 0xe9 ;  /* 0x000000e900027836 */ /* 0x000fe20000000000 */
[----:B------:R-:W-:Y:S01]  /*efc0*/  ISETP.GT.U32.AND P5, PT, R3, R7, PT ;  /* 0x000000070300720c */ /* 0x000fe20003fa4070 */
[----:B0-----:R-:W-:Y:S02]  /*efd0*/  IMAD.MOV.U32 R4, RZ, RZ, R16 ;  /* 0x000000ffff047224 */ /* 0x001fe400078e0010 */
[--C-:B------:R-:W-:Y:S01]  /*efe0*/  @!P6 IMAD.IADD R15, R15, 0x1, -R3.reuse ;  /* 0x000000010f0fe824 */ /* 0x100fe200078e0a03 */
[C---:B------:R-:W-:Y:S01]  /*eff0*/  ISETP.GT.U32.AND P6, PT, R3.reuse, R11, PT ;  /* 0x0000000b0300720c */ /* 0x040fe20003fc4070 */
[----:B------:R-:W-:Y:S01]  /*f000*/  @!P4 IMAD.MOV R4, RZ, RZ, -R4 ;  /* 0x000000ffff04c224 */ /* 0x000fe200078e0a04 */
[----:B------:R-:W-:Y:S01]  /*f010*/  IABS R10, R2 ;  /* 0x00000002000a7213 */ /* 0x000fe20000000000 */
[----:B------:R-:W-:Y:S01]  /*f020*/  @!P2 IMAD.IADD R12, R12, 0x1, -R3 ;  /* 0x000000010c0ca824 */ /* 0x000fe200078e0a03 */
[----:B------:R-:W-:Y:S01]  /*f030*/  ISETP.GE.AND P4, PT, R8, RZ, PT ;  /* 0x000000ff0800720c */ /* 0x000fe20003f86270 */
[C---:B------:R-:W-:Y:S01]  /*f040*/  IMAD.HI.U32 R16, R18.reuse, R14, RZ ;  /* 0x0000000e12107227 */ /* 0x040fe200078e00ff */
[----:B------:R0:W-:Y:S02]  /*f050*/  STL [R1+0x5d0], R4 ;  /* 0x0005d00401007387 */ /* 0x0001e40000100800 */
[----:B------:R-:W-:Y:S01]  /*f060*/  ISETP.GT.U32.AND P2, PT, R3, R12, PT ;  /* 0x0000000c0300720c */ /* 0x000fe20003f44070 */
[----:B------:R-:W-:-:S04]  /*f070*/  IMAD.HI.U32 R8, R18, R10, RZ ;  /* 0x0000000a12087227 */ /* 0x000fc800078e00ff */
[----:B------:R-:W-:Y:S02]  /*f080*/  IMAD.MOV R16, RZ, RZ, -R16 ;  /* 0x000000ffff107224 */ /* 0x000fe400078e0a10 */
[----:B------:R-:W-:Y:S02]  /*f090*/  @!P5 IMAD.IADD R7, R7, 0x1, -R3 ;  /* 0x000000010707d824 */ /* 0x000fe400078e0a03 */
[----:B0-----:R-:W-:Y:S02]  /*f0a0*/  IMAD.MOV.U32 R4, RZ, RZ, R15 ;  /* 0x000000ffff047224 */ /* 0x001fe400078e000f */
[----:B------:R-:W-:Y:S02]  /*f0b0*/  IMAD.MOV R15, RZ, RZ, -R8 ;  /* 0x000000ffff0f7224 */ /* 0x000fe400078e0a08 */
[----:B------:R-:W-:Y:S01]  /*f0c0*/  @!P1 IMAD.MOV R4, RZ, RZ, -R4 ;  /* 0x000000ffff049224 */ /* 0x000fe200078e0a04 */
[----:B------:R-:W-:Y:S01]  /*f0d0*/  ISETP.GE.AND P1, PT, R9, RZ, PT ;  /* 0x000000ff0900720c */ /* 0x000fe20003f26270 */
[----:B------:R-:W-:-:S02]  /*f0e0*/  VIADD R8, R0, 0xe8 ;  /* 0x000000e800087836 */ /* 0x000fc40000000000 */
[--C-:B------:R-:W-:Y:S01]  /*f0f0*/  @!P6 IMAD.IADD R11, R11, 0x1, -R3.reuse ;  /* 0x000000010b0be824 */ /* 0x100fe200078e0a03 */
[----:B------:R0:W-:Y:S01]  /*f100*/  STL [R1+0x5a0], R4 ;  /* 0x0005a00401007387 */ /* 0x0001e20000100800 */
[C---:B------:R-:W-:Y:S02]  /*f110*/  IMAD R14, R3.reuse, R16, R14 ;  /* 0x00000010030e7224 */ /* 0x040fe400078e020e */
[C---:B------:R-:W-:Y:S01]  /*f120*/  IMAD R10, R3.reuse, R15, R10 ;  /* 0x0000000f030a7224 */ /* 0x040fe200078e020a */
[----:B------:R-:W-:Y:S01]  /*f130*/  IABS R15, R8 ;  /* 0x00000008000f7213 */ /* 0x000fe20000000000 */
[----:B------:R-:W-:Y:S01]  /*f140*/  @!P2 IMAD.IADD R12, R12, 0x1, -R3 ;  /* 0x000000010c0ca824 */ /* 0x000fe200078e0a03 */
[C---:B------:R-:W-:Y:S01]  /*f150*/  ISETP.GT.U32.AND P6, PT, R3.reuse, R11, PT ;  /* 0x0000000b0300720c */ /* 0x040fe20003fc4070 */
[C---:B------:R-:W-:Y:S01]  /*f160*/  VIADD R9, R0.reuse, 0xe7 ;  /* 0x000000e700097836 */ /* 0x040fe20000000000 */
[C---:B------:R-:W-:Y:S01]  /*f170*/  ISETP.GT.U32.AND P5, PT, R3.reuse, R14, PT ;  /* 0x0000000e0300720c */ /* 0x040fe20003fa4070 */
[----:B------:R-:W-:Y:S01]  /*f180*/  VIADD R21, R0, 0xe0 ;  /* 0x000000e000157836 */ /* 0x000fe20000000000 */
[----:B------:R-:W-:Y:S01]  /*f190*/  ISETP.GT.U32.AND P2, PT, R3, R10, PT ;  /* 0x0000000a0300720c */ /* 0x000fe20003f44070 */
[----:B0-----:R-:W-:-:S02]  /*f1a0*/  IMAD.MOV.U32 R4, RZ, RZ, R7 ;  /* 0x000000ffff047224 */ /* 0x001fc400078e0007 */
[----:B------:R-:W-:Y:S02]  /*f1b0*/  IMAD.MOV.U32 R7, RZ, RZ, R15 ;  /* 0x000000ffff077224 */ /* 0x000fe400078e000f */
[----:B------:R-:W-:Y:S01]  /*f1c0*/  @!P3 IMAD.MOV R4, RZ, RZ, -R4 ;  /* 0x000000ffff04b224 */ /* 0x000fe200078e0a04 */
[----:B------:R-:W-:Y:S01]  /*f1d0*/  ISETP.GE.AND P3, PT, R13, RZ, PT ;  /* 0x000000ff0d00720c */ /* 0x000fe20003f66270 */
[----:B------:R-:W-:Y:S01]  /*f1e0*/  VIADD R17, R0, 0xe1 ;  /* 0x000000e100117836 */ /* 0x000fe20000000000 */
[----:B------:R-:W-:Y:S01]  /*f1f0*/  IABS R13, R9 ;  /* 0x00000009000d7213 */ /* 0x000fe20000000000 */
[--C-:B------:R-:W-:Y:S01]  /*f200*/  @!P6 IMAD.IADD R11, R11, 0x1, -R3.reuse ;  /* 0x000000010b0be824 */ /* 0x100fe200078e0a03 */
[----:B------:R0:W-:Y:S01]  /*f210*/  STL [R1+0x5a8], R4 ;  /* 0x0005a80401007387 */ /* 0x0001e20000100800 */
[--C-:B------:R-:W-:Y:S01]  /*f220*/  @!P5 IMAD.IADD R14, R14, 0x1, -R3.reuse ;  /* 0x000000010e0ed824 */ /* 0x100fe200078e0a03 */
[----:B------:R-:W-:Y:S01]  /*f230*/  ISETP.GE.AND P6, PT, R8, RZ, PT ;  /* 0x000000ff0800720c */ /* 0x000fe20003fc6270 */
[----:B------:R-:W-:-:S02]  /*f240*/  @!P2 IMAD.IADD R10, R10, 0x1, -R3 ;  /* 0x000000010a0aa824 */ /* 0x000fc400078e0a03 */
[C---:B------:R-:W-:Y:S01]  /*f250*/  VIADD R16, R0.reuse, 0xdf ;  /* 0x000000df00107836 */ /* 0x040fe20000000000 */
[C---:B------:R-:W-:Y:S01]  /*f260*/  ISETP.GT.U32.AND P5, PT, R3.reuse, R14, PT ;  /* 0x0000000e0300720c */ /* 0x040fe20003fa4070 */
[----:B------:R-:W-:Y:S01]  /*f270*/  VIADD R19, R0, 0xdd ;  /* 0x000000dd00137836 */ /* 0x000fe20000000000 */
[----:B------:R-:W-:Y:S01]  /*f280*/  ISETP.GT.U32.AND P2, PT, R3, R10, PT ;  /* 0x0000000a0300720c */ /* 0x000fe20003f44070 */
[----:B0-----:R-:W-:Y:S01]  /*f290*/  IMAD.MOV.U32 R4, RZ, RZ, R12 ;  /* 0x000000ffff047224 */ /* 0x001fe200078e000c */
[----:B------:R-:W-:Y:S01]  /*f2a0*/  IABS R20, R16 ;  /* 0x0000001000147213 */ /* 0x000fe20000000000 */
[----:B------:R-:W-:-:S04]  /*f2b0*/  IMAD.HI.U32 R12, R18, R7, RZ ;  /* 0x00000007120c7227 */ /* 0x000fc800078e00ff */
[----:B------:R-:W-:Y:S01]  /*f2c0*/  @!P4 IMAD.MOV R4, RZ, RZ, -R4 ;  /* 0x000000ffff04c224 */ /* 0x000fe200078e0a04 */
[----:B------:R-:W-:Y:S01]  /*f2d0*/  ISETP.GE.AND P4, PT, R2, RZ, PT ;  /* 0x000000ff0200720c */ /* 0x000fe20003f86270 */
[----:B------:R-:W-:Y:S02]  /*f2e0*/  IMAD.MOV R12, RZ, RZ, -R12 ;  /* 0x000000ffff0c7224 */ /* 0x000fe400078e0a0c */
[----:B------:R-:W-:Y:S01]  /*f2f0*/  IMAD.MOV.U32 R2, RZ, RZ, R13 ;  /* 0x000000ffff027224 */ /* 0x000fe200078e000d */
[----:B------:R0:W-:Y:S01]  /*f300*/  STL [R1+0x5c8], R4 ;  /* 0x0005c80401007387 */ /* 0x0001e20000100800 */
[----:B------:R-:W-:Y:S02]  /*f310*/  IMAD R7, R3, R12, R7 ;  /* 0x0000000c03077224 */ /* 0x000fe400078e0207 */
[----:B------:R-:W-:-:S04]  /*f320*/  IMAD.HI.U32 R8, R18, R2, RZ ;  /* 0x0000000212087227 */ /* 0x000fc800078e00ff */
[----:B------:R-:W-:Y:S02]  /*f330*/  IMAD.MOV R8, RZ, RZ, -R8 ;  /* 0x000000ffff087224 */ /* 0x000fe400078e0a08 */
[----:B------:R-:W-:Y:S01]  /*f340*/  @!P5 IMAD.IADD R14, R14, 0x1, -R3 ;  /* 0x000000010e0ed824 */ /* 0x000fe200078e0a03 */
[----:B------:R-:W-:Y:S01]  /*f350*/  ISETP.GE.AND P5, PT, R9, RZ, PT ;  /* 0x000000ff0900720c */ /* 0x000fe20003fa6270 */
[----:B0-----:R-:W-:Y:S02]  /*f360*/  IMAD.MOV.U32 R4, RZ, RZ, R11 ;  /* 0x000000ffff047224 */ /* 0x001fe400078e000b */
[C---:B------:R-:W-:Y:S02]  /*f370*/  IMAD R2, R3.reuse, R8, R2 ;  /* 0x0000000803027224 */ /* 0x040fe400078e0202 */
[----:B------:R-:W-:Y:S01]  /*f380*/  @!P1 IMAD.MOV R4, RZ, RZ, -R4 ;  /* 0x000000ffff049224 */ /* 0x000fe200078e0a04 */
[----:B------:R-:W-:Y:S01]  /*f390*/  ISETP.GT.U32.AND P1, PT, R3, R7, PT ;  /* 0x000000070300720c */ /* 0x000fe20003f24070 */
[----:B------:R-:W-:-:S02]  /*f3a0*/  VIADD R11, R0, 0xe6 ;  /* 0x000000e6000b7836 */ /* 0x000fc40000000000 */
[----:B------:R-:W-:Y:S01]  /*f3b0*/  @!P2 IMAD.IADD R10, R10, 0x1, -R3 ;  /* 0x000000010a0aa824 */ /* 0x000fe200078e0a03 */
[----:B------:R0:W-:Y:S01]  /*f3c0*/  STL [R1+0x5cc], R4 ;  /* 0x0005cc0401007387 */ /* 0x0001e20000100800 */
[----:B------:R-:W-:Y:S01]  /*f3d0*/  ISETP.GT.U32.AND P2, PT, R3, R2, PT ;  /* 0x000000020300720c */ /* 0x000fe20003f44070 */
[C---:B------:R-:W-:Y:S01]  /*f3e0*/  VIADD R13, R0.reuse, 0xe5 ;  /* 0x000000e5000d7836 */ /* 0x040fe20000000000 */
[----:B------:R-:W-:Y:S01]  /*f3f0*/  IABS R12, R11 ;  /* 0x0000000b000c7213 */ /* 0x000fe20000000000 */
[----:B------:R-:W-:-:S03]  /*f400*/  VIADD R9, R0, 0xe4 ;  /* 0x000000e400097836 */ /* 0x000fc60000000000 */
[----:B------:R-:W-:Y:S02]  /*f410*/  IABS R23, R13 ;  /* 0x0000000d00177213 */ /* 0x000fe40000000000 */
[----:B------:R-:W-:Y:S01]  /*f420*/  @!P1 IMAD.IADD R7, R7, 0x1, -R3 ;  /* 0x0000000107079824 */ /* 0x000fe200078e0a03 */
[----:B------:R-:W-:Y:S01]  /*f430*/  IABS R8, R9 ;  /* 0x0000000900087213 */ /* 0x000fe20000000000 */
[----:B0-----:R-:W-:Y:S02]  /*f440*/  IMAD.MOV.U32 R4, RZ, RZ, R14 ;  /* 0x000000ffff047224 */ /* 0x001fe400078e000e */
[----:B------:R-:W-:Y:S01]  /*f450*/  IMAD.HI.U32 R14, R18, R12, RZ ;  /* 0x0000000c120e7227 */ /* 0x000fe200078e00ff */
[----:B------:R-:W-:-:S03]  /*f460*/  ISETP.GT.U32.AND P1, PT, R3, R7, PT ;  /* 0x000000070300720c */ /* 0x000fc60003f24070 */
[----:B------:R-:W-:Y:S01]  /*f470*/  @!P3 IMAD.MOV R4, RZ, RZ, -R4 ;  /* 0x000000ffff04b224 */ /* 0x000fe200078e0a04 */
[----:B------:R-:W-:Y:S01]  /*f480*/  ISETP.GE.AND P3, PT, R11, RZ, PT ;  /* 0x000000ff0b00720c */ /* 0x000fe20003f66270 */
[----:B------:R-:W-:Y:S02]  /*f490*/  @!P2 IMAD.IADD R2, R2, 0x1, -R3 ;  /* 0x000000010202a824 */ /* 0x000fe400078e0a03 */
[----:B------:R-:W-:Y:S01]  /*f4a0*/  IMAD.HI.U32 R11, R18, R23, RZ ;  /* 0x00000017120b7227 */ /* 0x000fe200078e00ff */
[----:B------:R0:W-:Y:S02]  /*f4b0*/  STL [R1+0x5c0], R4 ;  /* 0x0005c00401007387 */ /* 0x0001e40000100800 */
[----:B------:R-:W-:Y:S01]  /*f4c0*/  ISETP.GT.U32.AND P2, PT, R3, R2, PT ;  /* 0x000000020300720c */ /* 0x000fe20003f44070 */
[----:B------:R-:W-:Y:S02]  /*f4d0*/  IMAD.MOV R11, RZ, RZ, -R11 ;  /* 0x000000ffff0b7224 */ /* 0x000fe400078e0a0b */
[----:B------:R-:W-:Y:S01]  /*f4e0*/  @!P1 IMAD.IADD R7, R7, 0x1, -R3 ;  /* 0x0000000107079824 */ /* 0x000fe200078e0a03 */
[----:B------:R-:W-:Y:S01]  /*f4f0*/  ISETP.GE.AND P1, PT, R9, RZ, PT ;  /* 0x000000ff0900720c */ /* 0x000fe20003f26270 */
[----:B------:R-:W-:Y:S01]  /*f500*/  IMAD R23, R3, R11, R23 ;  /* 0x0000000b03177224 */ /* 0x000fe200078e0217 */
[----:B------:R-:W-:Y:S01]  /*f510*/  IABS R11, R22 ;  /* 0x00000016000b7213 */ /* 0x000fe20000000000 */
[----:B0-----:R-:W-:-:S02]  /*f520*/  IMAD.MOV.U32 R4, RZ, RZ, R10 ;  /* 0x000000ffff047224 */ /* 0x001fc400078e000a */
[----:B------:R-:W-:-:S04]  /*f530*/  IMAD.HI.U32 R10, R18, R8, RZ ;  /* 0x00000008120a7227 */ /* 0x000fc800078e00ff */
[----:B------:R-:W-:Y:S01]  /*f540*/  @!P4 IMAD.MOV R4, RZ, RZ, -R4 ;  /* 0x000000ffff04c224 */ /* 0x000fe200078e0a04 */
[----:B------:R-:W-:Y:S01]  /*f550*/  ISETP.GE.AND P4, PT, R13, RZ, PT ;  /* 0x000000ff0d00720c */ /* 0x000fe20003f86270 */
[----:B------:R-:W-:Y:S02]  /*f560*/  IMAD.MOV R13, RZ, RZ, -R14 ;  /* 0x000000ffff0d7224 */ /* 0x000fe400078e0a0e */
[----:B------:R-:W-:Y:S01]  /*f570*/  @!P2 IMAD.IADD R2, R2, 0x1, -R3 ;  /* 0x000000010202a824 */ /* 0x000fe200078e0a03 */
[----:B------:R0:W-:Y:S01]  /*f580*/  STL [R1+0x5c4], R4 ;  /* 0x0005c40401007387 */ /* 0x0001e20000100800 */
[----:B------:R-:W-:Y:S01]  /*f590*/  IMAD R9, R3, R13, R12 ;  /* 0x0000000d03097224 */ /* 0x000fe200078e020c */
[----:B------:R-:W-:Y:S01]  /*f5a0*/  IABS R13, R21 ;  /* 0x00000015000d7213 */ /* 0x000fe20000000000 */
[----:B------:R-:W-:Y:S01]  /*f5b0*/  IMAD.MOV R10, RZ, RZ, -R10 ;  /* 0x000000ffff0a7224 */ /* 0x000fe200078e0a0a */
[----:B------:R-:W-:Y:S01]  /*f5c0*/  IABS R12, R17 ;  /* 0x00000011000c7213 */ /* 0x000fe20000000000 */
[----:B------:R-:W-:-:S04]  /*f5d0*/  IMAD.HI.U32 R15, R18, R11, RZ ;  /* 0x0000000b120f7227 */ /* 0x000fc800078e00ff */
[C---:B------:R-:W-:Y:S02]  /*f5e0*/  IMAD R8, R3.reuse, R10, R8 ;  /* 0x0000000a03087224 */ /* 0x040fe400078e0208 */
[----:B0-----:R-:W-:Y:S02]  /*f5f0*/  IMAD.MOV.U32 R4, RZ, RZ, R7 ;  /* 0x000000ffff047224 */ /* 0x001fe400078e0007 */
[----:B------:R-:W-:Y:S02]  /*f600*/  VIADD R7, R0, 0xe3 ;  /* 0x000000e300077836 */ /* 0x000fe40000000000 */
[----:B------:R-:W-:Y:S01]  /*f610*/  @!P6 IMAD.MOV R4, RZ, RZ, -R4 ;  /* 0x000000ffff04e224 */ /* 0x000fe200078e0a04 */
[----:B------:R-:W-:Y:S01]  /*f620*/  ISETP.GT.U32.AND P6, PT, R3, R9, PT ;  /* 0x000000090300720c */ /* 0x000fe20003fc4070 */
[C---:B------:R-:W-:Y:S01]  /*f630*/  IMAD.HI.U32 R10, R18.reuse, R13, RZ ;  /* 0x0000000d120a7227 */ /* 0x040fe200078e00ff */
[----:B------:R-:W-:Y:S02]  /*f640*/  ISETP.GE.AND P2, PT, R7, RZ, PT ;  /* 0x000000ff0700720c */ /* 0x000fe40003f46270 */
[----:B------:R0:W-:Y:S01]  /*f650*/  STL [R1+0x5bc], R4 ;  /* 0x0005bc0401007387 */ /* 0x0001e20000100800 */
[----:B------:R-:W-:Y:S01]  /*f660*/  IABS R7, R7 ;  /* 0x0000000700077213 */ /* 0x000fe20000000000 */
[----:B------:R-:W-:-:S04]  /*f670*/  IMAD.HI.U32 R14, R18, R12, RZ ;  /* 0x0000000c120e7227 */ /* 0x000fc800078e00ff */
[----:B------:R-:W-:Y:S02]  /*f680*/  IMAD.MOV R15, RZ, RZ, -R15 ;  /* 0x000000ffff0f7224 */ /* 0x000fe400078e0a0f */
[----:B------:R-:W-:Y:S02]  /*f690*/  IMAD.MOV R10, RZ, RZ, -R10 ;  /* 0x000000ffff0a7224 */ /* 0x000fe400078e0a0a */
[----:B------:R-:W-:Y:S02]  /*f6a0*/  @!P6 IMAD.IADD R9, R9, 0x1, -R3 ;  /* 0x000000010909e824 */ /* 0x000fe400078e0a03 */
[----:B0-----:R-:W-:Y:S02]  /*f6b0*/  IMAD.MOV.U32 R4, RZ, RZ, R2 ;  /* 0x000000ffff047224 */ /* 0x001fe400078e0002 */
[----:B------:R-:W-:Y:S01]  /*f6c0*/  IMAD.HI.U32 R2, R18, R7, RZ ;  /* 0x0000000712027227 */ /* 0x000fe200078e00ff */
[----:B------:R-:W-:-:S03]  /*f6d0*/  ISETP.GT.U32.AND P6, PT, R3, R9, PT ;  /* 0x000000090300720c */ /* 0x000fc60003fc4070 */
[----:B------:R-:W-:Y:S01]  /*f6e0*/  @!P5 IMAD.MOV R4, RZ, RZ, -R4 ;  /* 0x000000ffff04d224 */ /* 0x000fe200078e0a04 */
[C---:B------:R-:W-:Y:S01]  /*f6f0*/  ISETP.GT.U32.AND P5, PT, R3.reuse, R23, PT ;  /* 0x000000170300720c */ /* 0x040fe20003fa4070 */
[----:B------:R-:W-:Y:S02]  /*f700*/  IMAD.MOV R2, RZ, RZ, -R2 ;  /* 0x000000ffff027224 */ /* 0x000fe400078e0a02 */
[----:B------:R-:W-:Y:S01]  /*f710*/  IMAD.MOV R14, RZ, RZ, -R14 ;  /* 0x000000ffff0e7224 */ /* 0x000fe200078e0a0e */
[----:B------:R0:W-:Y:S01]  /*f720*/  STL [R1+0x5ac], R4 ;  /* 0x0005ac0401007387 */ /* 0x0001e20000100800 */
[----:B------:R-:W-:Y:S02]  /*f730*/  IMAD R7, R3, R2, R7 ;  /* 0x0000000203077224 */ /* 0x000fe400078e0207 */
[----:B------:R-:W-:-:S04]  /*f740*/  IMAD.HI.U32 R2, R18, R20, RZ ;  /* 0x0000001412027227 */ /* 0x000fc800078e00ff */
[--C-:B------:R-:W-:Y:S01]  /*f750*/  @!P6 IMAD.IADD R9, R9, 0x1, -R3.reuse ;  /* 0x000000010909e824 */ /* 0x100fe200078e0a03 */
[----:B------:R-:W-:Y:S01]  /*f760*/  ISETP.GT.U32.AND P6, PT, R3, R8, PT ;  /* 0x000000080300720c */ /* 0x000fe20003fc4070 */
[----:B------:R-:W-:Y:S02]  /*f770*/  @!P5 IMAD.IADD R23, R23, 0x1, -R3 ;  /* 0x000000011717d824 */ /* 0x000fe400078e0a03 */
[C---:B------:R-:W-:Y:S02]  /*f780*/  IMAD R11, R3.reuse, R15, R11 ;  /* 0x0000000f030b7224 */ /* 0x040fe400078e020b */
[----:B------:R-:W-:Y:S01]  /*f790*/  IMAD.MOV R2, RZ, RZ, -R2 ;  /* 0x000000ffff027224 */ /* 0x000fe200078e0a02 */
[C---:B------:R-:W-:Y:S01]  /*f7a0*/  ISETP.GT.U32.AND P5, PT, R3.reuse, R23, PT ;  /* 0x000000170300720c */ /* 0x040fe20003fa4070 */
[----:B------:R-:W-:Y:S02]  /*f7b0*/  IMAD.MOV.U32 R5, RZ, RZ, R9 ;  /* 0x000000ffff057224 */ /* 0x000fe400078e0009 */
[C---:B------:R-:W-:Y:S01]  /*f7c0*/  IMAD R13, R3.reuse, R10, R13 ;  /* 0x0000000a030d7224 */ /* 0x040fe200078e020d */
[----:B------:R-:W-:Y:S01]  /*f7d0*/  IABS R10, R19 ;  /* 0x00000013000a7213 */ /* 0x000fe20000000000 */
[----:B------:R-:W-:-:S02]  /*f7e0*/  IMAD R12, R3, R14, R12 ;  /* 0x0000000e030c7224 */ /* 0x000fc400078e020c */
[----:B------:R-:W-:Y:S02]  /*f7f0*/  @!P6 IMAD.IADD R8, R8, 0x1, -R3 ;  /* 0x000000010808e824 */ /* 0x000fe400078e0a03 */
[C---:B------:R-:W-:Y:S02]  /*f800*/  IMAD R20, R3.reuse, R2, R20 ;  /* 0x0000000203147224 */ /* 0x040fe400078e0214 */
[----:B------:R-:W-:Y:S01]  /*f810*/  @!P3 IMAD.MOV R5, RZ, RZ, -R5 ;  /* 0x000000ffff05b224 */ /* 0x000fe200078e0a05 */
[----:B------:R-:W-:Y:S01]  /*f820*/  ISETP.GT.U32.AND P6, PT, R3, R8, PT ;  /* 0x000000080300720c */ /* 0x000fe20003fc4070 */
[----:B------:R-:W-:Y:S01]  /*f830*/  @!P5 IMAD.IADD R23, R23, 0x1, -R3 ;  /* 0x000000011717d824 */ /* 0x000fe200078e0a03 */
[C---:B------:R-:W-:Y:S01]  /*f840*/  ISETP.GT.U32.AND P5, PT, R3.reuse, R7, PT ;  /* 0x000000070300720c */ /* 0x040fe20003fa4070 */
[C---:B------:R-:W-:Y:S01]  /*f850*/  VIADD R15, R0.reuse, 0xdc ;  /* 0x000000dc000f7836 */ /* 0x040fe20000000000 */
[C---:B------:R-:W-:Y:S01]  /*f860*/  ISETP.GT.U32.AND P3, PT, R3.reuse, R11, PT ;  /* 0x0000000b0300720c */ /* 0x040fe20003f64070 */
[----:B0-----:R-:W-:Y:S01]  /*f870*/  IMAD.MOV.U32 R4, RZ, RZ, R23 ;  /* 0x000000ffff047224 */ /* 0x001fe200078e0017 */
[----:B------:R-:W-:Y:S01]  /*f880*/  STL [R1+0x590], R5 ;  /* 0x0005900501007387 */ /* 0x000fe20000100800 */
        /* <DEDUP_REMOVED lines=8> */
[----:B------:R-:W-:Y:S01]  /*f910*/  ISETP.GT.U32.AND P6, PT, R3, R13, PT ;  /* 0x0000000d0300720c */ /* 0x000fe20003fc4070 */
[--C-:B------:R-:W-:Y:S01]  /*f920*/  @!P5 IMAD.IADD R7, R7, 0x1, -R3.reuse ;  /* 0x000000010707d824 */ /* 0x100fe200078e0a03 */
[----:B------:R-:W-:Y:S01]  /*f930*/  ISETP.GT.U32.AND P5, PT, R3, R20, PT ;  /* 0x000000140300720c */ /* 0x000fe20003fa4070 */
[--C-:B------:R-:W-:Y:S02]  /*f940*/  @!P3 IMAD.IADD R11, R11, 0x1, -R3.reuse ;  /* 0x000000010b0bb824 */ /* 0x100fe400078e0a03 */
[----:B------:R-:W-:Y:S01]  /*f950*/  IMAD.MOV.U32 R9, RZ, RZ, R24 ;  /* 0x000000ffff097224 */ /* 0x000fe200078e0018 */
[C---:B------:R-:W-:Y:S01]  /*f960*/  ISETP.GT.U32.AND P3, PT, R3.reuse, R7, PT ;  /* 0x000000070300720c */ /* 0x040fe20003f64070 */
[----:B------:R-:W-:Y:S01]  /*f970*/  @!P4 IMAD.IADD R12, R12, 0x1, -R3 ;  /* 0x000000010c0cc824 */ /* 0x000fe200078e0a03 */
[----:B------:R-:W-:Y:S01]  /*f980*/  ISETP.GT.U32.AND P4, PT, R3, R11, PT ;  /* 0x0000000b0300720c */ /* 0x000fe20003f84070 */
[----:B0-----:R-:W-:-:S02]  /*f990*/  IMAD.MOV.U32 R4, RZ, RZ, R8 ;  /* 0x000000ffff047224 */ /* 0x001fc400078e0008 */
[----:B------:R-:W-:-:S04]  /*f9a0*/  IMAD.HI.U32 R24, R18, R2, RZ ;  /* 0x0000000212187227 */ /* 0x000fc800078e00ff */
[--C-:B------:R-:W-:Y:S01]  /*f9b0*/  @!P6 IMAD.IADD R13, R13, 0x1, -R3.reuse ;  /* 0x000000010d0de824 */ /* 0x100fe200078e0a03 */
[C---:B------:R-:W-:Y:S01]  /*f9c0*/  ISETP.GT.U32.AND P6, PT, R3.reuse, R12, PT ;  /* 0x0000000c0300720c */ /* 0x040fe20003fc4070 */
[----:B------:R-:W-:Y:S02]  /*f9d0*/  @!P5 IMAD.IADD R20, R20, 0x1, -R3 ;  /* 0x000000011414d824 */ /* 0x000fe400078e0a03 */
[----:B------:R-:W-:Y:S01]  /*f9e0*/  @!P1 IMAD.MOV R4, RZ, RZ, -R4 ;  /* 0x000000ffff049224 */ /* 0x000fe200078e0a04 */
[C---:B------:R-:W-:Y:S01]  /*f9f0*/  ISETP.GT.U32.AND P1, PT, R3.reuse, R13, PT ;  /* 0x0000000d0300720c */ /* 0x040fe20003f24070 */
[----:B------:R-:W-:Y:S01]  /*fa00*/  IMAD.MOV R24, RZ, RZ, -R24 ;  /* 0x000000ffff187224 */ /* 0x000fe200078e0a18 */
[----:B------:R-:W-:Y:S01]  /*fa10*/  ISETP.GT.U32.AND P5, PT, R3, R20, PT ;  /* 0x000000140300720c */ /* 0x000fe20003fa4070 */
[----:B------:R-:W-:Y:S01]  /*fa20*/  IMAD.HI.U32 R23, R18, R9, RZ ;  /* 0x0000000912177227 */ /* 0x000fe200078e00ff */
[----:B------:R0:W-:Y:S03]  /*fa30*/  STL [R1+0x580], R4 ;  /* 0x0005800401007387 */ /* 0x0001e60000100800 */
[----:B------:R-:W-:-:S02]  /*fa40*/  IMAD.MOV R25, RZ, RZ, -R25 ;  /* 0x000000ffff197224 */ /* 0x000fc400078e0a19 */
[C---:B------:R-:W-:Y:S02]  /*fa50*/  IMAD R2, R3.reuse, R24, R2 ;  /* 0x0000001803027224 */ /* 0x040fe400078e0202 */
[----:B------:R-:W-:Y:S02]  /*fa60*/  IMAD.MOV R23, RZ, RZ, -R23 ;  /* 0x000000ffff177224 */ /* 0x000fe400078e0a17 */
[C---:B------:R-:W-:Y:S02]  /*fa70*/  IMAD R10, R3.reuse, R25, R10 ;  /* 0x00000019030a7224 */ /* 0x040fe400078e020a */
[----:B------:R-:W-:Y:S02]  /*fa80*/  IMAD R9, R3, R23, R9 ;  /* 0x0000001703097224 */ /* 0x000fe400078e0209 */
[--C-:B------:R-:W-:Y:S01]  /*fa90*/  @!P3 IMAD.IADD R7, R7, 0x1, -R3.reuse ;  /* 0x000000010707b824 */ /* 0x100fe200078e0a03 */
[----:B------:R-:W-:Y:S01]  /*faa0*/  ISETP.GT.U32.AND P3, PT, R3, R2, PT ;  /* 0x000000020300720c */ /* 0x000fe20003f64070 */
[--C-:B------:R-:W-:Y:S01]  /*fab0*/  @!P4 IMAD.IADD R11, R11, 0x1, -R3.reuse ;  /* 0x000000010b0bc824 */ /* 0x100fe200078e0a03 */
[----:B------:R-:W-:Y:S01]  /*fac0*/  ISETP.GT.U32.AND P4, PT, R3, R10, PT ;  /* 0x0000000a0300720c */ /* 0x000fe20003f84070 */
[--C-:B------:R-:W-:Y:S01]  /*fad0*/  @!P1 IMAD.IADD R13, R13, 0x1, -R3.reuse ;  /* 0x000000010d0d9824 */ /* 0x100fe200078e0a03 */
[----:B------:R-:W-:Y:S01]  /*fae0*/  ISETP.GT.U32.AND P1, PT, R3, R9, PT ;  /* 0x000000090300720c */ /* 0x000fe20003f24070 */
[--C-:B------:R-:W-:Y:S01]  /*faf0*/  @!P6 IMAD.IADD R12, R12, 0x1, -R3.reuse ;  /* 0x000000010c0ce824 */ /* 0x100fe200078e0a03 */
[----:B------:R-:W-:Y:S01]  /*fb00*/  ISETP.GE.AND P6, PT, R22, RZ, PT ;  /* 0x000000ff1600720c */ /* 0x000fe20003fc6270 */
[----:B------:R-:W-:Y:S01]  /*fb10*/  @!P5 IMAD.IADD R20, R20, 0x1, -R3 ;  /* 0x000000011414d824 */ /* 0x000fe200078e0a03 */
[----:B------:R-:W-:Y:S01]  /*fb20*/  ISETP.GE.AND P5, PT, R17, RZ, PT ;  /* 0x000000ff1100720c */ /* 0x000fe20003fa6270 */
[----:B------:R-:W-:-:S02]  /*fb30*/  VIADD R24, R0, 0xdb ;  /* 0x000000db00187836 */ /* 0x000fc40000000000 */
[----:B------:R-:W-:Y:S02]  /*fb40*/  IMAD.MOV.U32 R26, RZ, RZ, R7 ;  /* 0x000000ffff1a7224 */ /* 0x000fe400078e0007 */
[----:B------:R-:W-:Y:S01]  /*fb50*/  @!P3 IMAD.IADD R2, R2, 0x1, -R3 ;  /* 0x000000010202b824 */ /* 0x000fe200078e0a03 */
[----:B------:R-:W-:Y:S01]  /*fb60*/  IABS R8, R24 ;  /* 0x0000001800087213 */ /* 0x000fe20000000000 */
[----:B------:R-:W-:Y:S01]  /*fb70*/  IMAD.MOV.U32 R5, RZ, RZ, R11 ;  /* 0x000000ffff057224 */ /* 0x000fe200078e000b */
[----:B------:R-:W-:Y:S01]  /*fb80*/  ISETP.GE.AND P3, PT, R21, RZ, PT ;  /* 0x000000ff1500720c */ /* 0x000fe20003f66270 */
[--C-:B------:R-:W-:Y:S01]  /*fb90*/  @!P4 IMAD.IADD R10, R10, 0x1, -R3.reuse ;  /* 0x000000010a0ac824 */ /* 0x100fe200078e0a03 */
[----:B------:R-:W-:Y:S01]  /*fba0*/  ISETP.GE.AND P4, PT, R16, RZ, PT ;  /* 0x000000ff1000720c */ /* 0x000fe20003f86270 */
[----:B0-----:R-:W-:Y:S02]  /*fbb0*/  IMAD.MOV.U32 R4, RZ, RZ, R12 ;  /* 0x000000ffff047224 */ /* 0x001fe400078e000c */
[----:B------:R-:W-:Y:S01]  /*fbc0*/  @!P1 IMAD.IADD R9, R9, 0x1, -R3 ;  /* 0x0000000109099824 */ /* 0x000fe200078e0a03 */
[C---:B------:R-:W-:Y:S01]  /*fbd0*/  ISETP.GT.U32.AND P1, PT, R3.reuse, R2, PT ;  /* 0x000000020300720c */ /* 0x040fe20003f24070 */
[----:B------:R-:W-:Y:S01]  /*fbe0*/  @!P2 IMAD.MOV R26, RZ, RZ, -R26 ;  /* 0x000000ffff1aa224 */ /* 0x000fe200078e0a1a */
[C---:B------:R-:W-:Y:S01]  /*fbf0*/  ISETP.GT.U32.AND P2, PT, R3.reuse, R10, PT ;  /* 0x0000000a0300720c */ /* 0x040fe20003f44070 */
[----:B------:R-:W-:Y:S01]  /*fc00*/  @!P6 IMAD.MOV R5, RZ, RZ, -R5 ;  /* 0x000000ffff05e224 */ /* 0x000fe200078e0a05 */
[----:B------:R-:W-:Y:S01]  /*fc10*/  ISETP.GE.AND P6, PT, R14, RZ, PT ;  /* 0x000000ff0e00720c */ /* 0x000fe20003fc6270 */
[----:B------:R-:W-:Y:S01]  /*fc20*/  IMAD.HI.U32 R22, R18, R8, RZ ;  /* 0x0000000812167227 */ /* 0x000fe200078e00ff */
[----:B------:R-:W-:Y:S03]  /*fc30*/  STL [R1+0x57c], R26 ;  /* 0x00057c1a01007387 */ /* 0x000fe60000100800 */
[----:B------:R-:W-:Y:S01]  /*fc40*/  @!P5 IMAD.MOV R4, RZ, RZ, -R4 ;  /* 0x000000ffff04d224 */ /* 0x000fe200078e0a04 */
[----:B------:R0:W-:Y:S01]  /*fc50*/  STL [R1+0x568], R5 ;  /* 0x0005680501007387 */ /* 0x0001e20000100800 */
[----:B------:R-:W-:Y:S01]  /*fc60*/  IMAD.MOV R22, RZ, RZ, -R22 ;  /* 0x000000ffff167224 */ /* 0x000fe200078e0a16 */
[C---:B------:R-:W-:Y:S01]  /*fc70*/  ISETP.GT.U32.AND P5, PT, R3.reuse, R9, PT ;  /* 0x000000090300720c */ /* 0x040fe20003fa4070 */
[----:B------:R-:W-:Y:S01]  /*fc80*/  VIADD R17, R0, 0xda ;  /* 0x000000da00117836 */ /* 0x000fe20000000000 */
[----:B------:R2:W-:Y:S01]  /*fc90*/  STL [R1+0x564], R4 ;  /* 0x0005640401007387 */ /* 0x0005e20000100800 */
[----:B------:R-:W-:-:S02]  /*fca0*/  IMAD R16, R3, R22, R8 ;  /* 0x0000001603107224 */ /* 0x000fc400078e0208 */
[----:B------:R-:W-:Y:S01]  /*fcb0*/  @!P1 IMAD.IADD R2, R2, 0x1, -R3 ;  /* 0x0000000102029824 */ /* 0x000fe200078e0a03 */
[----:B------:R-:W-:Y:S01]  /*fcc0*/  IABS R21, R17 ;  /* 0x0000001100157213 */ /* 0x000fe20000000000 */
[----:B------:R-:W-:Y:S01]  /*fcd0*/  VIADD R8, R0, 0xd9 ;  /* 0x000000d900087836 */ /* 0x000fe20000000000 */
[----:B------:R-:W-:Y:S01]  /*fce0*/  ISETP.GE.AND P1, PT, R15, RZ, PT ;  /* 0x000000ff0f00720c */ /* 0x000fe20003f26270 */
[----:B0-----:R-:W-:Y:S02]  /*fcf0*/  IMAD.MOV.U32 R5, RZ, RZ, R13 ;  /* 0x000000ffff057224 */ /* 0x001fe400078e000d */
[----:B------:R-:W-:-:S04]  /*fd00*/  IMAD.HI.U32 R7, R18, R21, RZ ;  /* 0x0000001512077227 */ /* 0x000fc800078e00ff */
[----:B--2---:R-:W-:Y:S02]  /*fd10*/  IMAD.MOV.U32 R4, RZ, RZ, R20 ;  /* 0x000000ffff047224 */ /* 0x004fe400078e0014 */
[----:B------:R-:W-:Y:S01]  /*fd20*/  @!P3 IMAD.MOV R5, RZ, RZ, -R5 ;  /* 0x000000ffff05b224 */ /* 0x000fe200078e0a05 */
[----:B------:R-:W-:Y:S01]  /*fd30*/  ISETP.GT.U32.AND P3, PT, R3, R16, PT ;  /* 0x000000100300720c */ /* 0x000fe20003f64070 */
[----:B------:R-:W-:Y:S01]  /*fd40*/  @!P4 IMAD.MOV R4, RZ, RZ, -R4 ;  /* 0x000000ffff04c224 */ /* 0x000fe200078e0a04 */
[----:B------:R-:W-:Y:S01]  /*fd50*/  ISETP.GE.AND P4, PT, R19, RZ, PT ;  /* 0x000000ff1300720c */ /* 0x000fe20003f86270 */
[----:B------:R-:W-:Y:S01]  /*fd60*/  IMAD.MOV R7, RZ, RZ, -R7 ;  /* 0x000000ffff077224 */ /* 0x000fe200078e0a07 */
[----:B------:R0:W-:Y:S01]  /*fd70*/  STL [R1+0x560], R5 ;  /* 0x0005600501007387 */ /* 0x0001e20000100800 */
[----:B------:R-:W-:Y:S01]  /*fd80*/  @!P5 IMAD.IADD R9, R9, 0x1, -R3 ;  /* 0x000000010909d824 */ /* 0x000fe200078e0a03 */
[----:B------:R-:W-:Y:S01]  /*fd90*/  ISETP.GE.AND P5, PT, R17, RZ, PT ;  /* 0x000000ff1100720c */ /* 0x000fe20003fa6270 */
[----:B------:R-:W-:Y:S01]  /*fda0*/  IMAD R13, R3, R7, R21 ;  /* 0x00000007030d7224 */ /* 0x000fe200078e0215 */
[----:B------:R2:W-:Y:S01]  /*fdb0*/  STL [R1+0x534], R4 ;  /* 0x0005340401007387 */ /* 0x0005e20000100800 */
[----:B------:R-:W-:Y:S01]  /*fdc0*/  @!P2 IMAD.IADD R10, R10, 0x1, -R3 ;  /* 0x000000010a0aa824 */ /* 0x000fe200078e0a03 */
[----:B------:R-:W-:Y:S01]  /*fdd0*/  ISETP.GE.AND P2, PT, R24, RZ, PT ;  /* 0x000000ff1800720c */ /* 0x000fe20003f46270 */
[----:B------:R-:W-:-:S02]  /*fde0*/  VIADD R21, R0, 0xd8 ;  /* 0x000000d800157836 */ /* 0x000fc40000000000 */
[----:B------:R-:W-:Y:S02]  /*fdf0*/  @!P3 IMAD.IADD R16, R16, 0x1, -R3 ;  /* 0x000000011010b824 */ /* 0x000fe400078e0a03 */
[----:B0-----:R-:W-:Y:S02]  /*fe00*/  IMAD.MOV.U32 R5, RZ, RZ, R10 ;  /* 0x000000ffff057224 */ /* 0x001fe400078e000a */
[----:B------:R-:W-:Y:S01]  /*fe10*/  VIADD R22, R0, 0xd6 ;  /* 0x000000d600167836 */ /* 0x000fe20000000000 */
[----:B------:R-:W-:Y:S01]  /*fe20*/  ISETP.GT.U32.AND P3, PT, R3, R16, PT ;  /* 0x000000100300720c */ /* 0x000fe20003f64070 */
[----:B--2---:R-:W-:Y:S02]  /*fe30*/  IMAD.MOV.U32 R4, RZ, RZ, R2 ;  /* 0x000000ffff047224 */ /* 0x004fe400078e0002 */
[----:B------:R-:W-:Y:S01]  /*fe40*/  @!P4 IMAD.MOV R5, RZ, RZ, -R5 ;  /* 0x000000ffff05c224 */ /* 0x000fe200078e0a05 */
[----:B------:R-:W-:Y:S01]  /*fe50*/  ISETP.GE.AND P4, PT, R21, RZ, PT ;  /* 0x000000ff1500720c */ /* 0x000fe20003f86270 */
[----:B------:R-:W-:Y:S01]  /*fe60*/  @!P6 IMAD.MOV R4, RZ, RZ, -R4 ;  /* 0x000000ffff04e224 */ /* 0x000fe200078e0a04 */
[----:B------:R-:W-:Y:S01]  /*fe70*/  ISETP.GE.AND P6, PT, R8, RZ, PT ;  /* 0x000000ff0800720c */ /* 0x000fe20003fc6270 */
[C---:B------:R-:W-:Y:S01]  /*fe80*/  VIADD R2, R0.reuse, 0xd7 ;  /* 0x000000d700027836 */ /* 0x040fe20000000000 */
[----:B------:R-:W-:Y:S01]  /*fe90*/  IABS R8, R8 ;  /* 0x0000000800087213 */ /* 0x000fe20000000000 */
[C---:B------:R-:W-:Y:S01]  /*fea0*/  VIADD R17, R0.reuse, 0xd5 ;  /* 0x000000d500117836 */ /* 0x040fe20000000000 */
[----:B------:R0:W-:Y:S01]  /*feb0*/  STL [R1+0x530], R4 ;  /* 0x0005300401007387 */ /* 0x0001e20000100800 */
[----:B------:R-:W-:Y:S01]  /*fec0*/  IABS R21, R21 ;  /* 0x0000001500157213 */ /* 0x000fe20000000000 */
[----:B------:R-:W-:Y:S01]  /*fed0*/  VIADD R15, R0, 0xd3 ;  /* 0x000000d3000f7836 */ /* 0x000fe20000000000 */
[----:B------:R-:W-:Y:S01]  /*fee0*/  IABS R10, R2 ;  /* 0x00000002000a7213 */ /* 0x000fe20000000000 */
[----:B------:R-:W-:Y:S01]  /*fef0*/  @!P3 IMAD.IADD R16, R16, 0x1, -R3 ;  /* 0x000000011010b824 */ /* 0x000fe200078e0a03 */
[----:B------:R-:W-:Y:S01]  /*ff00*/  STL [R1+0x52c], R5 ;  /* 0x00052c0501007387 */ /* 0x000fe20000100800 */
[----:B------:R-:W-:Y:S01]  /*ff10*/  IMAD.HI.U32 R12, R18, R21, RZ ;  /* 0x00000015120c7227 */ /* 0x000fe200078e00ff */
[----:B------:R-:W-:-:S02]  /*ff20*/  ISETP.GE.AND P3, PT, R2, RZ, PT ;  /* 0x000000ff0200720c */ /* 0x000fc40003f66270 */
[----:B------:R-:W-:Y:S01]  /*ff30*/  IABS R7, R22 ;  /* 0x0000001600077213 */ /* 0x000fe20000000000 */
[----:B0-----:R-:W-:Y:S01]  /*ff40*/  IMAD.MOV.U32 R4, RZ, RZ, R9 ;  /* 0x000000ffff047224 */ /* 0x001fe200078e0009 */
[----:B------:R-:W-:Y:S01]  /*ff50*/  IABS R2, R17 ;  /* 0x0000001100027213 */ /* 0x000fe20000000000 */
[----:B------:R-:W-:-:S04]  /*ff60*/  IMAD.HI.U32 R9, R18, R8, RZ ;  /* 0x0000000812097227 */ /* 0x000fc800078e00ff */
[----:B------:R-:W-:Y:S01]  /*ff70*/  @!P1 IMAD.MOV R4, RZ, RZ, -R4 ;  /* 0x000000ffff049224 */ /* 0x000fe200078e0a04 */
[C---:B------:R-:W-:Y:S01]  /*ff80*/  ISETP.GT.U32.AND P1, PT, R3.reuse, R13, PT ;  /* 0x0000000d0300720c */ /* 0x040fe20003f24070 */
[----:B------:R-:W-:Y:S02]  /*ff90*/  IMAD.MOV R9, RZ, RZ, -R9 ;  /* 0x000000ffff097224 */ /* 0x000fe400078e0a09 */
[----:B------:R-:W-:Y:S01]  /*ffa0*/  IMAD.HI.U32 R14, R18, R10, RZ ;  /* 0x0000000a120e7227 */ /* 0x000fe200078e00ff */
[----:B------:R0:W-:Y:S03]  /*ffb0*/  STL [R1+0x528], R4 ;  /* 0x0005280401007387 */ /* 0x0001e60000100800 */
[----:B------:R-:W-:Y:S02]  /*ffc0*/  IMAD R8, R3, R9, R8 ;  /* 0x0000000903087224 */ /* 0x000fe400078e0208 */
[----:B------:R-:W-:-:S02]  /*ffd0*/  IMAD.MOV R12, RZ, RZ, -R12 ;  /* 0x000000ffff0c7224 */ /* 0x000fc400078e0a0c */
[----:B------:R-:W-:-:S04]  /*ffe0*/  IMAD.HI.U32 R11, R18, R7, RZ ;  /* 0x00000007120b7227 */ /* 0x000fc800078e00ff */
[----:B------:R-:W-:Y:S02]  /*fff0*/  @!P1 IMAD.IADD R13, R13, 0x1, -R3 ;  /* 0x000000010d0d9824 */ /* 0x000fe400078e0a03 */
[----:B0-----:R-:W-:Y:S02]  /*10000*/  IMAD.MOV.U32 R4, RZ, RZ, R16 ;  /* 0x000000ffff047224 */ /* 0x001fe400078e0010 */
[----:B------:R-:W-:Y:S01]  /*10010*/  IMAD.MOV R16, RZ, RZ, -R14 ;  /* 0x000000ffff107224 */ /* 0x000fe200078e0a0e */
[C---:B------:R-:W-:Y:S01]  /*10020*/  ISETP.GT.U32.AND P1, PT, R3.reuse, R13, PT ;  /* 0x0000000d0300720c */ /* 0x040fe20003f24070 */
[----:B------:R-:W-:Y:S01]  /*10030*/  @!P2 IMAD.MOV R4, RZ, RZ, -R4 ;  /* 0x000000ffff04a224 */ /* 0x000fe200078e0a04 */
[C---:B------:R-:W-:Y:S01]  /*10040*/  ISETP.GT.U32.AND P2, PT, R3.reuse, R8, PT ;  /* 0x000000080300720c */ /* 0x040fe20003f44070 */
[C---:B------:R-:W-:Y:S02]  /*10050*/  IMAD R21, R3.reuse, R12, R21 ;  /* 0x0000000c03157224 */ /* 0x040fe400078e0215 */
[----:B------:R-:W-:Y:S01]  /*10060*/  IMAD R16, R3, R16, R10 ;  /* 0x0000001003107224 */ /* 0x000fe200078e020a */
[----:B------:R0:W-:Y:S01]  /*10070*/  STL [R1+0x520], R4 ;  /* 0x0005200401007387 */ /* 0x0001e20000100800 */
[----:B------:R-:W-:Y:S01]  /*10080*/  VIADD R12, R0, 0xd4 ;  /* 0x000000d4000c7836 */ /* 0x000fe20000000000 */
[----:B------:R-:W-:Y:S01]  /*10090*/  IABS R10, R15 ;  /* 0x0000000f000a7213 */ /* 0x000fe20000000000 */
[----:B------:R-:W-:-:S03]  /*100a0*/  IMAD.HI.U32 R9, R18, R2, RZ ;  /* 0x0000000212097227 */ /* 0x000fc600078e00ff */
[----:B------:R-:W-:Y:S01]  /*100b0*/  IABS R20, R12 ;  /* 0x0000000c00147213 */ /* 0x000fe20000000000 */
[--C-:B------:R-:W-:Y:S01]  /*100c0*/  @!P1 IMAD.IADD R13, R13, 0x1, -R3.reuse ;  /* 0x000000010d0d9824 */ /* 0x100fe200078e0a03 */
[C---:B------:R-:W-:Y:S01]  /*100d0*/  ISETP.GT.U32.AND P1, PT, R3.reuse, R21, PT ;  /* 0x000000150300720c */ /* 0x040fe20003f24070 */
[----:B------:R-:W-:Y:S01]  /*100e0*/  @!P2 IMAD.IADD R8, R8, 0x1, -R3 ;  /* 0x000000010808a824 */ /* 0x000fe200078e0a03 */
[C---:B------:R-:W-:Y:S01]  /*100f0*/  ISETP.GT.U32.AND P2, PT, R3.reuse, R16, PT ;  /* 0x000000100300720c */ /* 0x040fe20003f44070 */
[----:B0-----:R-:W-:Y:S02]  /*10100*/  IMAD.MOV.U32 R4, RZ, RZ, R13 ;  /* 0x000000ffff047224 */ /* 0x001fe400078e000d */
[----:B------:R-:W-:Y:S02]  /*10110*/  IMAD.MOV R11, RZ, RZ, -R11 ;  /* 0x000000ffff0b7224 */ /* 0x000fe400078e0a0b */
[----:B------:R-:W-:Y:S01]  /*10120*/  @!P5 IMAD.MOV R4, RZ, RZ, -R4 ;  /* 0x000000ffff04d224 */ /* 0x000fe200078e0a04 */
[----:B------:R-:W-:Y:S01]  /*10130*/  ISETP.GT.U32.AND P5, PT, R3, R8, PT ;  /* 0x000000080300720c */ /* 0x000fe20003fa4070 */
[----:B------:R-:W-:-:S02]  /*10140*/  IMAD.MOV R9, RZ, RZ, -R9 ;  /* 0x000000ffff097224 */ /* 0x000fc400078e0a09 */
[----:B------:R-:W-:Y:S01]  /*10150*/  IMAD.HI.U32 R25, R18, R20, RZ ;  /* 0x0000001412197227 */ /* 0x000fe200078e00ff */
[----:B------:R0:W-:Y:S03]  /*10160*/  STL [R1+0x51c], R4 ;  /* 0x00051c0401007387 */ /* 0x0001e60000100800 */
[--C-:B------:R-:W-:Y:S02]  /*10170*/  @!P1 IMAD.IADD R21, R21, 0x1, -R3.reuse ;  /* 0x0000000115159824 */ /* 0x100fe400078e0a03 */
[----:B------:R-:W-:Y:S02]  /*10180*/  @!P2 IMAD.IADD R16, R16, 0x1, -R3 ;  /* 0x000000011010a824 */ /* 0x000fe400078e0a03 */
[C---:B------:R-:W-:Y:S01]  /*10190*/  IMAD R7, R3.reuse, R11, R7 ;  /* 0x0000000b03077224 */ /* 0x040fe200078e0207 */
[C---:B------:R-:W-:Y:S01]  /*101a0*/  ISETP.GT.U32.AND P1, PT, R3.reuse, R21, PT ;  /* 0x000000150300720c */ /* 0x040fe20003f24070 */
[C---:B------:R-:W-:Y:S01]  /*101b0*/  IMAD R2, R3.reuse, R9, R2 ;  /* 0x0000000903027224 */ /* 0x040fe200078e0202 */
[----:B------:R-:W-:Y:S01]  /*101c0*/  ISETP.GT.U32.AND P2, PT, R3, R16, PT ;  /* 0x000000100300720c */ /* 0x000fe20003f44070 */
[----:B------:R-:W-:-:S02]  /*101d0*/  IMAD.MOV R25, RZ, RZ, -R25 ;  /* 0x000000ffff197224 */ /* 0x000fc400078e0a19 */
[----:B------:R-:W-:Y:S01]  /*101e0*/  @!P5 IMAD.IADD R8, R8, 0x1, -R3 ;  /* 0x000000010808d824 */ /* 0x000fe200078e0a03 */
[C---:B------:R-:W-:Y:S01]  /*101f0*/  ISETP.GT.U32.AND P5, PT, R3.reuse, R7, PT ;  /* 0x000000070300720c */ /* 0x040fe20003fa4070 */
[----:B------:R-:W-:Y:S02]  /*10200*/  IMAD R20, R3, R25, R20 ;  /* 0x0000001903147224 */ /* 0x000fe400078e0214 */
[----:B------:R-:W-:-:S04]  /*10210*/  IMAD.HI.U32 R23, R18, R10, RZ ;  /* 0x0000000a12177227 */ /* 0x000fc800078e00ff */
[--C-:B------:R-:W-:Y:S01]  /*10220*/  @!P1 IMAD.IADD R21, R21, 0x1, -R3.reuse ;  /* 0x0000000115159824 */ /* 0x100fe200078e0a03 */
[C---:B------:R-:W-:Y:S01]  /*10230*/  ISETP.GT.U32.AND P1, PT, R3.reuse, R2, PT ;  /* 0x000000020300720c */ /* 0x040fe20003f24070 */
[----:B------:R-:W-:Y:S01]  /*10240*/  @!P2 IMAD.IADD R16, R16, 0x1, -R3 ;  /* 0x000000011010a824 */ /* 0x000fe200078e0a03 */
[C---:B------:R-:W-:Y:S01]  /*10250*/  ISETP.GT.U32.AND P2, PT, R3.reuse, R20, PT ;  /* 0x000000140300720c */ /* 0x040fe20003f44070 */
[----:B0-----:R-:W-:Y:S02]  /*10260*/  IMAD.MOV.U32 R4, RZ, RZ, R8 ;  /* 0x000000ffff047224 */ /* 0x001fe400078e0008 */
[----:B------:R-:W-:Y:S02]  /*10270*/  VIADD R19, R0, 0xd2 ;  /* 0x000000d200137836 */ /* 0x000fe40000000000 */
[----:B------:R-:W-:Y:S02]  /*10280*/  IMAD.MOV R23, RZ, RZ, -R23 ;  /* 0x000000ffff177224 */ /* 0x000fe400078e0a17 */
[----:B------:R-:W-:Y:S01]  /*10290*/  @!P6 IMAD.MOV R4, RZ, RZ, -R4 ;  /* 0x000000ffff04e224 */ /* 0x000fe200078e0a04 */
[----:B------:R-:W-:Y:S01]  /*102a0*/  IABS R24, R19 ;  /* 0x0000001300187213 */ /* 0x000fe20000000000 */
[----:B------:R-:W-:-:S02]  /*102b0*/  IMAD R10, R3, R23, R10 ;  /* 0x00000017030a7224 */ /* 0x000fc400078e020a */
[--C-:B------:R-:W-:Y:S01]  /*102c0*/  @!P5 IMAD.IADD R7, R7, 0x1, -R3.reuse ;  /* 0x000000010707d824 */ /* 0x100fe200078e0a03 */
[----:B------:R0:W-:Y:S01]  /*102d0*/  STL [R1+0x518], R4 ;  /* 0x0005180401007387 */ /* 0x0001e20000100800 */
[--C-:B------:R-:W-:Y:S01]  /*102e0*/  @!P1 IMAD.IADD R2, R2, 0x1, -R3.reuse ;  /* 0x0000000102029824 */ /* 0x100fe200078e0a03 */
[C---:B------:R-:W-:Y:S01]  /*102f0*/  ISETP.GT.U32.AND P5, PT, R3.reuse, R10, PT ;  /* 0x0000000a0300720c */ /* 0x040fe20003fa4070 */
[----:B------:R-:W-:Y:S01]  /*10300*/  IMAD.HI.U32 R23, R18, R24, RZ ;  /* 0x0000001812177227 */ /* 0x000fe200078e00ff */
[C---:B------:R-:W-:Y:S02]  /*10310*/  ISETP.GT.U32.AND P6, PT, R3.reuse, R7, PT ;  /* 0x000000070300720c */ /* 0x040fe40003fc4070 */
[----:B------:R-:W-:Y:S01]  /*10320*/  ISETP.GE.AND P1, PT, R22, RZ, PT ;  /* 0x000000ff1600720c */ /* 0x000fe20003f26270 */
[----:B------:R-:W-:Y:S02]  /*10330*/  VIADD R9, R0, 0xd1 ;  /* 0x000000d100097836 */ /* 0x000fe40000000000 */
[----:B------:R-:W-:Y:S01]  /*10340*/  @!P2 IMAD.IADD R20, R20, 0x1, -R3 ;  /* 0x000000011414a824 */ /* 0x000fe200078e0a03 */
[----:B------:R-:W-:Y:S01]  /*10350*/  ISETP.GT.U32.AND P2, PT, R3, R2, PT ;  /* 0x000000020300720c */ /* 0x000fe20003f44070 */
[----:B0-----:R-:W-:Y:S01]  /*10360*/  IMAD.MOV.U32 R4, RZ, RZ, R21 ;  /* 0x000000ffff047224 */ /* 0x001fe200078e0015 */
[----:B------:R-:W-:Y:S01]  /*10370*/  IABS R13, R9 ;  /* 0x00000009000d7213 */ /* 0x000fe20000000000 */
[----:B------:R-:W-:-:S02]  /*10380*/  VIADD R11, R0, 0xd0 ;  /* 0x000000d0000b7836 */ /* 0x000fc40000000000 */
[----:B------:R-:W-:Y:S02]  /*10390*/  @!P4 IMAD.MOV R4, RZ, RZ, -R4 ;  /* 0x000000ffff04c224 */ /* 0x000fe400078e0a04 */
[----:B------:R-:W-:Y:S01]  /*103a0*/  IMAD.MOV R23, RZ, RZ, -R23 ;  /* 0x000000ffff177224 */ /* 0x000fe200078e0a17 */
[----:B------:R-:W-:Y:S01]  /*103b0*/  IABS R14, R11 ;  /* 0x0000000b000e7213 */ /* 0x000fe20000000000 */
[----:B------:R-:W-:Y:S01]  /*103c0*/  IMAD.HI.U32 R26, R18, R13, RZ ;  /* 0x0000000d121a7227 */ /* 0x000fe200078e00ff */
[----:B------:R0:W-:Y:S03]  /*103d0*/  STL [R1+0x514], R4 ;  /* 0x0005140401007387 */ /* 0x0001e60000100800 */
[C---:B------:R-:W-:Y:S02]  /*103e0*/  IMAD R23, R3.reuse, R23, R24 ;  /* 0x0000001703177224 */ /* 0x040fe400078e0218 */
[----:B------:R-:W-:Y:S01]  /*103f0*/  @!P5 IMAD.IADD R10, R10, 0x1, -R3 ;  /* 0x000000010a0ad824 */ /* 0x000fe200078e0a03 */
[----:B------:R-:W-:Y:S01]  /*10400*/  ISETP.GT.U32.AND P5, PT, R3, R20, PT ;  /* 0x000000140300720c */ /* 0x000fe20003fa4070 */
[----:B------:R-:W-:-:S03]  /*10410*/  IMAD.HI.U32 R25, R18, R14, RZ ;  /* 0x0000000e12197227 */ /* 0x000fc600078e00ff */
[C---:B------:R-:W-:Y:S01]  /*10420*/  ISETP.GT.U32.AND P4, PT, R3.reuse, R10, PT ;  /* 0x0000000a0300720c */ /* 0x040fe20003f84070 */
[----:B0-----:R-:W-:Y:S02]  /*10430*/  IMAD.MOV.U32 R4, RZ, RZ, R16 ;  /* 0x000000ffff047224 */ /* 0x001fe400078e0010 */
[----:B------:R-:W-:Y:S02]  /*10440*/  IMAD.MOV R26, RZ, RZ, -R26 ;  /* 0x000000ffff1a7224 */ /* 0x000fe400078e0a1a */
[----:B------:R-:W-:Y:S01]  /*10450*/  @!P3 IMAD.MOV R4, RZ, RZ, -R4 ;  /* 0x000000ffff04b224 */ /* 0x000fe200078e0a04 */
[----:B------:R-:W-:Y:S01]  /*10460*/  ISETP.GT.U32.AND P3, PT, R3, R23, PT ;  /* 0x000000170300720c */ /* 0x000fe20003f64070 */
[----:B------:R-:W-:Y:S01]  /*10470*/  @!P2 IMAD.IADD R2, R2, 0x1, -R3 ;  /* 0x000000010202a824 */ /* 0x000fe200078e0a03 */
[----:B------:R-:W-:Y:S01]  /*10480*/  ISETP.GE.AND P2, PT, R17, RZ, PT ;  /* 0x000000ff1100720c */ /* 0x000fe20003f46270 */
[----:B------:R-:W-:Y:S01]  /*10490*/  IMAD.MOV R25, RZ, RZ, -R25 ;  /* 0x000000ffff197224 */ /* 0x000fe200078e0a19 */
[----:B------:R0:W-:Y:S01]  /*104a0*/  STL [R1+0x50c], R4 ;  /* 0x00050c0401007387 */ /* 0x0001e20000100800 */
[----:B------:R-:W-:-:S02]  /*104b0*/  VIADD R8, R0, 0xcf ;  /* 0x000000cf00087836 */ /* 0x000fc40000000000 */
[----:B------:R-:W-:Y:S02]  /*104c0*/  IMAD R13, R3, R26, R13 ;  /* 0x0000001a030d7224 */ /* 0x000fe400078e020d */
[----:B------:R-:W-:Y:S01]  /*104d0*/  @!P6 IMAD.IADD R7, R7, 0x1, -R3 ;  /* 0x000000010707e824 */ /* 0x000fe200078e0a03 */
[----:B------:R-:W-:Y:S01]  /*104e0*/  IABS R21, R8 ;  /* 0x0000000800157213 */ /* 0x000fe20000000000 */
[C---:B------:R-:W-:Y:S01]  /*104f0*/  IMAD R14, R3.reuse, R25, R14 ;  /* 0x00000019030e7224 */ /* 0x040fe200078e020e */
[C---:B------:R-:W-:Y:S01]  /*10500*/  ISETP.GT.U32.AND P6, PT, R3.reuse, R13, PT ;  /* 0x0000000d0300720c */ /* 0x040fe20003fc4070 */
[----:B------:R-:W-:Y:S02]  /*10510*/  IMAD.MOV.U32 R5, RZ, RZ, R7 ;  /* 0x000000ffff057224 */ /* 0x000fe400078e0007 */
[--C-:B------:R-:W-:Y:S01]  /*10520*/  @!P5 IMAD.IADD R20, R20, 0x1, -R3.reuse ;  /* 0x000000011414d824 */ /* 0x100fe200078e0a03 */
[----:B------:R-:W-:Y:S01]  /*10530*/  ISETP.GT.U32.AND P5, PT, R3, R14, PT ;  /* 0x0000000e0300720c */ /* 0x000fe20003fa4070 */
[----:B------:R-:W-:Y:S01]  /*10540*/  @!P3 IMAD.IADD R23, R23, 0x1, -R3 ;  /* 0x000000011717b824 */ /* 0x000fe200078e0a03 */
[----:B------:R-:W-:Y:S01]  /*10550*/  ISETP.GE.AND P3, PT, R15, RZ, PT ;  /* 0x000000ff0f00720c */ /* 0x000fe20003f66270 */
[----:B0-----:R-:W-:-:S02]  /*10560*/  IMAD.MOV.U32 R4, RZ, RZ, R2 ;  /* 0x000000ffff047224 */ /* 0x001fc400078e0002 */
[----:B------:R-:W-:-:S04]  /*10570*/  IMAD.HI.U32 R17, R18, R21, RZ ;  /* 0x0000001512117227 */ /* 0x000fc800078e00ff */
[----:B------:R-:W-:Y:S01]  /*10580*/  @!P1 IMAD.MOV R5, RZ, RZ, -R5 ;  /* 0x000000ffff059224 */ /* 0x000fe200078e0a05 */
[C---:B------:R-:W-:Y:S01]  /*10590*/  ISETP.GT.U32.AND P1, PT, R3.reuse, R23, PT ;  /* 0x000000170300720c */ /* 0x040fe20003f24070 */
[----:B------:R-:W-:Y:S01]  /*105a0*/  @!P4 IMAD.IADD R10, R10, 0x1, -R3 ;  /* 0x000000010a0ac824 */ /* 0x000fe200078e0a03 */
[----:B------:R-:W-:Y:S01]  /*105b0*/  ISETP.GE.AND P4, PT, R12, RZ, PT ;  /* 0x000000ff0c00720c */ /* 0x000fe20003f86270 */
[----:B------:R-:W-:Y:S01]  /*105c0*/  @!P2 IMAD.MOV R4, RZ, RZ, -R4 ;  /* 0x000000ffff04a224 */ /* 0x000fe200078e0a04 */
[----:B------:R-:W-:Y:S01]  /*105d0*/  STL [R1+0x508], R5 ;  /* 0x0005080501007387 */ /* 0x000fe20000100800 */
[----:B------:R-:W-:Y:S02]  /*105e0*/  IMAD.MOV R17, RZ, RZ, -R17 ;  /* 0x000000ffff117224 */ /* 0x000fe400078e0a11 */
[----:B------:R-:W-:Y:S01]  /*105f0*/  VIADD R16, R0, 0xce ;  /* 0x000000ce00107836 */ /* 0x000fe20000000000 */
[----:B------:R0:W-:Y:S01]  /*10600*/  STL [R1+0x504], R4 ;  /* 0x0005040401007387 */ /* 0x0001e20000100800 */
[----:B------:R-:W-:-:S02]  /*10610*/  IMAD R17, R3, R17, R21 ;  /* 0x0000001103117224 */ /* 0x000fc400078e0215 */
[--C-:B------:R-:W-:Y:S01]  /*10620*/  @!P6 IMAD.IADD R13, R13, 0x1, -R3.reuse ;  /* 0x000000010d0de824 */ /* 0x100fe200078e0a03 */
[----:B------:R-:W-:Y:S01]  /*10630*/  IABS R22, R16 ;  /* 0x0000001000167213 */ /* 0x000fe20000000000 */
[----:B------:R-:W-:Y:S01]  /*10640*/  @!P5 IMAD.IADD R14, R14, 0x1, -R3 ;  /* 0x000000010e0ed824 */ /* 0x000fe200078e0a03 */
[----:B------:R-:W-:Y:S01]  /*10650*/  ISETP.GE.AND P6, PT, R19, RZ, PT ;  /* 0x000000ff1300720c */ /* 0x000fe20003fc6270 */
[----:B------:R-:W-:Y:S01]  /*10660*/  IMAD.MOV.U32 R2, RZ, RZ, R20 ;  /* 0x000000ffff027224 */ /* 0x000fe200078e0014 */
[C---:B------:R-:W-:Y:S01]  /*10670*/  ISETP.GT.U32.AND P2, PT, R3.reuse, R13, PT ;  /* 0x0000000d0300720c */ /* 0x040fe20003f44070 */
[----:B------:R-:W-:Y:S01]  /*10680*/  IMAD.HI.U32 R12, R18, R22, RZ ;  /* 0x00000016120c7227 */ /* 0x000fe200078e00ff */
[----:B------:R-:W-:-:S03]  /*10690*/  ISETP.GT.U32.AND P5, PT, R3, R14, PT ;  /* 0x0000000e0300720c */ /* 0x000fc60003fa4070 */
[----:B0-----:R-:W-:Y:S02]  /*106a0*/  IMAD.MOV.U32 R4, RZ, RZ, R10 ;  /* 0x000000ffff047224 */ /* 0x001fe400078e000a */
[----:B------:R-:W-:Y:S01]  /*106b0*/  @!P4 IMAD.MOV R2, RZ, RZ, -R2 ;  /* 0x000000ffff02c224 */ /* 0x000fe200078e0a02 */
[----:B------:R-:W-:Y:S01]  /*106c0*/  ISETP.GE.AND P4, PT, R9, RZ, PT ;  /* 0x000000ff0900720c */ /* 0x000fe20003f86270 */
[----:B------:R-:W-:Y:S01]  /*106d0*/  @!P3 IMAD.MOV R4, RZ, RZ, -R4 ;  /* 0x000000ffff04b224 */ /* 0x000fe200078e0a04 */
[----:B------:R-:W-:Y:S01]  /*106e0*/  ISETP.GT.U32.AND P3, PT, R3, R17, PT ;  /* 0x000000110300720c */ /* 0x000fe20003f64070 */
[----:B------:R-:W-:Y:S01]  /*106f0*/  IMAD.MOV R12, RZ, RZ, -R12 ;  /* 0x000000ffff0c7224 */ /* 0x000fe200078e0a0c */
[----:B------:R0:W-:Y:S01]  /*10700*/  STL [R1+0x500], R2 ;  /* 0x0005000201007387 */ /* 0x0001e20000100800 */
[--C-:B------:R-:W-:Y:S01]  /*10710*/  @!P1 IMAD.IADD R23, R23, 0x1, -R3.reuse ;  /* 0x0000000117179824 */ /* 0x100fe200078e0a03 */
[----:B------:R-:W-:Y:S01]  /*10720*/  ISETP.GE.AND P1, PT, R11, RZ, PT ;  /* 0x000000ff0b00720c */ /* 0x000fe20003f26270 */
[----:B------:R-:W-:Y:S01]  /*10730*/  IMAD R22, R3, R12, R22 ;  /* 0x0000000c03167224 */ /* 0x000fe200078e0216 */
[----:B------:R2:W-:Y:S01]  /*10740*/  STL [R1+0x4fc], R4 ;  /* 0x0004fc0401007387 */ /* 0x0005e20000100800 */
[----:B------:R-:W-:-:S02]  /*10750*/  @!P2 IMAD.IADD R13, R13, 0x1, -R3 ;  /* 0x000000010d0da824 */ /* 0x000fc400078e0a03 */
[--C-:B------:R-:W-:Y:S01]  /*10760*/  @!P5 IMAD.IADD R14, R14, 0x1, -R3.reuse ;  /* 0x000000010e0ed824 */ /* 0x100fe200078e0a03 */
[----:B------:R-:W-:Y:S01]  /*10770*/  ISETP.GT.U32.AND P2, PT, R3, R22, PT ;  /* 0x000000160300720c */ /* 0x000fe20003f44070 */
[----:B------:R-:W-:Y:S01]  /*10780*/  VIADD R7, R0, 0xcc ;  /* 0x000000cc00077836 */ /* 0x000fe20000000000 */
[----:B------:R-:W-:Y:S01]  /*10790*/  ISETP.GE.AND P5, PT, R8, RZ, PT ;  /* 0x000000ff0800720c */ /* 0x000fe20003fa6270 */
[C---:B0-----:R-:W-:Y:S02]  /*107a0*/  VIADD R2, R0.reuse, 0xcd ;  /* 0x000000cd00027836 */ /* 0x041fe40000000000 */
[----:B------:R-:W-:Y:S01]  /*107b0*/  @!P3 IMAD.IADD R17, R17, 0x1, -R3 ;  /* 0x000000011111b824 */ /* 0x000fe200078e0a03 */
[----:B------:R-:W-:Y:S01]  /*107c0*/  IABS R15, R7 ;  /* 0x00000007000f7213 */ /* 0x000fe20000000000 */
[----:B--2---:R-:W-:Y:S01]  /*107d0*/  IMAD.MOV.U32 R4, RZ, RZ, R23 ;  /* 0x000000ffff047224 */ /* 0x004fe200078e0017 */
[----:B------:R-:W-:Y:S01]  /*107e0*/  IABS R19, R2 ;  /* 0x0000000200137213 */ /* 0x000fe20000000000 */
[----:B------:R-:W-:Y:S01]  /*107f0*/  VIADD R9, R0, 0xcb ;  /* 0x000000cb00097836 */ /* 0x000fe20000000000 */
[----:B------:R-:W-:Y:S01]  /*10800*/  ISETP.GE.AND P3, PT, R16, RZ, PT ;  /* 0x000000ff1000720c */ /* 0x000fe20003f66270 */
[----:B------:R-:W-:Y:S01]  /*10810*/  @!P6 IMAD.MOV R4, RZ, RZ, -R4 ;  /* 0x000000ffff04e224 */ /* 0x000fe200078e0a04 */
[----:B------:R-:W-:Y:S01]  /*10820*/  ISETP.GT.U32.AND P6, PT, R3, R17, PT ;  /* 0x000000110300720c */ /* 0x000fe20003fc4070 */
[----:B------:R-:W-:-:S03]  /*10830*/  IMAD.HI.U32 R8, R18, R19, RZ ;  /* 0x0000001312087227 */ /* 0x000fc600078e00ff */
[----:B------:R0:W-:Y:S01]  /*10840*/  STL [R1+0x4f8], R4 ;  /* 0x0004f80401007387 */ /* 0x0001e20000100800 */
[----:B------:R-:W-:Y:S02]  /*10850*/  IMAD.MOV R8, RZ, RZ, -R8 ;  /* 0x000000ffff087224 */ /* 0x000fe400078e0a08 */
[----:B------:R-:W-:Y:S02]  /*10860*/  @!P2 IMAD.IADD R22, R22, 0x1, -R3 ;  /* 0x000000011616a824 */ /* 0x000fe400078e0a03 */
[C---:B------:R-:W-:Y:S01]  /*10870*/  IMAD R19, R3.reuse, R8, R19 ;  /* 0x0000000803137224 */ /* 0x040fe200078e0213 */
[----:B------:R-:W-:Y:S02]  /*10880*/  IABS R8, R9 ;  /* 0x0000000900087213 */ /* 0x000fe40000000000 */
[----:B------:R-:W-:Y:S01]  /*10890*/  ISETP.GT.U32.AND P2, PT, R3, R22, PT ;  /* 0x000000160300720c */ /* 0x000fe20003f44070 */
[----:B------:R-:W-:Y:S01]  /*108a0*/  @!P6 IMAD.IADD R17, R17, 0x1, -R3 ;  /* 0x000000011111e824 */ /* 0x000fe200078e0a03 */
[----:B------:R-:W-:Y:S01]  /*108b0*/  ISETP.GT.U32.AND P6, PT, R3, R19, PT ;  /* 0x000000130300720c */ /* 0x000fe20003fc4070 */
[----:B0-----:R-:W-:-:S02]  /*108c0*/  IMAD.MOV.U32 R4, RZ, RZ, R13 ;  /* 0x000000ffff047224 */ /* 0x001fc400078e000d */
[----:B------:R-:W-:-:S04]  /*108d0*/  IMAD.HI.U32 R12, R18, R8, RZ ;  /* 0x00000008120c7227 */ /* 0x000fc800078e00ff */
[----:B------:R-:W-:Y:S01]  /*108e0*/  @!P4 IMAD.MOV R4, RZ, RZ, -R4 ;  /* 0x000000ffff04c224 */ /* 0x000fe200078e0a04 */
[----:B------:R-:W-:Y:S01]  /*108f0*/  ISETP.GE.AND P4, PT, R2, RZ, PT ;  /* 0x000000ff0200720c */ /* 0x000fe20003f86270 */
[----:B------:R-:W-:-:S03]  /*10900*/  IMAD.HI.U32 R2, R18, R15, RZ ;  /* 0x0000000f12027227 */ /* 0x000fc600078e00ff */
[----:B------:R0:W-:Y:S01]  /*10910*/  STL [R1+0x4ec], R4 ;  /* 0x0004ec0401007387 */ /* 0x0001e20000100800 */
[----:B------:R-:W-:Y:S02]  /*10920*/  IMAD.MOV R2, RZ, RZ, -R2 ;  /* 0x000000ffff027224 */ /* 0x000fe400078e0a02 */
[----:B------:R-:W-:Y:S01]  /*10930*/  @!P6 IMAD.IADD R19, R19, 0x1, -R3 ;  /* 0x000000011313e824 */ /* 0x000fe200078e0a03 */
[----:B------:R-:W-:Y:S01]  /*10940*/  ISETP.GE.AND P6, PT, R9, RZ, PT ;  /* 0x000000ff0900720c */ /* 0x000fe20003fc6270 */
[C---:B------:R-:W-:Y:S02]  /*10950*/  IMAD R15, R3.reuse, R2, R15 ;  /* 0x00000002030f7224 */ /* 0x040fe400078e020f */
[----:B------:R-:W-:Y:S02]  /*10960*/  @!P2 IMAD.IADD R22, R22, 0x1, -R3 ;  /* 0x000000011616a824 */ /* 0x000fe400078e0a03 */
[----:B------:R-:W-:Y:S01]  /*10970*/  IMAD.MOV R12, RZ, RZ, -R12 ;  /* 0x000000ffff0c7224 */ /* 0x000fe200078e0a0c */
[----:B------:R-:W-:Y:S01]  /*10980*/  ISETP.GT.U32.AND P2, PT, R3, R15, PT ;  /* 0x0000000f0300720c */ /* 0x000fe20003f44070 */
[----:B0-----:R-:W-:-:S02]  /*10990*/  IMAD.MOV.U32 R4, RZ, RZ, R14 ;  /* 0x000000ffff047224 */ /* 0x001fc400078e000e */
[C---:B------:R-:W-:Y:S02]  /*109a0*/  VIADD R2, R0.reuse, 0xc9 ;  /* 0x000000c900027836 */ /* 0x040fe40000000000 */
[----:B------:R-:W-:Y:S01]  /*109b0*/  @!P1 IMAD.MOV R4, RZ, RZ, -R4 ;  /* 0x000000ffff049224 */ /* 0x000fe200078e0a04 */
[----:B------:R-:W-:Y:S01]  /*109c0*/  ISETP.GE.AND P1, PT, R7, RZ, PT ;  /* 0x000000ff0700720c */ /* 0x000fe20003f26270 */
[C---:B------:R-:W-:Y:S01]  /*109d0*/  VIADD R7, R0.reuse, 0xca ;  /* 0x000000ca00077836 */ /* 0x040fe20000000000 */
[----:B------:R-:W-:Y:S01]  /*109e0*/  IABS R11, R2 ;  /* 0x00000002000b7213 */ /* 0x000fe20000000000 */
[----:B------:R-:W-:Y:S01]  /*109f0*/  VIADD R13, R0, 0xc8 ;  /* 0x000000c8000d7836 */ /* 0x000fe20000000000 */
[----:B------:R0:W-:Y:S02]  /*10a00*/  STL [R1+0x380], R4 ;  /* 0x0003800401007387 */ /* 0x0001e40000100800 */
[----:B------:R-:W-:Y:S01]  /*10a10*/  IABS R14, R7 ;  /* 0x00000007000e7213 */ /* 0x000fe20000000000 */
[----:B------:R-:W-:-:S02]  /*10a20*/  @!P2 IMAD.IADD R15, R15, 0x1, -R3 ;  /* 0x000000010f0fa824 */ /* 0x000fc400078e0a03 */
[----:B------:R-:W-:-:S03]  /*10a30*/  IMAD.HI.U32 R9, R18, R11, RZ ;  /* 0x0000000b12097227 */ /* 0x000fc600078e00ff */
[----:B------:R-:W-:Y:S01]  /*10a40*/  ISETP.GT.U32.AND P2, PT, R3, R15, PT ;  /* 0x0000000f0300720c */ /* 0x000fe20003f44070 */
[----:B------:R-:W-:-:S04]  /*10a50*/  IMAD.HI.U32 R10, R18, R14, RZ ;  /* 0x0000000e120a7227 */ /* 0x000fc800078e00ff */
[----:B0-----:R-:W-:Y:S02]  /*10a60*/  IMAD.MOV.U32 R4, RZ, RZ, R17 ;  /* 0x000000ffff047224 */ /* 0x001fe400078e0011 */
[C---:B------:R-:W-:Y:S01]  /*10a70*/  IMAD R17, R3.reuse, R12, R8 ;  /* 0x0000000c03117224 */ /* 0x040fe200078e0208 */
[----:B------:R-:W-:Y:S01]  /*10a80*/  IABS R8, R13 ;  /* 0x0000000d00087213 */ /* 0x000fe20000000000 */
[----:B------:R-:W-:Y:S01]  /*10a90*/  @!P5 IMAD.MOV R4, RZ, RZ, -R4 ;  /* 0x000000ffff04d224 */ /* 0x000fe200078e0a04 */
[C---:B------:R-:W-:Y:S01]  /*10aa0*/  ISETP.GT.U32.AND P5, PT, R3.reuse, R19, PT ;  /* 0x000000130300720c */ /* 0x040fe20003fa4070 */
[----:B------:R-:W-:Y:S02]  /*10ab0*/  IMAD.MOV R10, RZ, RZ, -R10 ;  /* 0x000000ffff0a7224 */ /* 0x000fe400078e0a0a */
[----:B------:R-:W-:Y:S01]  /*10ac0*/  IMAD.MOV R9, RZ, RZ, -R9 ;  /* 0x000000ffff097224 */ /* 0x000fe200078e0a09 */
[----:B------:R0:W-:Y:S01]  /*10ad0*/  STL [R1+0x498], R4 ;  /* 0x0004980401007387 */ /* 0x0001e20000100800 */
[----:B------:R-:W-:-:S02]  /*10ae0*/  IMAD R14, R3, R10, R14 ;  /* 0x0000000a030e7224 */ /* 0x000fc400078e020e */
[----:B------:R-:W-:Y:S02]  /*10af0*/  @!P2 IMAD.IADD R15, R15, 0x1, -R3 ;  /* 0x000000010f0fa824 */ /* 0x000fe400078e0a03 */
[C---:B------:R-:W-:Y:S01]  /*10b00*/  IMAD R11, R3.reuse, R9, R11 ;  /* 0x00000009030b7224 */ /* 0x040fe200078e020b */
[----:B------:R-:W-:Y:S01]  /*10b10*/  ISETP.GT.U32.AND P2, PT, R3, R14, PT ;  /* 0x0000000e0300720c */ /* 0x000fe20003f44070 */
[C---:B------:R-:W-:Y:S02]  /*10b20*/  VIADD R9, R0.reuse, 0xc6 ;  /* 0x000000c600097836 */ /* 0x040fe40000000000 */
[----:B------:R-:W-:Y:S01]  /*10b30*/  @!P5 IMAD.IADD R19, R19, 0x1, -R3 ;  /* 0x000000011313d824 */ /* 0x000fe200078e0a03 */
[----:B------:R-:W-:Y:S01]  /*10b40*/  ISETP.GT.U32.AND P5, PT, R3, R17, PT ;  /* 0x000000110300720c */ /* 0x000fe20003fa4070 */
[----:B0-----:R-:W-:Y:S01]  /*10b50*/  IMAD.MOV.U32 R4, RZ, RZ, R22 ;  /* 0x000000ffff047224 */ /* 0x001fe200078e0016 */
[----:B------:R-:W-:Y:S01]  /*10b60*/  IABS R16, R9 ;  /* 0x0000000900107213 */ /* 0x000fe20000000000 */
[----:B------:R-:W-:-:S02]  /*10b70*/  VIADD R10, R0, 0xc5 ;  /* 0x000000c5000a7836 */ /* 0x000fc40000000000 */
[----:B------:R-:W-:Y:S01]  /*10b80*/  @!P3 IMAD.MOV R4, RZ, RZ, -R4 ;  /* 0x000000ffff04b224 */ /* 0x000fe200078e0a04 */
[----:B------:R-:W-:Y:S01]  /*10b90*/  ISETP.GE.AND P3, PT, R7, RZ, PT ;  /* 0x000000ff0700720c */ /* 0x000fe20003f66270 */
[----:B------:R-:W-:Y:S01]  /*10ba0*/  VIADD R7, R0, 0xc7 ;  /* 0x000000c700077836 */ /* 0x000fe20000000000 */
[----:B------:R-:W-:Y:S01]  /*10bb0*/  IABS R12, R10 ;  /* 0x0000000a000c7213 */ /* 0x000fe20000000000 */
[--C-:B------:R-:W-:Y:S01]  /*10bc0*/  @!P2 IMAD.IADD R14, R14, 0x1, -R3.reuse ;  /* 0x000000010e0ea824 */ /* 0x100fe200078e0a03 */
[----:B------:R0:W-:Y:S02]  /*10bd0*/  STL [R1+0x4f4], R4 ;  /* 0x0004f40401007387 */ /* 0x0001e40000100800 */
[----:B------:R-:W-:Y:S01]  /*10be0*/  IABS R20, R7 ;  /* 0x0000000700147213 */ /* 0x000fe20000000000 */
[----:B------:R-:W-:Y:S01]  /*10bf0*/  @!P5 IMAD.IADD R17, R17, 0x1, -R3 ;  /* 0x000000011111d824 */ /* 0x000fe200078e0a03 */
[----:B------:R-:W-:-:S04]  /*10c00*/  ISETP.GT.U32.AND P2, PT, R3, R14, PT ;  /* 0x0000000e0300720c */ /* 0x000fc80003f44070 */
[C---:B------:R-:W-:Y:S01]  /*10c10*/  ISETP.GT.U32.AND P5, PT, R3.reuse, R17, PT ;  /* 0x000000110300720c */ /* 0x040fe20003fa4070 */
[----:B0-----:R-:W-:Y:S02]  /*10c20*/  IMAD.MOV.U32 R4, RZ, RZ, R19 ;  /* 0x000000ffff047224 */ /* 0x001fe400078e0013 */
[----:B------:R-:W-:Y:S02]  /*10c30*/  IMAD.MOV.U32 R19, RZ, RZ, R20 ;  /* 0x000000ffff137224 */ /* 0x000fe400078e0014 */
[----:B------:R-:W-:Y:S01]  /*10c40*/  @!P4 IMAD.MOV R4, RZ, RZ, -R4 ;  /* 0x000000ffff04c224 */ /* 0x000fe200078e0a04 */
[----:B------:R-:W-:Y:S01]  /*10c50*/  ISETP.GT.U32.AND P4, PT, R3, R11, PT ;  /* 0x0000000b0300720c */ /* 0x000fe20003f84070 */
[----:B------:R-:W-:-:S03]  /*10c60*/  IMAD.HI.U32 R20, R18, R8, RZ ;  /* 0x0000000812147227 */ /* 0x000fc600078e00ff */
[----:B------:R0:W-:Y:S01]  /*10c70*/  STL [R1+0x4f0], R4 ;  /* 0x0004f00401007387 */ /* 0x0001e20000100800 */
[----:B------:R-:W-:Y:S02]  /*10c80*/  IMAD.MOV R20, RZ, RZ, -R20 ;  /* 0x000000ffff147224 */ /* 0x000fe400078e0a14 */
[--C-:B------:R-:W-:Y:S02]  /*10c90*/  @!P5 IMAD.IADD R17, R17, 0x1, -R3.reuse ;  /* 0x000000011111d824 */ /* 0x100fe400078e0a03 */
[----:B------:R-:W-:Y:S01]  /*10ca0*/  @!P2 IMAD.IADD R14, R14, 0x1, -R3 ;  /* 0x000000010e0ea824 */ /* 0x000fe200078e0a03 */
[----:B------:R-:W-:-:S03]  /*10cb0*/  ISETP.GE.AND P2, PT, R13, RZ, PT ;  /* 0x000000ff0d00720c */ /* 0x000fc60003f46270 */
[----:B------:R-:W-:Y:S02]  /*10cc0*/  @!P4 IMAD.IADD R11, R11, 0x1, -R3 ;  /* 0x000000010b0bc824 */ /* 0x000fe400078e0a03 */
[----:B0-----:R-:W-:Y:S02]  /*10cd0*/  IMAD.MOV.U32 R4, RZ, RZ, R15 ;  /* 0x000000ffff047224 */ /* 0x001fe400078e000f */
[----:B------:R-:W-:Y:S01]  /*10ce0*/  IMAD.MOV.U32 R15, RZ, RZ, R16 ;  /* 0x000000ffff0f7224 */ /* 0x000fe200078e0010 */
[C---:B------:R-:W-:Y:S01]  /*10cf0*/  ISETP.GT.U32.AND P4, PT, R3.reuse, R11, PT ;  /* 0x0000000b0300720c */ /* 0x040fe20003f84070 */
        /* <DEDUP_REMOVED lines=10> */
[C---:B------:R-:W-:Y:S02]  /*10da0*/  IMAD R13, R3.reuse, R20, R19 ;  /* 0x00000014030d7224 */ /* 0x040fe400078e0213 */
[----:B------:R-:W-:Y:S02]  /*10db0*/  @!P5 IMAD.IADD R2, R2, 0x1, -R3 ;  /* 0x000000010202d824 */ /* 0x000fe400078e0a03 */
[----:B------:R-:W-:-:S02]  /*10dc0*/  IMAD R15, R3, R8, R15 ;  /* 0x00000008030f7224 */ /* 0x000fc400078e020f */
[----:B------:R-:W-:Y:S01]  /*10dd0*/  IMAD.HI.U32 R16, R18, R12, RZ ;  /* 0x0000000c12107227 */ /* 0x000fe200078e00ff */
[----:B------:R-:W-:-:S03]  /*10de0*/  ISETP.GT.U32.AND P5, PT, R3, R2, PT ;  /* 0x000000020300720c */ /* 0x000fc60003fa4070 */
[----:B------:R-:W-:Y:S01]  /*10df0*/  @!P6 IMAD.MOV R4, RZ, RZ, -R4 ;  /* 0x000000ffff04e224 */ /* 0x000fe200078e0a04 */
[----:B------:R-:W-:Y:S01]  /*10e00*/  ISETP.GT.U32.AND P6, PT, R3, R13, PT ;  /* 0x0000000d0300720c */ /* 0x000fe20003fc4070 */
[----:B------:R-:W-:Y:S01]  /*10e10*/  @!P4 IMAD.IADD R11, R11, 0x1, -R3 ;  /* 0x000000010b0bc824 */ /* 0x000fe200078e0a03 */
[----:B------:R-:W-:Y:S01]  /*10e20*/  ISETP.GT.U32.AND P4, PT, R3, R15, PT ;  /* 0x0000000f0300720c */ /* 0x000fe20003f84070 */
[----:B------:R-:W-:Y:S01]  /*10e30*/  IMAD.MOV.U32 R5, RZ, RZ, R14 ;  /* 0x000000ffff057224 */ /* 0x000fe200078e000e */
[----:B------:R0:W-:Y:S01]  /*10e40*/  STL [R1+0x4c4], R4 ;  /* 0x0004c40401007387 */ /* 0x0001e20000100800 */
[----:B------:R-:W-:Y:S02]  /*10e50*/  IMAD.MOV R16, RZ, RZ, -R16 ;  /* 0x000000ffff107224 */ /* 0x000fe400078e0a10 */
[C---:B------:R-:W-:Y:S02]  /*10e60*/  VIADD R8, R0.reuse, 0xc4 ;  /* 0x000000c400087836 */ /* 0x040fe40000000000 */
[----:B------:R-:W-:Y:S01]  /*10e70*/  @!P3 IMAD.MOV R5, RZ, RZ, -R5 ;  /* 0x000000ffff05b224 */ /* 0x000fe200078e0a05 */
[----:B------:R-:W-:Y:S01]  /*10e80*/  ISETP.GE.AND P3, PT, R7, RZ, PT ;  /* 0x000000ff0700720c */ /* 0x000fe20003f66270 */
[----:B------:R-:W-:Y:S01]  /*10e90*/  IMAD R12, R3, R16, R12 ;  /* 0x00000010030c7224 */ /* 0x000fe200078e020c */
[----:B------:R-:W-:Y:S01]  /*10ea0*/  IABS R16, R8 ;  /* 0x0000000800107213 */ /* 0x000fe20000000000 */
[----:B------:R-:W-:Y:S01]  /*10eb0*/  VIADD R7, R0, 0xc3 ;  /* 0x000000c300077836 */ /* 0x000fe20000000000 */
[----:B------:R-:W-:Y:S01]  /*10ec0*/  STL [R1+0x4cc], R5 ;  /* 0x0004cc0501007387 */ /* 0x000fe20000100800 */
[----:B0-----:R-:W-:-:S02]  /*10ed0*/  IMAD.MOV.U32 R4, RZ, RZ, R11 ;  /* 0x000000ffff047224 */ /* 0x001fc400078e000b */
[--C-:B------:R-:W-:Y:S01]  /*10ee0*/  @!P5 IMAD.IADD R2, R2, 0x1, -R3.reuse ;  /* 0x000000010202d824 */ /* 0x100fe200078e0a03 */
[----:B------:R-:W-:Y:S01]  /*10ef0*/  ISETP.GE.AND P5, PT, R9, RZ, PT ;  /* 0x000000ff0900720c */ /* 0x000fe20003fa6270 */
[----:B------:R-:W-:Y:S01]  /*10f00*/  @!P1 IMAD.MOV R4, RZ, RZ, -R4 ;  /* 0x000000ffff049224 */ /* 0x000fe200078e0a04 */
[----:B------:R-:W-:Y:S01]  /*10f10*/  IABS R9, R7 ;  /* 0x0000000700097213 */ /* 0x000fe20000000000 */
[----:B------:R-:W-:Y:S01]  /*10f20*/  IMAD.HI.U32 R11, R18, R16, RZ ;  /* 0x00000010120b7227 */ /* 0x000fe200078e00ff */
[----:B------:R-:W-:Y:S02]  /*10f30*/  ISETP.GT.U32.AND P1, PT, R3, R12, PT ;  /* 0x0000000c0300720c */ /* 0x000fe40003f24070 */
[----:B------:R0:W-:Y:S01]  /*10f40*/  STL [R1+0x4d0], R4 ;  /* 0x0004d00401007387 */ /* 0x0001e20000100800 */
[--C-:B------:R-:W-:Y:S01]  /*10f50*/  @!P6 IMAD.IADD R13, R13, 0x1, -R3.reuse ;  /* 0x000000010d0de824 */ /* 0x100fe200078e0a03 */
[----:B------:R-:W-:Y:S01]  /*10f60*/  ISETP.GE.AND P6, PT, R10, RZ, PT ;  /* 0x000000ff0a00720c */ /* 0x000fe20003fc6270 */
[----:B------:R-:W-:-:S02]  /*10f70*/  @!P4 IMAD.IADD R15, R15, 0x1, -R3 ;  /* 0x000000010f0fc824 */ /* 0x000fc400078e0a03 */
[----:B------:R-:W-:Y:S01]  /*10f80*/  IMAD.MOV R10, RZ, RZ, -R11 ;  /* 0x000000ffff0a7224 */ /* 0x000fe200078e0a0b */
[C---:B------:R-:W-:Y:S01]  /*10f90*/  ISETP.GT.U32.AND P4, PT, R3.reuse, R13, PT ;  /* 0x0000000d0300720c */ /* 0x040fe20003f84070 */
[----:B------:R-:W-:Y:S02]  /*10fa0*/  IMAD.MOV.U32 R11, RZ, RZ, R9 ;  /* 0x000000ffff0b7224 */ /* 0x000fe400078e0009 */
[----:B------:R-:W-:Y:S02]  /*10fb0*/  IMAD R16, R3, R10, R16 ;  /* 0x0000000a03107224 */ /* 0x000fe400078e0210 */
[----:B0-----:R-:W-:Y:S02]  /*10fc0*/  IMAD.MOV.U32 R4, RZ, RZ, R2 ;  /* 0x000000ffff047224 */ /* 0x001fe400078e0002 */
[----:B------:R-:W-:-:S04]  /*10fd0*/  IMAD.HI.U32 R9, R18, R11, RZ ;  /* 0x0000000b12097227 */ /* 0x000fc800078e00ff */
[----:B------:R-:W-:Y:S01]  /*10fe0*/  @!P2 IMAD.MOV R4, RZ, RZ, -R4 ;  /* 0x000000ffff04a224 */ /* 0x000fe200078e0a04 */
[C---:B------:R-:W-:Y:S01]  /*10ff0*/  ISETP.GT.U32.AND P2, PT, R3.reuse, R15, PT ;  /* 0x0000000f0300720c */ /* 0x040fe20003f44070 */
[----:B------:R-:W-:Y:S02]  /*11000*/  IMAD.MOV R9, RZ, RZ, -R9 ;  /* 0x000000ffff097224 */ /* 0x000fe400078e0a09 */
[----:B------:R-:W-:Y:S01]  /*11010*/  @!P1 IMAD.IADD R12, R12, 0x1, -R3 ;  /* 0x000000010c0c9824 */ /* 0x000fe200078e0a03 */
[----:B------:R0:W-:Y:S01]  /*11020*/  STL [R1+0x4d4], R4 ;  /* 0x0004d40401007387 */ /* 0x0001e20000100800 */
[----:B------:R-:W-:Y:S02]  /*11030*/  IMAD R11, R3, R9, R11 ;  /* 0x00000009030b7224 */ /* 0x000fe400078e020b */
[----:B------:R-:W-:Y:S01]  /*11040*/  @!P4 IMAD.IADD R13, R13, 0x1, -R3 ;  /* 0x000000010d0dc824 */ /* 0x000fe200078e0a03 */
[C---:B------:R-:W-:Y:S01]  /*11050*/  ISETP.GT.U32.AND P1, PT, R3.reuse, R12, PT ;  /* 0x0000000c0300720c */ /* 0x040fe20003f24070 */
[C---:B------:R-:W-:Y:S01]  /*11060*/  VIADD R14, R0.reuse, 0xc1 ;  /* 0x000000c1000e7836 */ /* 0x040fe20000000000 */
[----:B------:R-:W-:Y:S01]  /*11070*/  ISETP.GT.U32.AND P4, PT, R3, R16, PT ;  /* 0x000000100300720c */ /* 0x000fe20003f84070 */
[----:B------:R-:W-:-:S02]  /*11080*/  VIADD R20, R0, 0xc0 ;  /* 0x000000c000147836 */ /* 0x000fc40000000000 */
[----:B------:R-:W-:Y:S01]  /*11090*/  @!P2 IMAD.IADD R15, R15, 0x1, -R3 ;  /* 0x000000010f0fa824 */ /* 0x000fe200078e0a03 */
[----:B------:R-:W-:Y:S01]  /*110a0*/  ISETP.GT.U32.AND P2, PT, R3, R11, PT ;  /* 0x0000000b0300720c */ /* 0x000fe20003f44070 */
[----:B0-----:R-:W-:Y:S01]  /*110b0*/  IMAD.MOV.U32 R4, RZ, RZ, R13 ;  /* 0x000000ffff047224 */ /* 0x001fe200078e000d */
[----:B------:R-:W-:Y:S01]  /*110c0*/  IABS R9, R14 ;  /* 0x0000000e00097213 */ /* 0x000fe20000000000 */
[----:B------:R-:W-:Y:S01]  /*110d0*/  VIADD R2, R0, 0xc2 ;  /* 0x000000c200027836 */ /* 0x000fe20000000000 */
[----:B------:R-:W-:Y:S01]  /*110e0*/  IABS R17, R20 ;  /* 0x0000001400117213 */ /* 0x000fe20000000000 */
[----:B------:R-:W-:Y:S02]  /*110f0*/  @!P3 IMAD.MOV R4, RZ, RZ, -R4 ;  /* 0x000000ffff04b224 */ /* 0x000fe400078e0a04 */
[----:B------:R-:W-:Y:S01]  /*11100*/  @!P1 IMAD.IADD R12, R12, 0x1, -R3 ;  /* 0x000000010c0c9824 */ /* 0x000fe200078e0a03 */
[----:B------:R-:W-:Y:S01]  /*11110*/  ISETP.GE.AND P1, PT, R8, RZ, PT ;  /* 0x000000ff0800720c */ /* 0x000fe20003f26270 */
[----:B------:R-:W-:Y:S01]  /*11120*/  IMAD.MOV.U32 R8, RZ, RZ, R17 ;  /* 0x000000ffff087224 */ /* 0x000fe200078e0011 */
[----:B------:R-:W-:Y:S01]  /*11130*/  IABS R10, R2 ;  /* 0x00000002000a7213 */ /* 0x000fe20000000000 */
[----:B------:R-:W-:Y:S01]  /*11140*/  IMAD.HI.U32 R19, R18, R9, RZ ;  /* 0x0000000912137227 */ /* 0x000fe200078e00ff */
[----:B------:R0:W-:Y:S03]  /*11150*/  STL [R1+0x4c8], R4 ;  /* 0x0004c80401007387 */ /* 0x0001e60000100800 */
[----:B------:R-:W-:-:S02]  /*11160*/  @!P2 IMAD.IADD R11, R11, 0x1, -R3 ;  /* 0x000000010b0ba824 */ /* 0x000fc400078e0a03 */
[----:B------:R-:W-:Y:S01]  /*11170*/  @!P4 IMAD.IADD R16, R16, 0x1, -R3 ;  /* 0x000000011010c824 */ /* 0x000fe200078e0a03 */
[----:B------:R-:W-:Y:S01]  /*11180*/  ISETP.GE.AND P4, PT, R7, RZ, PT ;  /* 0x000000ff0700720c */ /* 0x000fe20003f86270 */
[----:B------:R-:W-:Y:S01]  /*11190*/  IMAD.HI.U32 R7, R18, R8, RZ ;  /* 0x0000000812077227 */ /* 0x000fe200078e00ff */
[C---:B------:R-:W-:Y:S02]  /*111a0*/  ISETP.GT.U32.AND P2, PT, R3.reuse, R11, PT ;  /* 0x0000000b0300720c */ /* 0x040fe40003f44070 */
[C---:B------:R-:W-:Y:S01]  /*111b0*/  ISETP.GT.U32.AND P3, PT, R3.reuse, R16, PT ;  /* 0x000000100300720c */ /* 0x040fe20003f64070 */
[----:B------:R-:W-:Y:S02]  /*111c0*/  IMAD.MOV R13, RZ, RZ, -R19 ;  /* 0x000000ffff0d7224 */ /* 0x000fe400078e0a13 */
[----:B------:R-:W-:Y:S02]  /*111d0*/  IMAD.MOV R7, RZ, RZ, -R7 ;  /* 0x000000ffff077224 */ /* 0x000fe400078e0a07 */
[----:B------:R-:W-:-:S02]  /*111e0*/  IMAD R9, R3, R13, R9 ;  /* 0x0000000d03097224 */ /* 0x000fc400078e0209 */
[----:B0-----:R-:W-:Y:S02]  /*111f0*/  IMAD.MOV.U32 R4, RZ, RZ, R12 ;  /* 0x000000ffff047224 */ /* 0x001fe400078e000c */
[----:B------:R-:W-:-:S04]  /*11200*/  IMAD.HI.U32 R17, R18, R10, RZ ;  /* 0x0000000a12117227 */ /* 0x000fc800078e00ff */
[C---:B------:R-:W-:Y:S02]  /*11210*/  IMAD R8, R3.reuse, R7, R8 ;  /* 0x0000000703087224 */ /* 0x040fe400078e0208 */
[----:B------:R-:W-:Y:S01]  /*11220*/  @!P6 IMAD.MOV R4, RZ, RZ, -R4 ;  /* 0x000000ffff04e224 */ /* 0x000fe200078e0a04 */
[----:B------:R-:W-:Y:S01]  /*11230*/  ISETP.GT.U32.AND P6, PT, R3, R9, PT ;  /* 0x000000090300720c */ /* 0x000fe20003fc4070 */
[----:B------:R-:W-:Y:S02]  /*11240*/  IMAD.MOV R17, RZ, RZ, -R17 ;  /* 0x000000ffff117224 */ /* 0x000fe400078e0a11 */
[----:B------:R-:W-:Y:S01]  /*11250*/  @!P2 IMAD.IADD R11, R11, 0x1, -R3 ;  /* 0x000000010b0ba824 */ /* 0x000fe200078e0a03 */
[C---:B------:R-:W-:Y:S01]  /*11260*/  ISETP.GT.U32.AND P2, PT, R3.reuse, R8, PT ;  /* 0x000000080300720c */ /* 0x040fe20003f44070 */
[----:B------:R-:W-:Y:S02]  /*11270*/  IMAD R10, R3, R17, R10 ;  /* 0x00000011030a7224 */ /* 0x000fe400078e020a */
[----:B------:R-:W-:-:S02]  /*11280*/  IMAD.MOV.U32 R5, RZ, RZ, R15 ;  /* 0x000000ffff057224 */ /* 0x000fc400078e000f */
[----:B------:R-:W-:Y:S02]  /*11290*/  VIADD R13, R0, 0xbe ;  /* 0x000000be000d7836 */ /* 0x000fe40000000000 */
[----:B------:R-:W-:Y:S01]  /*112a0*/  @!P5 IMAD.MOV R5, RZ, RZ, -R5 ;  /* 0x000000ffff05d224 */ /* 0x000fe200078e0a05 */
[----:B------:R-:W-:Y:S01]  /*112b0*/  ISETP.GT.U32.AND P5, PT, R3, R10, PT ;  /* 0x0000000a0300720c */ /* 0x000fe20003fa4070 */
[--C-:B------:R-:W-:Y:S01]  /*112c0*/  @!P3 IMAD.IADD R16, R16, 0x1, -R3.reuse ;  /* 0x000000011010b824 */ /* 0x100fe200078e0a03 */
[----:B------:R-:W-:Y:S01]  /*112d0*/  ISETP.GE.AND P3, PT, R2, RZ, PT ;  /* 0x000000ff0200720c */ /* 0x000fe20003f66270 */
[--C-:B------:R-:W-:Y:S01]  /*112e0*/  @!P6 IMAD.IADD R9, R9, 0x1, -R3.reuse ;  /* 0x000000010909e824 */ /* 0x100fe200078e0a03 */
[----:B------:R-:W-:Y:S01]  /*112f0*/  IABS R2, R13 ;  /* 0x0000000d00027213 */ /* 0x000fe20000000000 */
[----:B------:R-:W-:Y:S01]  /*11300*/  @!P2 IMAD.IADD R8, R8, 0x1, -R3 ;  /* 0x000000010808a824 */ /* 0x000fe200078e0a03 */
[----:B------:R-:W-:Y:S01]  /*11310*/  STL [R1+0x4b8], R5 ;  /* 0x0004b80501007387 */ /* 0x000fe20000100800 */
[----:B------:R-:W-:Y:S01]  /*11320*/  VIADD R12, R0, 0xbf ;  /* 0x000000bf000c7836 */ /* 0x000fe20000000000 */
[----:B------:R-:W-:Y:S01]  /*11330*/  ISETP.GT.U32.AND P2, PT, R3, R9, PT ;  /* 0x000000090300720c */ /* 0x000fe20003f44070 */
[----:B------:R-:W-:Y:S01]  /*11340*/  IMAD.HI.U32 R17, R18, R2, RZ ;  /* 0x0000000212117227 */ /* 0x000fe200078e00ff */
[----:B------:R0:W-:Y:S02]  /*11350*/  STL [R1+0x4bc], R4 ;  /* 0x0004bc0401007387 */ /* 0x0001e40000100800 */
[----:B------:R-:W-:Y:S01]  /*11360*/  IABS R7, R12 ;  /* 0x0000000c00077213 */ /* 0x000fe20000000000 */
[----:B------:R-:W-:-:S02]  /*11370*/  IMAD.MOV R17, RZ, RZ, -R17 ;  /* 0x000000ffff117224 */ /* 0x000fc400078e0a11 */
[----:B------:R-:W-:Y:S01]  /*11380*/  @!P5 IMAD.IADD R10, R10, 0x1, -R3 ;  /* 0x000000010a0ad824 */ /* 0x000fe200078e0a03 */
[----:B------:R-:W-:Y:S01]  /*11390*/  ISETP.GE.AND P5, PT, R14, RZ, PT ;  /* 0x000000ff0e00720c */ /* 0x000fe20003fa6270 */
[C---:B------:R-:W-:Y:S02]  /*113a0*/  IMAD R2, R3.reuse, R17, R2 ;  /* 0x0000001103027224 */ /* 0x040fe400078e0202 */
[----:B------:R-:W-:Y:S01]  /*113b0*/  IMAD.HI.U32 R15, R18, R7, RZ ;  /* 0x00000007120f7227 */ /* 0x000fe200078e00ff */
[----:B------:R-:W-:-:S03]  /*113c0*/  ISETP.GT.U32.AND P6, PT, R3, R10, PT ;  /* 0x0000000a0300720c */ /* 0x000fc60003fc4070 */
[----:B0-----:R-:W-:Y:S02]  /*113d0*/  IMAD.MOV.U32 R4, RZ, RZ, R16 ;  /* 0x000000ffff047224 */ /* 0x001fe400078e0010 */
[----:B------:R-:W-:Y:S02]  /*113e0*/  VIADD R14, R0, 0xbd ;  /* 0x000000bd000e7836 */ /* 0x000fe40000000000 */
[----:B------:R-:W-:Y:S01]  /*113f0*/  @!P1 IMAD.MOV R4, RZ, RZ, -R4 ;  /* 0x000000ffff049224 */ /* 0x000fe200078e0a04 */
[----:B------:R-:W-:Y:S01]  /*11400*/  ISETP.GT.U32.AND P1, PT, R3, R8, PT ;  /* 0x000000080300720c */ /* 0x000fe20003f24070 */
[----:B------:R-:W-:Y:S01]  /*11410*/  @!P2 IMAD.IADD R9, R9, 0x1, -R3 ;  /* 0x000000010909a824 */ /* 0x000fe200078e0a03 */
[C---:B------:R-:W-:Y:S01]  /*11420*/  ISETP.GT.U32.AND P2, PT, R3.reuse, R2, PT ;  /* 0x000000020300720c */ /* 0x040fe20003f44070 */
[----:B------:R-:W-:Y:S01]  /*11430*/  IMAD.MOV R15, RZ, RZ, -R15 ;  /* 0x000000ffff0f7224 */ /* 0x000fe200078e0a0f */
[----:B------:R-:W-:Y:S01]  /*11440*/  IABS R16, R14 ;  /* 0x0000000e00107213 */ /* 0x000fe20000000000 */
[----:B------:R-:W-:Y:S01]  /*11450*/  @!P6 IMAD.IADD R10, R10, 0x1, -R3 ;  /* 0x000000010a0ae824 */ /* 0x000fe200078e0a03 */
[----:B------:R0:W-:Y:S01]  /*11460*/  STL [R1+0x4c0], R4 ;  /* 0x0004c00401007387 */ /* 0x0001e20000100800 */
[----:B------:R-:W-:-:S02]  /*11470*/  IMAD R7, R3, R15, R7 ;  /* 0x0000000f03077224 */ /* 0x000fc400078e0207 */
[----:B------:R-:W-:Y:S02]  /*11480*/  VIADD R15, R0, 0xbc ;  /* 0x000000bc000f7836 */ /* 0x000fe40000000000 */
[----:B------:R-:W-:Y:S01]  /*11490*/  IMAD.HI.U32 R21, R18, R16, RZ ;  /* 0x0000001012157227 */ /* 0x000fe200078e00ff */
[----:B------:R-:W-:Y:S02]  /*114a0*/  ISETP.GT.U32.AND P6, PT, R3, R7, PT ;  /* 0x000000070300720c */ /* 0x000fe40003fc4070 */
[----:B------:R-:W-:Y:S01]  /*114b0*/  IABS R19, R15 ;  /* 0x0000000f00137213 */ /* 0x000fe20000000000 */
[----:B------:R-:W-:Y:S01]  /*114c0*/  @!P1 IMAD.IADD R8, R8, 0x1, -R3 ;  /* 0x0000000108089824 */ /* 0x000fe200078e0a03 */
[----:B------:R-:W-:Y:S01]  /*114d0*/  ISETP.GE.AND P1, PT, R20, RZ, PT ;  /* 0x000000ff1400720c */ /* 0x000fe20003f26270 */
[----:B------:R-:W-:Y:S02]  /*114e0*/  IMAD.MOV R20, RZ, RZ, -R21 ;  /* 0x000000ffff147224 */ /* 0x000fe400078e0a15 */
[----:B------:R-:W-:-:S02]  /*114f0*/  @!P2 IMAD.IADD R2, R2, 0x1, -R3 ;  /* 0x000000010202a824 */ /* 0x000fc400078e0a03 */
[C---:B------:R-:W-:Y:S02]  /*11500*/  IMAD R16, R3.reuse, R20, R16 ;  /* 0x0000001403107224 */ /* 0x040fe400078e0210 */
[----:B0-----:R-:W-:Y:S01]  /*11510*/  IMAD.MOV.U32 R4, RZ, RZ, R11 ;  /* 0x000000ffff047224 */ /* 0x001fe200078e000b */
[----:B------:R-:W-:Y:S01]  /*11520*/  ISETP.GT.U32.AND P2, PT, R3, R2, PT ;  /* 0x000000020300720c */ /* 0x000fe20003f44070 */
[----:B------:R-:W-:Y:S02]  /*11530*/  VIADD R17, R0, 0xbb ;  /* 0x000000bb00117836 */ /* 0x000fe40000000000 */
[----:B------:R-:W-:-:S03]  /*11540*/  IMAD.HI.U32 R22, R18, R19, RZ ;  /* 0x0000001312167227 */ /* 0x000fc600078e00ff */
[----:B------:R-:W-:Y:S01]  /*11550*/  IABS R21, R17 ;  /* 0x0000001100157213 */ /* 0x000fe20000000000 */
[----:B------:R-:W-:Y:S02]  /*11560*/  @!P4 IMAD.MOV R4, RZ, RZ, -R4 ;  /* 0x000000ffff04c224 */ /* 0x000fe400078e0a04 */
[----:B------:R-:W-:Y:S01]  /*11570*/  @!P3 IMAD.MOV R10, RZ, RZ, -R10 ;  /* 0x000000ffff0ab224 */ /* 0x000fe200078e0a0a */
[----:B------:R-:W-:Y:S01]  /*11580*/  ISETP.GT.U32.AND P3, PT, R3, R16, PT ;  /* 0x000000100300720c */ /* 0x000fe20003f64070 */
[----:B------:R-:W-:Y:S01]  /*11590*/  IMAD.MOV R22, RZ, RZ, -R22 ;  /* 0x000000ffff167224 */ /* 0x000fe200078e0a16 */
[----:B------:R0:W-:Y:S01]  /*115a0*/  STL [R1+0x4ac], R4 ;  /* 0x0004ac0401007387 */ /* 0x0001e20000100800 */
[----:B------:R-:W-:Y:S02]  /*115b0*/  IMAD.MOV.U32 R5, RZ, RZ, R9 ;  /* 0x000000ffff057224 */ /* 0x000fe400078e0009 */
[----:B------:R-:W-:Y:S01]  /*115c0*/  @!P6 IMAD.IADD R7, R7, 0x1, -R3 ;  /* 0x000000010707e824 */ /* 0x000fe200078e0a03 */
[----:B------:R-:W-:Y:S01]  /*115d0*/  STL [R1+0x4a8], R10 ;  /* 0x0004a80a01007387 */ /* 0x000fe20000100800 */
[----:B------:R-:W-:Y:S01]  /*115e0*/  @!P5 IMAD.MOV R5, RZ, RZ, -R5 ;  /* 0x000000ffff05d224 */ /* 0x000fe200078e0a05 */
[----:B------:R-:W-:Y:S01]  /*115f0*/  ISETP.GE.AND P5, PT, R13, RZ, PT ;  /* 0x000000ff0d00720c */ /* 0x000fe20003fa6270 */
[C---:B------:R-:W-:Y:S01]  /*11600*/  IMAD R19, R3.reuse, R22, R19 ;  /* 0x0000001603137224 */ /* 0x040fe200078e0213 */
[C---:B------:R-:W-:Y:S01]  /*11610*/  ISETP.GT.U32.AND P4, PT, R3.reuse, R7, PT ;  /* 0x000000070300720c */ /* 0x040fe20003f84070 */
[----:B------:R-:W-:Y:S01]  /*11620*/  @!P2 IMAD.IADD R2, R2, 0x1, -R3 ;  /* 0x000000010202a824 */ /* 0x000fe200078e0a03 */
[----:B------:R2:W-:Y:S01]  /*11630*/  STL [R1+0x4a0], R5 ;  /* 0x0004a00501007387 */ /* 0x0005e20000100800 */
[----:B0-----:R-:W-:Y:S01]  /*11640*/  IMAD.MOV.U32 R4, RZ, RZ, R8 ;  /* 0x000000ffff047224 */ /* 0x001fe200078e0008 */
[----:B------:R-:W-:Y:S01]  /*11650*/  ISETP.GT.U32.AND P2, PT, R3, R19, PT ;  /* 0x000000130300720c */ /* 0x000fe20003f44070 */
[----:B------:R-:W-:Y:S01]  /*11660*/  IMAD.HI.U32 R8, R18, R21, RZ ;  /* 0x0000001512087227 */ /* 0x000fe200078e00ff */
[----:B------:R-:W-:-:S03]  /*11670*/  ISETP.GE.AND P6, PT, R12, RZ, PT ;  /* 0x000000ff0c00720c */ /* 0x000fc60003fc6270 */
[----:B------:R-:W-:Y:S01]  /*11680*/  @!P1 IMAD.MOV R4, RZ, RZ, -R4 ;  /* 0x000000ffff049224 */ /* 0x000fe200078e0a04 */
[----:B------:R-:W-:Y:S01]  /*11690*/  ISETP.GE.AND P1, PT, R14, RZ, PT ;  /* 0x000000ff0e00720c */ /* 0x000fe20003f26270 */
[----:B------:R-:W-:Y:S02]  /*116a0*/  IMAD.MOV R8, RZ, RZ, -R8 ;  /* 0x000000ffff087224 */ /* 0x000fe400078e0a08 */
[----:B------:R-:W-:Y:S01]  /*116b0*/  @!P3 IMAD.IADD R16, R16, 0x1, -R3 ;  /* 0x000000011010b824 */ /* 0x000fe200078e0a03 */
[----:B------:R0:W-:Y:S01]  /*116c0*/  STL [R1+0x49c], R4 ;  /* 0x00049c0401007387 */ /* 0x0001e20000100800 */
[C---:B------:R-:W-:Y:S02]  /*116d0*/  IMAD R8, R3.reuse, R8, R21 ;  /* 0x0000000803087224 */ /* 0x040fe400078e0215 */
[----:B------:R-:W-:Y:S01]  /*116e0*/  VIADD R9, R0, 0xba ;  /* 0x000000ba00097836 */ /* 0x000fe20000000000 */
[----:B------:R-:W-:Y:S01]  /*116f0*/  ISETP.GT.U32.AND P3, PT, R3, R16, PT ;  /* 0x000000100300720c */ /* 0x000fe20003f64070 */
[--C-:B------:R-:W-:Y:S01]  /*11700*/  @!P4 IMAD.IADD R7, R7, 0x1, -R3.reuse ;  /* 0x000000010707c824 */ /* 0x100fe200078e0a03 */
[----:B------:R-:W-:Y:S01]  /*11710*/  ISETP.GE.AND P4, PT, R15, RZ, PT ;  /* 0x000000ff0f00720c */ /* 0x000fe20003f86270 */
[----:B------:R-:W-:Y:S01]  /*11720*/  @!P2 IMAD.IADD R19, R19, 0x1, -R3 ;  /* 0x000000011313a824 */ /* 0x000fe200078e0a03 */
[----:B------:R-:W-:Y:S01]  /*11730*/  IABS R14, R9 ;  /* 0x00000009000e7213 */ /* 0x000fe20000000000 */
[----:B--2---:R-:W-:-:S02]  /*11740*/  IMAD.MOV.U32 R5, RZ, RZ, R7 ;  /* 0x000000ffff057224 */ /* 0x004fc400078e0007 */
[----:B0-----:R-:W-:Y:S01]  /*11750*/  IMAD.MOV.U32 R4, RZ, RZ, R2 ;  /* 0x000000ffff047224 */ /* 0x001fe200078e0002 */
[----:B------:R-:W-:Y:S01]  /*11760*/  ISETP.GT.U32.AND P2, PT, R3, R19, PT ;  /* 0x000000130300720c */ /* 0x000fe20003f44070 */
[----:B------:R-:W-:Y:S01]  /*11770*/  @!P6 IMAD.MOV R5, RZ, RZ, -R5 ;  /* 0x000000ffff05e224 */ /* 0x000fe200078e0a05 */
[----:B------:R-:W-:Y:S01]  /*11780*/  ISETP.GE.AND P6, PT, R17, RZ, PT ;  /* 0x000000ff1100720c */ /* 0x000fe20003fc6270 */
[----:B------:R-:W-:Y:S01]  /*11790*/  @!P5 IMAD.MOV R4, RZ, RZ, -R4 ;  /* 0x000000ffff04d224 */ /* 0x000fe200078e0a04 */
[----:B------:R-:W-:Y:S01]  /*117a0*/  ISETP.GT.U32.AND P5, PT, R3, R8, PT ;  /* 0x000000080300720c */ /* 0x000fe20003fa4070 */
[----:B------:R-:W-:Y:S01]  /*117b0*/  IMAD.HI.U32 R7, R18, R14, RZ ;  /* 0x0000000e12077227 */ /* 0x000fe200078e00ff */
[----:B------:R-:W-:Y:S03]  /*117c0*/  STL [R1+0x48c], R5 ;  /* 0x00048c0501007387 */ /* 0x000fe60000100800 */
[----:B------:R-:W-:Y:S01]  /*117d0*/  VIADD R10, R0, 0xb9 ;  /* 0x000000b9000a7836 */ /* 0x000fe20000000000 */
[----:B------:R0:W-:Y:S01]  /*117e0*/  STL [R1+0x488], R4 ;  /* 0x0004880401007387 */ /* 0x0001e20000100800 */
[----:B------:R-:W-:Y:S01]  /*117f0*/  @!P3 IMAD.IADD R16, R16, 0x1, -R3 ;  /* 0x000000011010b824 */ /* 0x000fe200078e0a03 */
[----:B------:R-:W-:Y:S01]  /*11800*/  ISETP.GE.AND P3, PT, R9, RZ, PT ;  /* 0x000000ff0900720c */ /* 0x000fe20003f66270 */
[----:B------:R-:W-:Y:S01]  /*11810*/  IMAD.MOV R7, RZ, RZ, -R7 ;  /* 0x000000ffff077224 */ /* 0x000fe200078e0a07 */
[----:B------:R-:W-:Y:S01]  /*11820*/  IABS R12, R10 ;  /* 0x0000000a000c7213 */ /* 0x000fe20000000000 */
[----:B------:R-:W-:-:S02]  /*11830*/  VIADD R2, R0, 0xb8 ;  /* 0x000000b800027836 */ /* 0x000fc40000000000 */
[----:B------:R-:W-:Y:S02]  /*11840*/  @!P5 IMAD.IADD R8, R8, 0x1, -R3 ;  /* 0x000000010808d824 */ /* 0x000fe400078e0a03 */
[C---:B------:R-:W-:Y:S01]  /*11850*/  IMAD R14, R3.reuse, R7, R14 ;  /* 0x00000007030e7224 */ /* 0x040fe200078e020e */
[----:B------:R-:W-:Y:S01]  /*11860*/  IABS R11, R2 ;  /* 0x00000002000b7213 */ /* 0x000fe20000000000 */
[----:B0-----:R-:W-:Y:S01]  /*11870*/  IMAD.MOV.U32 R4, RZ, RZ, R16 ;  /* 0x000000ffff047224 */ /* 0x001fe200078e0010 */
[----:B------:R-:W-:Y:S01]  /*11880*/  ISETP.GT.U32.AND P5, PT, R3, R8, PT ;  /* 0x000000080300720c */ /* 0x000fe20003fa4070 */
[----:B------:R-:W-:-:S04]  /*11890*/  IMAD.HI.U32 R9, R18, R12, RZ ;  /* 0x0000000c12097227 */ /* 0x000fc800078e00ff */
[----:B------:R-:W-:Y:S01]  /*118a0*/  @!P1 IMAD.MOV R4, RZ, RZ, -R4 ;  /* 0x000000ffff049224 */ /* 0x000fe200078e0a04 */
[----:B------:R-:W-:Y:S01]  /*118b0*/  ISETP.GT.U32.AND P1, PT, R3, R14, PT ;  /* 0x0000000e0300720c */ /* 0x000fe20003f24070 */
[----:B------:R-:W-:Y:S01]  /*118c0*/  @!P2 IMAD.IADD R19, R19, 0x1, -R3 ;  /* 0x000000011313a824 */ /* 0x000fe200078e0a03 */
[----:B------:R-:W-:Y:S01]  /*118d0*/  ISETP.GE.AND P2, PT, R10, RZ, PT ;  /* 0x000000ff0a00720c */ /* 0x000fe20003f46270 */
[----:B------:R-:W-:Y:S01]  /*118e0*/  IMAD.MOV R9, RZ, RZ, -R9 ;  /* 0x000000ffff097224 */ /* 0x000fe200078e0a09 */
[----:B------:R0:W-:Y:S01]  /*118f0*/  STL [R1+0x440], R4 ;  /* 0x0004400401007387 */ /* 0x0001e20000100800 */
[----:B------:R-:W-:-:S04]  /*11900*/  IMAD.HI.U32 R13, R18, R11, RZ ;  /* 0x0000000b120d7227 */ /* 0x000fc800078e00ff */
[C---:B------:R-:W-:Y:S02]  /*11910*/  IMAD R12, R3.reuse, R9, R12 ;  /* 0x00000009030c7224 */ /* 0x040fe400078e020c */
[----:B------:R-:W-:Y:S02]  /*11920*/  VIADD R17, R0, 0xb7 ;  /* 0x000000b700117836 */ /* 0x000fe40000000000 */
[----:B------:R-:W-:Y:S02]  /*11930*/  IMAD.MOV R13, RZ, RZ, -R13 ;  /* 0x000000ffff0d7224 */ /* 0x000fe400078e0a0d */
[----:B0-----:R-:W-:Y:S01]  /*11940*/  IMAD.MOV.U32 R4, RZ, RZ, R19 ;  /* 0x000000ffff047224 */ /* 0x001fe200078e0013 */
[----:B------:R-:W-:Y:S01]  /*11950*/  IABS R7, R17 ;  /* 0x0000001100077213 */ /* 0x000fe20000000000 */
[----:B------:R-:W-:Y:S01]  /*11960*/  @!P5 IMAD.IADD R8, R8, 0x1, -R3 ;  /* 0x000000010808d824 */ /* 0x000fe200078e0a03 */
[C---:B------:R-:W-:Y:S01]  /*11970*/  ISETP.GT.U32.AND P5, PT, R3.reuse, R12, PT ;  /* 0x0000000c0300720c */ /* 0x040fe20003fa4070 */
[----:B------:R-:W-:Y:S01]  /*11980*/  @!P4 IMAD.MOV R4, RZ, RZ, -R4 ;  /* 0x000000ffff04c224 */ /* 0x000fe200078e0a04 */
[----:B------:R-:W-:Y:S01]  /*11990*/  ISETP.GE.AND P4, PT, R2, RZ, PT ;  /* 0x000000ff0200720c */ /* 0x000fe20003f86270 */
[----:B------:R-:W-:-:S02]  /*119a0*/  IMAD R11, R3, R13, R11 ;  /* 0x0000000d030b7224 */ /* 0x000fc400078e020b */
[----:B------:R-:W-:Y:S01]  /*119b0*/  @!P1 IMAD.IADD R14, R14, 0x1, -R3 ;  /* 0x000000010e0e9824 */ /* 0x000fe200078e0a03 */
[----:B------:R0:W-:Y:S01]  /*119c0*/  STL [R1+0x444], R4 ;  /* 0x0004440401007387 */ /* 0x0001e20000100800 */
[----:B------:R-:W-:-:S03]  /*119d0*/  IMAD.HI.U32 R2, R18, R7, RZ ;  /* 0x0000000712027227 */ /* 0x000fc600078e00ff */
[C---:B------:R-:W-:Y:S01]  /*119e0*/  ISETP.GT.U32.AND P1, PT, R3.reuse, R14, PT ;  /* 0x0000000e0300720c */ /* 0x040fe20003f24070 */
[----:B------:R-:W-:Y:S02]  /*119f0*/  IMAD.MOV R2, RZ, RZ, -R2 ;  /* 0x000000ffff027224 */ /* 0x000fe400078e0a02 */
[----:B------:R-:W-:Y:S02]  /*11a00*/  @!P5 IMAD.IADD R12, R12, 0x1, -R3 ;  /* 0x000000010c0cd824 */ /* 0x000fe400078e0a03 */
[C---:B------:R-:W-:Y:S02]  /*11a10*/  VIADD R10, R0.reuse, 0xb6 ;  /* 0x000000b6000a7836 */ /* 0x040fe40000000000 */
[----:B0-----:R-:W-:Y:S01]  /*11a20*/  IMAD.MOV.U32 R4, RZ, RZ, R8 ;  /* 0x000000ffff047224 */ /* 0x001fe200078e0008 */
[C---:B------:R-:W-:Y:S01]  /*11a30*/  ISETP.GT.U32.AND P5, PT, R3.reuse, R12, PT ;  /* 0x0000000c0300720c */ /* 0x040fe20003fa4070 */
[C---:B------:R-:W-:Y:S01]  /*11a40*/  IMAD R7, R3.reuse, R2, R7 ;  /* 0x0000000203077224 */ /* 0x040fe200078e0207 */
[----:B------:R-:W-:Y:S01]  /*11a50*/  IABS R15, R10 ;  /* 0x0000000a000f7213 */ /* 0x000fe20000000000 */
[----:B------:R-:W-:Y:S01]  /*11a60*/  @!P6 IMAD.MOV R4, RZ, RZ, -R4 ;  /* 0x000000ffff04e224 */ /* 0x000fe200078e0a04 */
[----:B------:R-:W-:Y:S01]  /*11a70*/  ISETP.GT.U32.AND P6, PT, R3, R11, PT ;  /* 0x0000000b0300720c */ /* 0x000fe20003fc4070 */
[----:B------:R-:W-:-:S02]  /*11a80*/  VIADD R8, R0, 0xb5 ;  /* 0x000000b500087836 */ /* 0x000fc40000000000 */
[----:B------:R-:W-:Y:S01]  /*11a90*/  @!P1 IMAD.IADD R14, R14, 0x1, -R3 ;  /* 0x000000010e0e9824 */ /* 0x000fe200078e0a03 */
[----:B------:R-:W-:Y:S01]  /*11aa0*/  ISETP.GT.U32.AND P1, PT, R3, R7, PT ;  /* 0x000000070300720c */ /* 0x000fe20003f24070 */
[----:B------:R0:W-:Y:S01]  /*11ab0*/  STL [R1+0x494], R4 ;  /* 0x0004940401007387 */ /* 0x0001e20000100800 */
[----:B------:R-:W-:Y:S01]  /*11ac0*/  IABS R13, R8 ;  /* 0x00000008000d7213 */ /* 0x000fe20000000000 */
[----:B------:R-:W-:-:S04]  /*11ad0*/  IMAD.HI.U32 R19, R18, R15, RZ ;  /* 0x0000000f12137227 */ /* 0x000fc800078e00ff */
[--C-:B------:R-:W-:Y:S01]  /*11ae0*/  @!P5 IMAD.IADD R12, R12, 0x1, -R3.reuse ;  /* 0x000000010c0cd824 */ /* 0x100fe200078e0a03 */
[----:B------:R-:W-:Y:S01]  /*11af0*/  ISETP.GE.AND P5, PT, R10, RZ, PT ;  /* 0x000000ff0a00720c */ /* 0x000fe20003fa6270 */
[----:B------:R-:W-:Y:S02]  /*11b00*/  @!P6 IMAD.IADD R11, R11, 0x1, -R3 ;  /* 0x000000010b0be824 */ /* 0x000fe400078e0a03 */
[----:B0-----:R-:W-:Y:S02]  /*11b10*/  IMAD.MOV.U32 R4, RZ, RZ, R14 ;  /* 0x000000ffff047224 */ /* 0x001fe400078e000e */
[----:B------:R-:W-:Y:S01]  /*11b20*/  IMAD.HI.U32 R14, R18, R13, RZ ;  /* 0x0000000d120e7227 */ /* 0x000fe200078e00ff */
[----:B------:R-:W-:-:S03]  /*11b30*/  ISETP.GT.U32.AND P6, PT, R3, R11, PT ;  /* 0x0000000b0300720c */ /* 0x000fc60003fc4070 */
[----:B------:R-:W-:Y:S01]  /*11b40*/  @!P3 IMAD.MOV R4, RZ, RZ, -R4 ;  /* 0x000000ffff04b224 */ /* 0x000fe200078e0a04 */
[----:B------:R-:W-:Y:S01]  /*11b50*/  ISETP.GE.AND P3, PT, R17, RZ, PT ;  /* 0x000000ff1100720c */ /* 0x000fe20003f66270 */
[----:B------:R-:W-:Y:S02]  /*11b60*/  IMAD.MOV R17, RZ, RZ, -R19 ;  /* 0x000000ffff117224 */ /* 0x000fe400078e0a13 */
[----:B------:R-:W-:Y:S01]  /*11b70*/  VIADD R2, R0, 0xb4 ;  /* 0x000000b400027836 */ /* 0x000fe20000000000 */
[----:B------:R0:W-:Y:S01]  /*11b80*/  STL [R1+0x490], R4 ;  /* 0x0004900401007387 */ /* 0x0001e20000100800 */
[----:B------:R-:W-:Y:S02]  /*11b90*/  IMAD.MOV R14, RZ, RZ, -R14 ;  /* 0x000000ffff0e7224 */ /* 0x000fe400078e0a0e */
[----:B------:R-:W-:Y:S01]  /*11ba0*/  @!P1 IMAD.IADD R7, R7, 0x1, -R3 ;  /* 0x0000000107079824 */ /* 0x000fe200078e0a03 */
[----:B------:R-:W-:Y:S01]  /*11bb0*/  IABS R9, R2 ;  /* 0x0000000200097213 */ /* 0x000fe20000000000 */
[----:B------:R-:W-:-:S02]  /*11bc0*/  IMAD R10, R3, R17, R15 ;  /* 0x00000011030a7224 */ /* 0x000fc400078e020f */
[C---:B------:R-:W-:Y:S01]  /*11bd0*/  IMAD R13, R3.reuse, R14, R13 ;  /* 0x0000000e030d7224 */ /* 0x040fe200078e020d */
[----:B------:R-:W-:Y:S01]  /*11be0*/  ISETP.GT.U32.AND P1, PT, R3, R7, PT ;  /* 0x000000070300720c */ /* 0x000fe20003f24070 */
[----:B------:R-:W-:Y:S01]  /*11bf0*/  @!P6 IMAD.IADD R11, R11, 0x1, -R3 ;  /* 0x000000010b0be824 */ /* 0x000fe200078e0a03 */
[----:B------:R-:W-:Y:S01]  /*11c00*/  ISETP.GT.U32.AND P6, PT, R3, R10, PT ;  /* 0x0000000a0300720c */ /* 0x000fe20003fc4070 */
[----:B------:R-:W-:Y:S02]  /*11c10*/  IMAD.MOV.U32 R5, RZ, RZ, R12 ;  /* 0x000000ffff057224 */ /* 0x000fe400078e000c */
[----:B------:R-:W-:-:S04]  /*11c20*/  IMAD.HI.U32 R16, R18, R9, RZ ;  /* 0x0000000912107227 */ /* 0x000fc800078e00ff */
[----:B------:R-:W-:Y:S01]  /*11c30*/  @!P2 IMAD.MOV R5, RZ, RZ, -R5 ;  /* 0x000000ffff05a224 */ /* 0x000fe200078e0a05 */
[C---:B------:R-:W-:Y:S01]  /*11c40*/  ISETP.GT.U32.AND P2, PT, R3.reuse, R13, PT ;  /* 0x0000000d0300720c */ /* 0x040fe20003f44070 */
[----:B0-----:R-:W-:Y:S02]  /*11c50*/  IMAD.MOV.U32 R4, RZ, RZ, R11 ;  /* 0x000000ffff047224 */ /* 0x001fe400078e000b */
[----:B------:R-:W-:Y:S01]  /*11c60*/  IMAD.MOV R16, RZ, RZ, -R16 ;  /* 0x000000ffff107224 */ /* 0x000fe200078e0a10 */
[----:B------:R-:W-:Y:S01]  /*11c70*/  STL [R1+0x478], R5 ;  /* 0x0004780501007387 */ /* 0x000fe20000100800 */
[----:B------:R-:W-:Y:S02]  /*11c80*/  VIADD R14, R0, 0xb3 ;  /* 0x000000b3000e7836 */ /* 0x000fe40000000000 */
[----:B------:R-:W-:Y:S01]  /*11c90*/  @!P4 IMAD.MOV R4, RZ, RZ, -R4 ;  /* 0x000000ffff04c224 */ /* 0x000fe200078e0a04 */
[----:B------:R-:W-:Y:S01]  /*11ca0*/  ISETP.GE.AND P4, PT, R8, RZ, PT ;  /* 0x000000ff0800720c */ /* 0x000fe20003f86270 */
[----:B------:R-:W-:Y:S01]  /*11cb0*/  IMAD R9, R3, R16, R9 ;  /* 0x0000001003097224 */ /* 0x000fe200078e0209 */
[----:B------:R-:W-:Y:S01]  /*11cc0*/  IABS R15, R14 ;  /* 0x0000000e000f7213 */ /* 0x000fe20000000000 */
[----:B------:R-:W-:Y:S01]  /*11cd0*/  VIADD R12, R0, 0xb2 ;  /* 0x000000b2000c7836 */ /* 0x000fe20000000000 */
[----:B------:R0:W-:Y:S01]  /*11ce0*/  STL [R1+0x47c], R4 ;  /* 0x00047c0401007387 */ /* 0x0001e20000100800 */
[--C-:B------:R-:W-:Y:S01]  /*11cf0*/  @!P1 IMAD.IADD R7, R7, 0x1, -R3.reuse ;  /* 0x0000000107079824 */ /* 0x100fe200078e0a03 */
[----:B------:R-:W-:Y:S01]  /*11d00*/  ISETP.GT.U32.AND P1, PT, R3, R9, PT ;  /* 0x000000090300720c */ /* 0x000fe20003f24070 */
[--C-:B------:R-:W-:Y:S01]  /*11d10*/  @!P6 IMAD.IADD R10, R10, 0x1, -R3.reuse ;  /* 0x000000010a0ae824 */ /* 0x100fe200078e0a03 */
[----:B------:R-:W-:Y:S01]  /*11d20*/  IABS R17, R12 ;  /* 0x0000000c00117213 */ /* 0x000fe20000000000 */
[----:B------:R-:W-:Y:S01]  /*11d30*/  @!P2 IMAD.IADD R13, R13, 0x1, -R3 ;  /* 0x000000010d0da824 */ /* 0x000fe200078e0a03 */
[----:B------:R-:W-:Y:S01]  /*11d40*/  ISETP.GE.AND P6, PT, R2, RZ, PT ;  /* 0x000000ff0200720c */ /* 0x000fe20003fc6270 */
[----:B------:R-:W-:Y:S01]  /*11d50*/  IMAD.HI.U32 R2, R18, R15, RZ ;  /* 0x0000000f12027227 */ /* 0x000fe200078e00ff */
[----:B------:R-:W-:-:S03]  /*11d60*/  ISETP.GT.U32.AND P2, PT, R3, R10, PT ;  /* 0x0000000a0300720c */ /* 0x000fc60003f44070 */
[----:B0-----:R-:W-:Y:S02]  /*11d70*/  IMAD.MOV.U32 R4, RZ, RZ, R7 ;  /* 0x000000ffff047224 */ /* 0x001fe400078e0007 */
[----:B------:R-:W-:Y:S02]  /*11d80*/  IMAD.MOV R2, RZ, RZ, -R2 ;  /* 0x000000ffff027224 */ /* 0x000fe400078e0a02 */
[----:B------:R-:W-:Y:S01]  /*11d90*/  @!P3 IMAD.MOV R4, RZ, RZ, -R4 ;  /* 0x000000ffff04b224 */ /* 0x000fe200078e0a04 */
[----:B------:R-:W-:Y:S01]  /*11da0*/  ISETP.GT.U32.AND P3, PT, R3, R13, PT ;  /* 0x0000000d0300720c */ /* 0x000fe20003f64070 */
[----:B------:R-:W-:-:S03]  /*11db0*/  IMAD.HI.U32 R7, R18, R17, RZ ;  /* 0x0000001112077227 */ /* 0x000fc600078e00ff */
[----:B------:R0:W-:Y:S01]  /*11dc0*/  STL [R1+0x484], R4 ;  /* 0x0004840401007387 */ /* 0x0001e20000100800 */
[----:B------:R-:W-:Y:S02]  /*11dd0*/  IMAD R15, R3, R2, R15 ;  /* 0x00000002030f7224 */ /* 0x000fe400078e020f */
[----:B------:R-:W-:Y:S02]  /*11de0*/  IMAD.MOV R7, RZ, RZ, -R7 ;  /* 0x000000ffff077224 */ /* 0x000fe400078e0a07 */
[--C-:B------:R-:W-:Y:S02]  /*11df0*/  @!P1 IMAD.IADD R9, R9, 0x1, -R3.reuse ;  /* 0x0000000109099824 */ /* 0x100fe400078e0a03 */
[----:B------:R-:W-:Y:S01]  /*11e00*/  @!P2 IMAD.IADD R10, R10, 0x1, -R3 ;  /* 0x000000010a0aa824 */ /* 0x000fe200078e0a03 */
[C---:B------:R-:W-:Y:S01]  /*11e10*/  ISETP.GT.U32.AND P2, PT, R3.reuse, R15, PT ;  /* 0x0000000f0300720c */ /* 0x040fe20003f44070 */
[C---:B------:R-:W-:Y:S01]  /*11e20*/  IMAD R17, R3.reuse, R7, R17 ;  /* 0x0000000703117224 */ /* 0x040fe200078e0211 */
[----:B------:R-:W-:Y:S01]  /*11e30*/  ISETP.GT.U32.AND P1, PT, R3, R9, PT ;  /* 0x000000090300720c */ /* 0x000fe20003f24070 */
[----:B------:R-:W-:-:S02]  /*11e40*/  @!P3 IMAD.IADD R13, R13, 0x1, -R3 ;  /* 0x000000010d0db824 */ /* 0x000fc400078e0a03 */
[C---:B------:R-:W-:Y:S01]  /*11e50*/  VIADD R8, R0.reuse, 0xb1 ;  /* 0x000000b100087836 */ /* 0x040fe20000000000 */
[----:B------:R-:W-:Y:S01]  /*11e60*/  ISETP.GT.U32.AND P3, PT, R3, R17, PT ;  /* 0x000000110300720c */ /* 0x000fe20003f64070 */
[C---:B------:R-:W-:Y:S02]  /*11e70*/  VIADD R2, R0.reuse, 0xb0 ;  /* 0x000000b000027836 */ /* 0x040fe40000000000 */
[----:B------:R-:W-:Y:S01]  /*11e80*/  VIADD R7, R0, 0xaf ;  /* 0x000000af00077836 */ /* 0x000fe20000000000 */
[----:B------:R-:W-:Y:S01]  /*11e90*/  IABS R19, R8 ;  /* 0x0000000800137213 */ /* 0x000fe20000000000 */
[----:B0-----:R-:W-:Y:S01]  /*11ea0*/  IMAD.MOV.U32 R4, RZ, RZ, R10 ;  /* 0x000000ffff047224 */ /* 0x001fe200078e000a */
[----:B------:R-:W-:Y:S01]  /*11eb0*/  IABS R11, R2 ;  /* 0x00000002000b7213 */ /* 0x000fe20000000000 */
[----:B------:R-:W-:Y:S01]  /*11ec0*/  @!P2 IMAD.IADD R15, R15, 0x1, -R3 ;  /* 0x000000010f0fa824 */ /* 0x000fe200078e0a03 */
[----:B------:R-:W-:Y:S01]  /*11ed0*/  IABS R16, R7 ;  /* 0x0000000700107213 */ /* 0x000fe20000000000 */
[----:B------:R-:W-:Y:S01]  /*11ee0*/  IMAD.HI.U32 R20, R18, R19, RZ ;  /* 0x0000001312147227 */ /* 0x000fe200078e00ff */
[----:B------:R-:W-:-:S03]  /*11ef0*/  ISETP.GE.AND P2, PT, R12, RZ, PT ;  /* 0x000000ff0c00720c */ /* 0x000fc60003f46270 */
[--C-:B------:R-:W-:Y:S01]  /*11f00*/  @!P1 IMAD.IADD R9, R9, 0x1, -R3.reuse ;  /* 0x0000000109099824 */ /* 0x100fe200078e0a03 */
[----:B------:R-:W-:Y:S01]  /*11f10*/  ISETP.GE.AND P1, PT, R14, RZ, PT ;  /* 0x000000ff0e00720c */ /* 0x000fe20003f26270 */
[----:B------:R-:W-:Y:S01]  /*11f20*/  @!P3 IMAD.IADD R17, R17, 0x1, -R3 ;  /* 0x000000011111b824 */ /* 0x000fe200078e0a03 */
[----:B------:R-:W-:Y:S01]  /*11f30*/  ISETP.GT.U32.AND P3, PT, R3, R15, PT ;  /* 0x0000000f0300720c */ /* 0x000fe20003f64070 */
[----:B------:R-:W-:Y:S02]  /*11f40*/  IMAD.MOV R20, RZ, RZ, -R20 ;  /* 0x000000ffff147224 */ /* 0x000fe400078e0a14 */
[----:B------:R-:W-:-:S04]  /*11f50*/  IMAD.HI.U32 R14, R18, R11, RZ ;  /* 0x0000000b120e7227 */ /* 0x000fc800078e00ff */
        /* <DEDUP_REMOVED lines=103> */
[----:B0-----:R-:W-:Y:S02]  /*125d0*/  IMAD.MOV.U32 R4, RZ, RZ, R9 ;  /* 0x000000ffff047224 */ /* 0x001fe400078e0009 */
[C---:B------:R-:W-:Y:S02]  /*125e0*/  VIADD R12, R0.reuse, 0xa7 ;  /* 0x000000a7000c7836 */ /* 0x040fe40000000000 */
[----:B------:R-:W-:Y:S01]  /*125f0*/  @!P1 IMAD.IADD R19, R19, 0x1, -R3 ;  /* 0x0000000113139824 */ /* 0x000fe200078e0a03 */
[C---:B------:R-:W-:Y:S01]  /*12600*/  ISETP.GT.U32.AND P1, PT, R3.reuse, R2, PT ;  /* 0x000000020300720c */ /* 0x040fe20003f24070 */
[----:B------:R-:W-:Y:S01]  /*12610*/  @!P2 IMAD.MOV R5, RZ, RZ, -R5 ;  /* 0x000000ffff05a224 */ /* 0x000fe200078e0a05 */
[----:B------:R-:W-:Y:S01]  /*12620*/  ISETP.GT.U32.AND P2, PT, R3, R10, PT ;  /* 0x0000000a0300720c */ /* 0x000fe20003f44070 */
[----:B------:R-:W-:Y:S01]  /*12630*/  @!P4 IMAD.IADD R7, R7, 0x1, -R3 ;  /* 0x000000010707c824 */ /* 0x000fe200078e0a03 */
[----:B------:R-:W-:Y:S01]  /*12640*/  ISETP.GE.AND P4, PT, R13, RZ, PT ;  /* 0x000000ff0d00720c */ /* 0x000fe20003f86270 */
[----:B------:R-:W-:Y:S01]  /*12650*/  @!P3 IMAD.MOV R4, RZ, RZ, -R4 ;  /* 0x000000ffff04b224 */ /* 0x000fe200078e0a04 */
[----:B------:R-:W-:Y:S01]  /*12660*/  IABS R13, R12 ;  /* 0x0000000c000d7213 */ /* 0x000fe20000000000 */
[----:B------:R-:W-:-:S02]  /*12670*/  VIADD R11, R0, 0xa6 ;  /* 0x000000a6000b7836 */ /* 0x000fc40000000000 */
[--C-:B------:R-:W-:Y:S01]  /*12680*/  @!P6 IMAD.IADD R20, R20, 0x1, -R3.reuse ;  /* 0x000000011414e824 */ /* 0x100fe200078e0a03 */
[----:B------:R0:W-:Y:S01]  /*12690*/  STL [R1+0x43c], R4 ;  /* 0x00043c0401007387 */ /* 0x0001e20000100800 */
[C---:B------:R-:W-:Y:S01]  /*126a0*/  ISETP.GT.U32.AND P6, PT, R3.reuse, R19, PT ;  /* 0x000000130300720c */ /* 0x040fe20003fc4070 */
[----:B------:R-:W-:Y:S01]  /*126b0*/  VIADD R9, R0, 0xa4 ;  /* 0x000000a400097836 */ /* 0x000fe20000000000 */
[----:B------:R-:W-:Y:S01]  /*126c0*/  IABS R14, R11 ;  /* 0x0000000b000e7213 */ /* 0x000fe20000000000 */
[--C-:B------:R-:W-:Y:S01]  /*126d0*/  @!P1 IMAD.IADD R2, R2, 0x1, -R3.reuse ;  /* 0x0000000102029824 */ /* 0x100fe200078e0a03 */
[C---:B------:R-:W-:Y:S01]  /*126e0*/  ISETP.GT.U32.AND P3, PT, R3.reuse, R20, PT ;  /* 0x000000140300720c */ /* 0x040fe20003f64070 */
[----:B------:R-:W-:Y:S01]  /*126f0*/  @!P2 IMAD.IADD R10, R10, 0x1, -R3 ;  /* 0x000000010a0aa824 */ /* 0x000fe200078e0a03 */
[----:B------:R-:W-:Y:S01]  /*12700*/  ISETP.GE.AND P1, PT, R16, RZ, PT ;  /* 0x000000ff1000720c */ /* 0x000fe20003f26270 */
[----:B------:R-:W-:Y:S01]  /*12710*/  IMAD.MOV.U32 R8, RZ, RZ, R2 ;  /* 0x000000ffff087224 */ /* 0x000fe200078e0002 */
[----:B------:R2:W-:Y:S01]  /*12720*/  STL [R1+0x438], R5 ;  /* 0x0004380501007387 */ /* 0x0005e20000100800 */
[----:B0-----:R-:W-:Y:S01]  /*12730*/  IMAD.MOV.U32 R4, RZ, RZ, R7 ;  /* 0x000000ffff047224 */ /* 0x001fe200078e0007 */
[----:B------:R-:W-:Y:S01]  /*12740*/  ISETP.GT.U32.AND P2, PT, R3, R10, PT ;  /* 0x0000000a0300720c */ /* 0x000fe20003f44070 */
[----:B------:R-:W-:-:S04]  /*12750*/  IMAD.HI.U32 R7, R18, R13, RZ ;  /* 0x0000000d12077227 */ /* 0x000fc800078e00ff */
[----:B------:R-:W-:Y:S02]  /*12760*/  IMAD.MOV R7, RZ, RZ, -R7 ;  /* 0x000000ffff077224 */ /* 0x000fe400078e0a07 */
[----:B------:R-:W-:-:S04]  /*12770*/  IMAD.HI.U32 R16, R18, R14, RZ ;  /* 0x0000000e12107227 */ /* 0x000fc800078e00ff */
[C---:B------:R-:W-:Y:S02]  /*12780*/  IMAD R13, R3.reuse, R7, R13 ;  /* 0x00000007030d7224 */ /* 0x040fe400078e020d */
[----:B------:R-:W-:Y:S02]  /*12790*/  @!P5 IMAD.MOV R8, RZ, RZ, -R8 ;  /* 0x000000ffff08d224 */ /* 0x000fe400078e0a08 */
[----:B------:R-:W-:Y:S01]  /*127a0*/  @!P4 IMAD.MOV R4, RZ, RZ, -R4 ;  /* 0x000000ffff04c224 */ /* 0x000fe200078e0a04 */
[----:B------:R-:W-:Y:S01]  /*127b0*/  ISETP.GT.U32.AND P5, PT, R3, R13, PT ;  /* 0x0000000d0300720c */ /* 0x000fe20003fa4070 */
[----:B------:R-:W-:Y:S01]  /*127c0*/  IMAD.MOV R16, RZ, RZ, -R16 ;  /* 0x000000ffff107224 */ /* 0x000fe200078e0a10 */
[----:B------:R-:W-:Y:S01]  /*127d0*/  ISETP.GE.AND P4, PT, R15, RZ, PT ;  /* 0x000000ff0f00720c */ /* 0x000fe20003f86270 */
[--C-:B------:R-:W-:Y:S01]  /*127e0*/  @!P6 IMAD.IADD R19, R19, 0x1, -R3.reuse ;  /* 0x000000011313e824 */ /* 0x100fe200078e0a03 */
        /* <DEDUP_REMOVED lines=20> */
[--C-:B------:R-:W-:Y:S01]  /*12930*/  @!P2 IMAD.IADD R16, R16, 0x1, -R3.reuse ;  /* 0x000000011010a824 */ /* 0x100fe200078e0a03 */
[----:B------:R0:W-:Y:S01]  /*12940*/  STL [R1+0x3d4], R4 ;  /* 0x0003d40401007387 */ /* 0x0001e20000100800 */
[----:B------:R-:W-:Y:S01]  /*12950*/  IABS R7, R9 ;  /* 0x0000000900077213 */ /* 0x000fe20000000000 */
[C---:B---3--:R-:W-:Y:S02]  /*12960*/  VIADD R8, R0.reuse, 0xa3 ;  /* 0x000000a300087836 */ /* 0x048fe40000000000 */
[----:B------:R-:W-:Y:S01]  /*12970*/  ISETP.GT.U32.AND P2, PT, R3, R16, PT ;  /* 0x000000100300720c */ /* 0x000fe20003f44070 */
[C---:B------:R-:W-:Y:S02]  /*12980*/  VIADD R14, R0.reuse, 0xa1 ;  /* 0x000000a1000e7836 */ /* 0x040fe40000000000 */
        /* <DEDUP_REMOVED lines=16> */
[----:B------:R-:W-:Y:S01]  /*12a90*/  @!P2 IMAD.IADD R16, R16, 0x1, -R3 ;  /* 0x000000011010a824 */ /* 0x000fe200078e0a03 */
        /* <DEDUP_REMOVED lines=13> */
[--C-:B------:R-:W-:Y:S02]  /*12b70*/  @!P2 IMAD.IADD R7, R7, 0x1, -R3.reuse ;  /* 0x000000010707a824 */ /* 0x100fe400078e0a03 */
        /* <DEDUP_REMOVED lines=20> */
[----:B------:R-:W-:-:S02]  /*12cc0*/  IMAD R13, R3, R16, R13 ;  /* 0x00000010030d7224 */ /* 0x000fc400078e020d */
[----:B------:R-:W-:Y:S01]  /*12cd0*/  VIADD R8, R0, 0x9f ;  /* 0x0000009f00087836 */ /* 0x000fe20000000000 */
[----:B------:R0:W-:Y:S01]  /*12ce0*/  STL [R1+0x3f0], R4 ;  /* 0x0003f00401007387 */ /* 0x0001e20000100800 */
[----:B------:R-:W-:Y:S01]  /*12cf0*/  @!P3 IMAD.IADD R10, R10, 0x1, -R3 ;  /* 0x000000010a0ab824 */ /* 0x000fe200078e0a03 */
[C---:B------:R-:W-:Y:S01]  /*12d00*/  ISETP.GT.U32.AND P2, PT, R3.reuse, R13, PT ;  /* 0x0000000d0300720c */ /* 0x040fe20003f44070 */
[C---:B------:R-:W-:Y:S01]  /*12d10*/  IMAD R9, R3.reuse, R15, R11 ;  /* 0x0000000f03097224 */ /* 0x040fe200078e020b */
[----:B------:R-:W-:Y:S01]  /*12d20*/  IABS R15, R8 ;  /* 0x00000008000f7213 */ /* 0x000fe20000000000 */
[----:B------:R-:W-:Y:S01]  /*12d30*/  @!P5 IMAD.IADD R12, R12, 0x1, -R3 ;  /* 0x000000010c0cd824 */ /* 0x000fe200078e0a03 */
[C---:B------:R-:W-:Y:S01]  /*12d40*/  ISETP.GT.U32.AND P3, PT, R3.reuse, R10, PT ;  /* 0x0000000a0300720c */ /* 0x040fe20003f64070 */
[C---:B------:R-:W-:Y:S01]  /*12d50*/  VIADD R11, R0.reuse, 0x9e ;  /* 0x0000009e000b7836 */ /* 0x040fe20000000000 */
[----:B------:R-:W-:Y:S01]  /*12d60*/  ISETP.GT.U32.AND P5, PT, R3, R9, PT ;  /* 0x000000090300720c */ /* 0x000fe20003fa4070 */
[----:B------:R-:W-:-:S02]  /*12d70*/  VIADD R17, R0, 0x98 ;  /* 0x0000009800117836 */ /* 0x000fc40000000000 */
[----:B0-----:R-:W-:Y:S02]  /*12d80*/  IMAD.MOV.U32 R4, RZ, RZ, R7 ;  /* 0x000000ffff047224 */ /* 0x001fe400078e0007 */
[----:B------:R-:W-:Y:S02]  /*12d90*/  IMAD.MOV.U32 R7, RZ, RZ, R15 ;  /* 0x000000ffff077224 */ /* 0x000fe400078e000f */
[----:B------:R-:W-:Y:S01]  /*12da0*/  @!P6 IMAD.MOV R4, RZ, RZ, -R4 ;  /* 0x000000ffff04e224 */ /* 0x000fe200078e0a04 */
[----:B------:R-:W-:Y:S01]  /*12db0*/  ISETP.GE.AND P6, PT, R14, RZ, PT ;  /* 0x000000ff0e00720c */ /* 0x000fe20003fc6270 */
[--C-:B------:R-:W-:Y:S01]  /*12dc0*/  @!P2 IMAD.IADD R13, R13, 0x1, -R3.reuse ;  /* 0x000000010d0da824 */ /* 0x100fe200078e0a03 */
[----:B------:R-:W-:Y:S01]  /*12dd0*/  IABS R14, R11 ;  /* 0x0000000b000e7213 */ /* 0x000fe20000000000 */
[--C-:B------:R-:W-:Y:S01]  /*12de0*/  @!P3 IMAD.IADD R10, R10, 0x1, -R3.reuse ;  /* 0x000000010a0ab824 */ /* 0x100fe200078e0a03 */
[----:B------:R0:W-:Y:S01]  /*12df0*/  STL [R1+0x3f8], R4 ;  /* 0x0003f80401007387 */ /* 0x0001e20000100800 */
[----:B------:R-:W-:Y:S01]  /*12e00*/  @!P5 IMAD.IADD R9, R9, 0x1, -R3 ;  /* 0x000000010909d824 */ /* 0x000fe200078e0a03 */
[----:B------:R-:W-:Y:S01]  /*12e10*/  ISETP.GE.AND P2, PT, R2, RZ, PT ;  /* 0x000000ff0200720c */ /* 0x000fe20003f46270 */
[----:B------:R-:W-:Y:S01]  /*12e20*/  IMAD.MOV.U32 R2, RZ, RZ, R14 ;  /* 0x000000ffff027224 */ /* 0x000fe200078e000e */
[----:B------:R-:W-:Y:S01]  /*12e30*/  ISETP.GE.AND P3, PT, R8, RZ, PT ;  /* 0x000000ff0800720c */ /* 0x000fe20003f66270 */
[----:B------:R-:W-:Y:S01]  /*12e40*/  VIADD R21, R0, 0x97 ;  /* 0x0000009700157836 */ /* 0x000fe20000000000 */
[----:B------:R-:W-:Y:S01]  /*12e50*/  ISETP.GT.U32.AND P5, PT, R3, R9, PT ;  /* 0x000000090300720c */ /* 0x000fe20003fa4070 */
[----:B------:R-:W-:-:S04]  /*12e60*/  IMAD.HI.U32 R8, R18, R2, RZ ;  /* 0x0000000212087227 */ /* 0x000fc800078e00ff */
[----:B0-----:R-:W-:Y:S02]  /*12e70*/  IMAD.MOV.U32 R4, RZ, RZ, R12 ;  /* 0x000000ffff047224 */ /* 0x001fe400078e000c */
[----:B------:R-:W-:-:S04]  /*12e80*/  IMAD.HI.U32 R12, R18, R7, RZ ;  /* 0x00000007120c7227 */ /* 0x000fc800078e00ff */
[----:B------:R-:W-:Y:S01]  /*12e90*/  @!P4 IMAD.MOV R4, RZ, RZ, -R4 ;  /* 0x000000ffff04c224 */ /* 0x000fe200078e0a04 */
[C---:B------:R-:W-:Y:S01]  /*12ea0*/  ISETP.GT.U32.AND P4, PT, R3.reuse, R13, PT ;  /* 0x0000000d0300720c */ /* 0x040fe20003f84070 */
[----:B------:R-:W-:Y:S02]  /*12eb0*/  IMAD.MOV R12, RZ, RZ, -R12 ;  /* 0x000000ffff0c7224 */ /* 0x000fe400078e0a0c */
[----:B------:R-:W-:Y:S01]  /*12ec0*/  IMAD.MOV R8, RZ, RZ, -R8 ;  /* 0x000000ffff087224 */ /* 0x000fe200078e0a08 */
[----:B------:R0:W-:Y:S01]  /*12ed0*/  STL [R1+0x424], R4 ;  /* 0x0004240401007387 */ /* 0x0001e20000100800 */
[C---:B------:R-:W-:Y:S02]  /*12ee0*/  IMAD R7, R3.reuse, R12, R7 ;  /* 0x0000000c03077224 */ /* 0x040fe400078e0207 */
[----:B------:R-:W-:Y:S02]  /*12ef0*/  IMAD R2, R3, R8, R2 ;  /* 0x0000000803027224 */ /* 0x000fe400078e0202 */
[----:B------:R-:W-:-:S02]  /*12f00*/  @!P5 IMAD.IADD R9, R9, 0x1, -R3 ;  /* 0x000000010909d824 */ /* 0x000fc400078e0a03 */
[C---:B------:R-:W-:Y:S01]  /*12f10*/  VIADD R12, R0.reuse, 0x9c ;  /* 0x0000009c000c7836 */ /* 0x040fe20000000000 */
[----:B------:R-:W-:Y:S01]  /*12f20*/  ISETP.GT.U32.AND P5, PT, R3, R2, PT ;  /* 0x000000020300720c */ /* 0x000fe20003fa4070 */
[--C-:B------:R-:W-:Y:S01]  /*12f30*/  @!P4 IMAD.IADD R13, R13, 0x1, -R3.reuse ;  /* 0x000000010d0dc824 */ /* 0x100fe200078e0a03 */
[----:B------:R-:W-:Y:S01]  /*12f40*/  ISETP.GE.AND P4, PT, R11, RZ, PT ;  /* 0x000000ff0b00720c */ /* 0x000fe20003f86270 */
[----:B0-----:R-:W-:Y:S01]  /*12f50*/  IMAD.MOV.U32 R4, RZ, RZ, R10 ;  /* 0x000000ffff047224 */ /* 0x001fe200078e000a */
[----:B------:R-:W-:Y:S01]  /*12f60*/  IABS R23, R12 ;  /* 0x0000000c00177213 */ /* 0x000fe20000000000 */
[C---:B------:R-:W-:Y:S02]  /*12f70*/  VIADD R10, R0.reuse, 0x9d ;  /* 0x0000009d000a7836 */ /* 0x040fe40000000000 */
[----:B------:R-:W-:Y:S01]  /*12f80*/  @!P1 IMAD.MOV R4, RZ, RZ, -R4 ;  /* 0x000000ffff049224 */ /* 0x000fe200078e0a04 */
[----:B------:R-:W-:Y:S01]  /*12f90*/  ISETP.GT.U32.AND P1, PT, R3, R7, PT ;  /* 0x000000070300720c */ /* 0x000fe20003f24070 */
[C---:B------:R-:W-:Y:S01]  /*12fa0*/  VIADD R11, R0.reuse, 0x9b ;  /* 0x0000009b000b7836 */ /* 0x040fe20000000000 */
[----:B------:R-:W-:Y:S01]  /*12fb0*/  IABS R16, R10 ;  /* 0x0000000a00107213 */ /* 0x000fe20000000000 */
[----:B------:R-:W-:Y:S01]  /*12fc0*/  VIADD R15, R0, 0x96 ;  /* 0x00000096000f7836 */ /* 0x000fe20000000000 */
[----:B------:R0:W-:Y:S01]  /*12fd0*/  STL [R1+0x428], R4 ;  /* 0x0004280401007387 */ /* 0x0001e20000100800 */
[----:B------:R-:W-:Y:S01]  /*12fe0*/  @!P5 IMAD.IADD R2, R2, 0x1, -R3 ;  /* 0x000000010202d824 */ /* 0x000fe200078e0a03 */
[----:B------:R-:W-:Y:S01]  /*12ff0*/  IABS R8, R11 ;  /* 0x0000000b00087213 */ /* 0x000fe20000000000 */
[----:B------:R-:W-:Y:S01]  /*13000*/  VIADD R19, R0, 0x94 ;  /* 0x0000009400137836 */ /* 0x000fe20000000000 */
[----:B------:R-:W-:-:S02]  /*13010*/  IABS R20, R15 ;  /* 0x0000000f00147213 */ /* 0x000fc40000000000 */
[----:B------:R-:W-:-:S03]  /*13020*/  ISETP.GT.U32.AND P5, PT, R3, R2, PT ;  /* 0x000000020300720c */ /* 0x000fc60003fa4070 */
[----:B------:R-:W-:Y:S01]  /*13030*/  @!P1 IMAD.IADD R7, R7, 0x1, -R3 ;  /* 0x0000000107079824 */ /* 0x000fe200078e0a03 */
[----:B------:R-:W-:Y:S01]  /*13040*/  ISETP.GE.AND P1, PT, R10, RZ, PT ;  /* 0x000000ff0a00720c */ /* 0x000fe20003f26270 */
[----:B0-----:R-:W-:Y:S02]  /*13050*/  IMAD.MOV.U32 R4, RZ, RZ, R13 ;  /* 0x000000ffff047224 */ /* 0x001fe400078e000d */
[----:B------:R-:W-:-:S04]  /*13060*/  IMAD.HI.U32 R13, R18, R16, RZ ;  /* 0x00000010120d7227 */ /* 0x000fc800078e00ff */
[----:B------:R-:W-:Y:S01]  /*13070*/  @!P6 IMAD.MOV R4, RZ, RZ, -R4 ;  /* 0x000000ffff04e224 */ /* 0x000fe200078e0a04 */
[----:B------:R-:W-:Y:S01]  /*13080*/  ISETP.GT.U32.AND P6, PT, R3, R7, PT ;  /* 0x000000070300720c */ /* 0x000fe20003fc4070 */
[----:B------:R-:W-:-:S03]  /*13090*/  IMAD.HI.U32 R10, R18, R23, RZ ;  /* 0x00000017120a7227 */ /* 0x000fc600078e00ff */
[----:B------:R0:W-:Y:S01]  /*130a0*/  STL [R1+0x408], R4 ;  /* 0x0004080401007387 */ /* 0x0001e20000100800 */
[----:B------:R-:W-:Y:S02]  /*130b0*/  IMAD.MOV R10, RZ, RZ, -R10 ;  /* 0x000000ffff0a7224 */ /* 0x000fe400078e0a0a */
[----:B------:R-:W-:Y:S02]  /*130c0*/  @!P5 IMAD.IADD R2, R2, 0x1, -R3 ;  /* 0x000000010202d824 */ /* 0x000fe400078e0a03 */
[----:B------:R-:W-:Y:S01]  /*130d0*/  IMAD R23, R3, R10, R23 ;  /* 0x0000000a03177224 */ /* 0x000fe200078e0217 */
[----:B------:R-:W-:-:S03]  /*130e0*/  IABS R10, R22 ;  /* 0x00000016000a7213 */ /* 0x000fc60000000000 */
[----:B------:R-:W-:Y:S01]  /*130f0*/  @!P6 IMAD.IADD R7, R7, 0x1, -R3 ;  /* 0x000000010707e824 */ /* 0x000fe200078e0a03 */
[----:B------:R-:W-:Y:S01]  /*13100*/  ISETP.GE.AND P6, PT, R11, RZ, PT ;  /* 0x000000ff0b00720c */ /* 0x000fe20003fc6270 */
[----:B0-----:R-:W-:Y:S01]  /*13110*/  IMAD.MOV.U32 R4, RZ, RZ, R9 ;  /* 0x000000ffff047224 */ /* 0x001fe200078e0009 */
[----:B------:R-:W-:Y:S01]  /*13120*/  IABS R11, R17 ;  /* 0x00000011000b7213 */ /* 0x000fe20000000000 */
[----:B------:R-:W-:-:S04]  /*13130*/  IMAD.HI.U32 R9, R18, R8, RZ ;  /* 0x0000000812097227 */ /* 0x000fc800078e00ff */
[----:B------:R-:W-:Y:S01]  /*13140*/  @!P2 IMAD.MOV R4, RZ, RZ, -R4 ;  /* 0x000000ffff04a224 */ /* 0x000fe200078e0a04 */
[----:B------:R-:W-:Y:S01]  /*13150*/  ISETP.GE.AND P2, PT, R12, RZ, PT ;  /* 0x000000ff0c00720c */ /* 0x000fe20003f46270 */
[----:B------:R-:W-:Y:S02]  /*13160*/  IMAD.MOV R12, RZ, RZ, -R13 ;  /* 0x000000ffff0c7224 */ /* 0x000fe400078e0a0d */
[----:B------:R-:W-:Y:S01]  /*13170*/  IMAD.MOV R9, RZ, RZ, -R9 ;  /* 0x000000ffff097224 */ /* 0x000fe200078e0a09 */
[----:B------:R0:W-:Y:S01]  /*13180*/  STL [R1+0x40c], R4 ;  /* 0x00040c0401007387 */ /* 0x0001e20000100800 */
[C---:B------:R-:W-:Y:S01]  /*13190*/  IMAD R16, R3.reuse, R12, R16 ;  /* 0x0000000c03107224 */ /* 0x040fe200078e0210 */
[----:B------:R-:W-:Y:S01]  /*131a0*/  IABS R12, R21 ;  /* 0x00000015000c7213 */ /* 0x000fe20000000000 */
[----:B------:R-:W-:Y:S02]  /*131b0*/  IMAD R8, R3, R9, R8 ;  /* 0x0000000903087224 */ /* 0x000fe400078e0208 */
[----:B------:R-:W-:-:S04]  /*131c0*/  IMAD.HI.U32 R14, R18, R10, RZ ;  /* 0x0000000a120e7227 */ /* 0x000fc800078e00ff */
[----:B------:R-:W-:-:S04]  /*131d0*/  IMAD.HI.U32 R13, R18, R11, RZ ;  /* 0x0000000b120d7227 */ /* 0x000fc800078e00ff */
[----:B0-----:R-:W-:Y:S02]  /*131e0*/  IMAD.MOV.U32 R4, RZ, RZ, R7 ;  /* 0x000000ffff047224 */ /* 0x001fe400078e0007 */
[----:B------:R-:W-:Y:S02]  /*131f0*/  VIADD R7, R0, 0x9a ;  /* 0x0000009a00077836 */ /* 0x000fe40000000000 */
[----:B------:R-:W-:Y:S01]  /*13200*/  @!P3 IMAD.MOV R4, RZ, RZ, -R4 ;  /* 0x000000ffff04b224 */ /* 0x000fe200078e0a04 */
[----:B------:R-:W-:Y:S01]  /*13210*/  ISETP.GT.U32.AND P3, PT, R3, R16, PT ;  /* 0x000000100300720c */ /* 0x000fe20003f64070 */
[----:B------:R-:W-:Y:S01]  /*13220*/  IMAD.HI.U32 R9, R18, R12, RZ ;  /* 0x0000000c12097227 */ /* 0x000fe200078e00ff */
[----:B------:R-:W-:Y:S02]  /*13230*/  ISETP.GE.AND P5, PT, R7, RZ, PT ;  /* 0x000000ff0700720c */ /* 0x000fe40003fa6270 */
[----:B------:R0:W-:Y:S01]  /*13240*/  STL [R1+0x400], R4 ;  /* 0x0004000401007387 */ /* 0x0001e20000100800 */
[----:B------:R-:W-:Y:S01]  /*13250*/  IABS R7, R7 ;  /* 0x0000000700077213 */ /* 0x000fe20000000000 */
[----:B------:R-:W-:-:S02]  /*13260*/  IMAD.MOV R14, RZ, RZ, -R14 ;  /* 0x000000ffff0e7224 */ /* 0x000fc400078e0a0e */
[----:B------:R-:W-:Y:S02]  /*13270*/  IMAD.MOV R13, RZ, RZ, -R13 ;  /* 0x000000ffff0d7224 */ /* 0x000fe400078e0a0d */
[----:B------:R-:W-:Y:S02]  /*13280*/  IMAD.MOV R9, RZ, RZ, -R9 ;  /* 0x000000ffff097224 */ /* 0x000fe400078e0a09 */
[C---:B------:R-:W-:Y:S02]  /*13290*/  IMAD R10, R3.reuse, R14, R10 ;  /* 0x0000000e030a7224 */ /* 0x040fe400078e020a */
[----:B------:R-:W-:Y:S02]  /*132a0*/  @!P3 IMAD.IADD R16, R16, 0x1, -R3 ;  /* 0x000000011010b824 */ /* 0x000fe400078e0a03 */
[----:B0-----:R-:W-:Y:S02]  /*132b0*/  IMAD.MOV.U32 R4, RZ, RZ, R2 ;  /* 0x000000ffff047224 */ /* 0x001fe400078e0002 */
[----:B------:R-:W-:Y:S01]  /*132c0*/  IMAD.HI.U32 R2, R18, R7, RZ ;  /* 0x0000000712027227 */ /* 0x000fe200078e00ff */
[----:B------:R-:W-:-:S03]  /*132d0*/  ISETP.GT.U32.AND P3, PT, R3, R16, PT ;  /* 0x000000100300720c */ /* 0x000fc60003f64070 */
[----:B------:R-:W-:Y:S01]  /*132e0*/  @!P4 IMAD.MOV R4, RZ, RZ, -R4 ;  /* 0x000000ffff04c224 */ /* 0x000fe200078e0a04 */
[C---:B------:R-:W-:Y:S01]  /*132f0*/  ISETP.GT.U32.AND P4, PT, R3.reuse, R23, PT ;  /* 0x000000170300720c */ /* 0x040fe20003f84070 */
[----:B------:R-:W-:Y:S02]  /*13300*/  IMAD.MOV R2, RZ, RZ, -R2 ;  /* 0x000000ffff027224 */ /* 0x000fe400078e0a02 */
[C---:B------:R-:W-:Y:S01]  /*13310*/  IMAD R11, R3.reuse, R13, R11 ;  /* 0x0000000d030b7224 */ /* 0x040fe200078e020b */
[----:B------:R0:W-:Y:S01]  /*13320*/  STL [R1+0x3fc], R4 ;  /* 0x0003fc0401007387 */ /* 0x0001e20000100800 */
[----:B------:R-:W-:Y:S02]  /*13330*/  IMAD R7, R3, R2, R7 ;  /* 0x0000000203077224 */ /* 0x000fe400078e0207 */
[----:B------:R-:W-:-:S04]  /*13340*/  IMAD.HI.U32 R2, R18, R20, RZ ;  /* 0x0000001412027227 */ /* 0x000fc800078e00ff */
[--C-:B------:R-:W-:Y:S01]  /*13350*/  @!P3 IMAD.IADD R16, R16, 0x1, -R3.reuse ;  /* 0x000000011010b824 */ /* 0x100fe200078e0a03 */
[----:B------:R-:W-:Y:S01]  /*13360*/  ISETP.GT.U32.AND P3, PT, R3, R8, PT ;  /* 0x000000080300720c */ /* 0x000fe20003f64070 */
[----:B------:R-:W-:Y:S02]  /*13370*/  @!P4 IMAD.IADD R23, R23, 0x1, -R3 ;  /* 0x000000011717c824 */ /* 0x000fe400078e0a03 */
[----:B------:R-:W-:Y:S02]  /*13380*/  IMAD.MOV.U32 R5, RZ, RZ, R16 ;  /* 0x000000ffff057224 */ /* 0x000fe400078e0010 */
[----:B------:R-:W-:Y:S01]  /*13390*/  IMAD.MOV R2, RZ, RZ, -R2 ;  /* 0x000000ffff027224 */ /* 0x000fe200078e0a02 */
[C---:B------:R-:W-:Y:S01]  /*133a0*/  ISETP.GT.U32.AND P4, PT, R3.reuse, R23, PT ;  /* 0x000000170300720c */ /* 0x040fe20003f84070 */
[C---:B------:R-:W-:Y:S01]  /*133b0*/  IMAD R12, R3.reuse, R9, R12 ;  /* 0x00000009030c7224 */ /* 0x040fe200078e020c */
[----:B------:R-:W-:Y:S01]  /*133c0*/  IABS R9, R19 ;  /* 0x0000001300097213 */ /* 0x000fe20000000000 */
[----:B------:R-:W-:Y:S01]  /*133d0*/  @!P1 IMAD.MOV R5, RZ, RZ, -R5 ;  /* 0x000000ffff059224 */ /* 0x000fe200078e0a05 */
[C---:B------:R-:W-:Y:S01]  /*133e0*/  ISETP.GT.U32.AND P1, PT, R3.reuse, R10, PT ;  /* 0x0000000a0300720c */ /* 0x040fe20003f24070 */
[----:B------:R-:W-:-:S02]  /*133f0*/  IMAD R20, R3, R2, R20 ;  /* 0x0000000203147224 */ /* 0x000fc400078e0214 */
[--C-:B------:R-:W-:Y:S01]  /*13400*/  @!P3 IMAD.IADD R8, R8, 0x1, -R3.reuse ;  /* 0x000000010808b824 */ /* 0x100fe200078e0a03 */
[----:B------:R-:W-:Y:S01]  /*13410*/  STL [R1+0x3ac], R5 ;  /* 0x0003ac0501007387 */ /* 0x000fe20000100800 */
[C---:B------:R-:W-:Y:S02]  /*13420*/  VIADD R14, R0.reuse, 0x93 ;  /* 0x00000093000e7836 */ /* 0x040fe40000000000 */
[----:B------:R-:W-:Y:S01]  /*13430*/  VIADD R13, R0, 0x95 ;  /* 0x00000095000d7836 */ /* 0x000fe20000000000 */
[----:B------:R-:W-:Y:S01]  /*13440*/  ISETP.GT.U32.AND P3, PT, R3, R8, PT ;  /* 0x000000080300720c */ /* 0x000fe20003f64070 */
[----:B------:R-:W-:Y:S01]  /*13450*/  @!P4 IMAD.IADD R23, R23, 0x1, -R3 ;  /* 0x000000011717c824 */ /* 0x000fe200078e0a03 */
[----:B------:R-:W-:Y:S01]  /*13460*/  ISETP.GT.U32.AND P4, PT, R3, R7, PT ;  /* 0x000000070300720c */ /* 0x000fe20003f84070 */
[----:B------:R-:W-:Y:S01]  /*13470*/  IMAD.HI.U32 R25, R18, R9, RZ ;  /* 0x0000000912197227 */ /* 0x000fe200078e00ff */
[----:B------:R-:W-:Y:S02]  /*13480*/  IABS R24, R14 ;  /* 0x0000000e00187213 */ /* 0x000fe40000000000 */
[----:B------:R-:W-:Y:S01]  /*13490*/  IABS R2, R13 ;  /* 0x0000000d00027213 */ /* 0x000fe20000000000 */
[----:B0-----:R-:W-:-:S02]  /*134a0*/  IMAD.MOV.U32 R4, RZ, RZ, R23 ;  /* 0x000000ffff047224 */ /* 0x001fc400078e0017 */
[--C-:B------:R-:W-:Y:S02]  /*134b0*/  @!P1 IMAD.IADD R10, R10, 0x1, -R3.reuse ;  /* 0x000000010a0a9824 */ /* 0x100fe400078e0a03 */
[----:B------:R-:W-:Y:S01]  /*134c0*/  @!P2 IMAD.MOV R4, RZ, RZ, -R4 ;  /* 0x000000ffff04a224 */ /* 0x000fe200078e0a04 */
[C---:B------:R-:W-:Y:S01]  /*134d0*/  ISETP.GT.U32.AND P2, PT, R3.reuse, R11, PT ;  /* 0x0000000b0300720c */ /* 0x040fe20003f44070 */
[--C-:B------:R-:W-:Y:S01]  /*134e0*/  @!P3 IMAD.IADD R8, R8, 0x1, -R3.reuse ;  /* 0x000000010808b824 */ /* 0x100fe200078e0a03 */
[----:B------:R-:W-:Y:S01]  /*134f0*/  ISETP.GT.U32.AND P3, PT, R3, R12, PT ;  /* 0x0000000c0300720c */ /* 0x000fe20003f64070 */
[----:B------:R-:W-:Y:S01]  /*13500*/  @!P4 IMAD.IADD R7, R7, 0x1, -R3 ;  /* 0x000000010707c824 */ /* 0x000fe200078e0a03 */
[C---:B------:R-:W-:Y:S01]  /*13510*/  ISETP.GT.U32.AND P4, PT, R3.reuse, R20, PT ;  /* 0x000000140300720c */ /* 0x040fe20003f84070 */
[----:B------:R-:W-:Y:S01]  /*13520*/  IMAD.MOV.U32 R16, RZ, RZ, R24 ;  /* 0x000000ffff107224 */ /* 0x000fe200078e0018 */
[----:B------:R0:W-:Y:S01]  /*13530*/  STL [R1+0x398], R4 ;  /* 0x0003980401007387 */ /* 0x0001e20000100800 */
[----:B------:R-:W-:Y:S01]  /*13540*/  IMAD.HI.U32 R24, R18, R2, RZ ;  /* 0x0000000212187227 */ /* 0x000fe200078e00ff */
[----:B------:R-:W-:-:S03]  /*13550*/  ISETP.GT.U32.AND P1, PT, R3, R7, PT ;  /* 0x000000070300720c */ /* 0x000fc60003f24070 */
[----:B------:R-:W-:Y:S02]  /*13560*/  IMAD.MOV R24, RZ, RZ, -R24 ;  /* 0x000000ffff187224 */ /* 0x000fe400078e0a18 */
[--C-:B------:R-:W-:Y:S01]  /*13570*/  @!P2 IMAD.IADD R11, R11, 0x1, -R3.reuse ;  /* 0x000000010b0ba824 */ /* 0x100fe200078e0a03 */
[C---:B------:R-:W-:Y:S01]  /*13580*/  ISETP.GT.U32.AND P2, PT, R3.reuse, R10, PT ;  /* 0x0000000a0300720c */ /* 0x040fe20003f44070 */
[--C-:B------:R-:W-:Y:S02]  /*13590*/  @!P3 IMAD.IADD R12, R12, 0x1, -R3.reuse ;  /* 0x000000010c0cb824 */ /* 0x100fe400078e0a03 */
[----:B0-----:R-:W-:Y:S01]  /*135a0*/  IMAD.MOV.U32 R4, RZ, RZ, R8 ;  /* 0x000000ffff047224 */ /* 0x001fe200078e0008 */
[C---:B------:R-:W-:Y:S01]  /*135b0*/  ISETP.GT.U32.AND P3, PT, R3.reuse, R11, PT ;  /* 0x0000000b0300720c */ /* 0x040fe20003f64070 */
[----:B------:R-:W-:Y:S02]  /*135c0*/  @!P4 IMAD.IADD R20, R20, 0x1, -R3 ;  /* 0x000000011414c824 */ /* 0x000fe400078e0a03 */
[----:B------:R-:W-:Y:S01]  /*135d0*/  @!P6 IMAD.MOV R4, RZ, RZ, -R4 ;  /* 0x000000ffff04e224 */ /* 0x000fe200078e0a04 */
[C---:B------:R-:W-:Y:S01]  /*135e0*/  ISETP.GT.U32.AND P6, PT, R3.reuse, R12, PT ;  /* 0x0000000c0300720c */ /* 0x040fe20003fc4070 */
[----:B------:R-:W-:Y:S01]  /*135f0*/  IMAD.HI.U32 R23, R18, R16, RZ ;  /* 0x0000001012177227 */ /* 0x000fe200078e00ff */
[----:B------:R-:W-:-:S02]  /*13600*/  ISETP.GT.U32.AND P4, PT, R3, R20, PT ;  /* 0x000000140300720c */ /* 0x000fc40003f84070 */
[----:B------:R0:W-:Y:S01]  /*13610*/  STL [R1+0x38c], R4 ;  /* 0x00038c0401007387 */ /* 0x0001e20000100800 */
[----:B------:R-:W-:Y:S02]  /*13620*/  IMAD R2, R3, R24, R2 ;  /* 0x0000001803027224 */ /* 0x000fe400078e0202 */
[----:B------:R-:W-:Y:S02]  /*13630*/  IMAD.MOV R23, RZ, RZ, -R23 ;  /* 0x000000ffff177224 */ /* 0x000fe400078e0a17 */
[----:B------:R-:W-:Y:S02]  /*13640*/  IMAD.MOV R25, RZ, RZ, -R25 ;  /* 0x000000ffff197224 */ /* 0x000fe400078e0a19 */
[----:B------:R-:W-:Y:S01]  /*13650*/  @!P1 IMAD.IADD R7, R7, 0x1, -R3 ;  /* 0x0000000107079824 */ /* 0x000fe200078e0a03 */
[C---:B------:R-:W-:Y:S01]  /*13660*/  ISETP.GT.U32.AND P1, PT, R3.reuse, R2, PT ;  /* 0x000000020300720c */ /* 0x040fe20003f24070 */
[C---:B------:R-:W-:Y:S02]  /*13670*/  IMAD R16, R3.reuse, R23, R16 ;  /* 0x0000001703107224 */ /* 0x040fe400078e0210 */
[----:B------:R-:W-:-:S02]  /*13680*/  IMAD R9, R3, R25, R9 ;  /* 0x0000001903097224 */ /* 0x000fc400078e0209 */
[--C-:B------:R-:W-:Y:S01]  /*13690*/  @!P3 IMAD.IADD R11, R11, 0x1, -R3.reuse ;  /* 0x000000010b0bb824 */ /* 0x100fe200078e0a03 */
[----:B------:R-:W-:Y:S01]  /*136a0*/  ISETP.GE.AND P3, PT, R22, RZ, PT ;  /* 0x000000ff1600720c */ /* 0x000fe20003f66270 */
[----:B------:R-:W-:Y:S02]  /*136b0*/  VIADD R24, R0, 0x92 ;  /* 0x0000009200187836 */ /* 0x000fe40000000000 */
[--C-:B------:R-:W-:Y:S01]  /*136c0*/  @!P6 IMAD.IADD R12, R12, 0x1, -R3.reuse ;  /* 0x000000010c0ce824 */ /* 0x100fe200078e0a03 */
[C---:B------:R-:W-:Y:S01]  /*136d0*/  ISETP.GT.U32.AND P6, PT, R3.reuse, R16, PT ;  /* 0x000000100300720c */ /* 0x040fe20003fc4070 */
[--C-:B------:R-:W-:Y:S01]  /*136e0*/  @!P2 IMAD.IADD R10, R10, 0x1, -R3.reuse ;  /* 0x000000010a0aa824 */ /* 0x100fe200078e0a03 */
[----:B------:R-:W-:Y:S01]  /*136f0*/  ISETP.GT.U32.AND P2, PT, R3, R9, PT ;  /* 0x000000090300720c */ /* 0x000fe20003f44070 */
[----:B------:R-:W-:Y:S01]  /*13700*/  @!P4 IMAD.IADD R20, R20, 0x1, -R3 ;  /* 0x000000011414c824 */ /* 0x000fe200078e0a03 */
[----:B------:R-:W-:Y:S01]  /*13710*/  IABS R8, R24 ;  /* 0x0000001800087213 */ /* 0x000fe20000000000 */
[----:B------:R-:W-:Y:S01]  /*13720*/  IMAD.MOV.U32 R26, RZ, RZ, R7 ;  /* 0x000000ffff1a7224 */ /* 0x000fe200078e0007 */
[----:B------:R-:W-:Y:S01]  /*13730*/  ISETP.GE.AND P4, PT, R17, RZ, PT ;  /* 0x000000ff1100720c */ /* 0x000fe20003f86270 */
[----:B------:R-:W-:Y:S01]  /*13740*/  @!P1 IMAD.IADD R2, R2, 0x1, -R3 ;  /* 0x0000000102029824 */ /* 0x000fe200078e0a03 */
[----:B------:R-:W-:Y:S01]  /*13750*/  ISETP.GE.AND P1, PT, R21, RZ, PT ;  /* 0x000000ff1500720c */ /* 0x000fe20003f26270 */
[----:B------:R-:W-:-:S02]  /*13760*/  IMAD.MOV.U32 R5, RZ, RZ, R10 ;  /* 0x000000ffff057224 */ /* 0x000fc400078e000a */
[----:B------:R-:W-:-:S04]  /*13770*/  IMAD.HI.U32 R22, R18, R8, RZ ;  /* 0x0000000812167227 */ /* 0x000fc800078e00ff */
[----:B------:R-:W-:Y:S01]  /*13780*/  @!P5 IMAD.MOV R26, RZ, RZ, -R26 ;  /* 0x000000ffff1ad224 */ /* 0x000fe200078e0a1a */
[----:B------:R-:W-:Y:S01]  /*13790*/  ISETP.GT.U32.AND P5, PT, R3, R2, PT ;  /* 0x000000020300720c */ /* 0x000fe20003fa4070 */
[----:B------:R-:W-:Y:S02]  /*137a0*/  @!P3 IMAD.MOV R5, RZ, RZ, -R5 ;  /* 0x000000ffff05b224 */ /* 0x000fe400078e0a05 */
[----:B------:R-:W-:Y:S01]  /*137b0*/  IMAD.MOV R22, RZ, RZ, -R22 ;  /* 0x000000ffff167224 */ /* 0x000fe200078e0a16 */
[----:B------:R-:W-:Y:S01]  /*137c0*/  STL [R1+0x388], R26 ;  /* 0x0003881a01007387 */ /* 0x000fe20000100800 */
[----:B------:R-:W-:Y:S01]  /*137d0*/  @!P6 IMAD.IADD R16, R16, 0x1, -R3 ;  /* 0x000000011010e824 */ /* 0x000fe200078e0a03 */
[----:B------:R-:W-:Y:S01]  /*137e0*/  ISETP.GE.AND P6, PT, R13, RZ, PT ;  /* 0x000000ff0d00720c */ /* 0x000fe20003fc6270 */
[----:B0-----:R-:W-:Y:S01]  /*137f0*/  IMAD.MOV.U32 R4, RZ, RZ, R11 ;  /* 0x000000ffff047224 */ /* 0x001fe200078e000b */
[----:B------:R0:W-:Y:S01]  /*13800*/  STL [R1+0x384], R5 ;  /* 0x0003840501007387 */ /* 0x0001e20000100800 */
[----:B------:R-:W-:Y:S01]  /*13810*/  @!P2 IMAD.IADD R9, R9, 0x1, -R3 ;  /* 0x000000010909a824 */ /* 0x000fe200078e0a03 */
[----:B------:R-:W-:Y:S01]  /*13820*/  ISETP.GE.AND P2, PT, R15, RZ, PT ;  /* 0x000000ff0f00720c */ /* 0x000fe20003f46270 */
[----:B------:R-:W-:-:S02]  /*13830*/  VIADD R17, R0, 0x91 ;  /* 0x0000009100117836 */ /* 0x000fc40000000000 */
[C---:B------:R-:W-:Y:S01]  /*13840*/  IMAD R8, R3.reuse, R22, R8 ;  /* 0x0000001603087224 */ /* 0x040fe200078e0208 */
[C---:B------:R-:W-:Y:S01]  /*13850*/  ISETP.GT.U32.AND P3, PT, R3.reuse, R9, PT ;  /* 0x000000090300720c */ /* 0x040fe20003f64070 */
[----:B------:R-:W-:Y:S01]  /*13860*/  @!P4 IMAD.MOV R4, RZ, RZ, -R4 ;  /* 0x000000ffff04c224 */ /* 0x000fe200078e0a04 */
[C---:B------:R-:W-:Y:S01]  /*13870*/  ISETP.GT.U32.AND P4, PT, R3.reuse, R16, PT ;  /* 0x000000100300720c */ /* 0x040fe20003f84070 */
[----:B------:R-:W-:Y:S01]  /*13880*/  @!P5 IMAD.IADD R2, R2, 0x1, -R3 ;  /* 0x000000010202d824 */ /* 0x000fe200078e0a03 */
[----:B------:R-:W-:Y:S01]  /*13890*/  IABS R21, R17 ;  /* 0x0000001100157213 */ /* 0x000fe20000000000 */
[----:B0-----:R-:W-:Y:S01]  /*138a0*/  IMAD.MOV.U32 R5, RZ, RZ, R12 ;  /* 0x000000ffff057224 */ /* 0x001fe200078e000c */
[----:B------:R0:W-:Y:S01]  /*138b0*/  STL [R1+0x37c], R4 ;  /* 0x00037c0401007387 */ /* 0x0001e20000100800 */
[----:B------:R-:W-:Y:S01]  /*138c0*/  ISETP.GE.AND P5, PT, R14, RZ, PT ;  /* 0x000000ff0e00720c */ /* 0x000fe20003fa6270 */
[----:B------:R-:W-:Y:S02]  /*138d0*/  VIADD R15, R0, 0x8e ;  /* 0x0000008e000f7836 */ /* 0x000fe40000000000 */
[----:B------:R-:W-:Y:S01]  /*138e0*/  @!P1 IMAD.MOV R5, RZ, RZ, -R5 ;  /* 0x000000ffff059224 */ /* 0x000fe200078e0a05 */
[----:B------:R-:W-:Y:S01]  /*138f0*/  ISETP.GT.U32.AND P1, PT, R3, R8, PT ;  /* 0x000000080300720c */ /* 0x000fe20003f24070 */
[----:B------:R-:W-:-:S03]  /*13900*/  IMAD.HI.U32 R7, R18, R21, RZ ;  /* 0x0000001512077227 */ /* 0x000fc600078e00ff */
[----:B------:R-:W-:Y:S01]  /*13910*/  STL [R1+0x378], R5 ;  /* 0x0003780501007387 */ /* 0x000fe20000100800 */
[----:B0-----:R-:W-:Y:S02]  /*13920*/  IMAD.MOV.U32 R4, RZ, RZ, R20 ;  /* 0x000000ffff047224 */ /* 0x001fe400078e0014 */
[----:B------:R-:W-:Y:S02]  /*13930*/  IMAD.MOV R7, RZ, RZ, -R7 ;  /* 0x000000ffff077224 */ /* 0x000fe400078e0a07 */
[----:B------:R-:W-:Y:S01]  /*13940*/  @!P2 IMAD.MOV R4, RZ, RZ, -R4 ;  /* 0x000000ffff04a224 */ /* 0x000fe200078e0a04 */
[----:B------:R-:W-:Y:S01]  /*13950*/  ISETP.GE.AND P2, PT, R19, RZ, PT ;  /* 0x000000ff1300720c */ /* 0x000fe20003f46270 */
[----:B------:R-:W-:Y:S01]  /*13960*/  @!P4 IMAD.IADD R16, R16, 0x1, -R3 ;  /* 0x000000011010c824 */ /* 0x000fe200078e0a03 */
[----:B------:R-:W-:Y:S01]  /*13970*/  ISETP.GE.AND P4, PT, R17, RZ, PT ;  /* 0x000000ff1100720c */ /* 0x000fe20003f86270 */
[----:B------:R-:W-:Y:S01]  /*13980*/  IMAD R12, R3, R7, R21 ;  /* 0x00000007030c7224 */ /* 0x000fe200078e0215 */
[----:B------:R0:W-:Y:S01]  /*13990*/  STL [R1+0x374], R4 ;  /* 0x0003740401007387 */ /* 0x0001e20000100800 */
[----:B------:R-:W-:-:S02]  /*139a0*/  @!P1 IMAD.IADD R8, R8, 0x1, -R3 ;  /* 0x0000000108089824 */ /* 0x000fc400078e0a03 */
[----:B------:R-:W-:Y:S02]  /*139b0*/  VIADD R17, R0, 0x90 ;  /* 0x0000009000117836 */ /* 0x000fe40000000000 */
[----:B------:R-:W-:Y:S01]  /*139c0*/  @!P3 IMAD.IADD R9, R9, 0x1, -R3 ;  /* 0x000000010909b824 */ /* 0x000fe200078e0a03 */
[----:B------:R-:W-:Y:S01]  /*139d0*/  ISETP.GE.AND P3, PT, R24, RZ, PT ;  /* 0x000000ff1800720c */ /* 0x000fe20003f66270 */
[C---:B------:R-:W-:Y:S01]  /*139e0*/  VIADD R21, R0.reuse, 0x8f ;  /* 0x0000008f00157836 */ /* 0x040fe20000000000 */
[----:B------:R-:W-:Y:S01]  /*139f0*/  ISETP.GE.AND P1, PT, R17, RZ, PT ;  /* 0x000000ff1100720c */ /* 0x000fe20003f26270 */
[----:B------:R-:W-:Y:S01]  /*13a00*/  VIADD R10, R0, 0x8c ;  /* 0x0000008c000a7836 */ /* 0x000fe20000000000 */
[----:B------:R-:W-:Y:S01]  /*13a10*/  IABS R17, R17 ;  /* 0x0000001100117213 */ /* 0x000fe20000000000 */
[----:B0-----:R-:W-:Y:S02]  /*13a20*/  IMAD.MOV.U32 R4, RZ, RZ, R2 ;  /* 0x000000ffff047224 */ /* 0x001fe400078e0002 */
[----:B------:R-:W-:-:S02]  /*13a30*/  IMAD.MOV.U32 R2, RZ, RZ, R16 ;  /* 0x000000ffff027224 */ /* 0x000fc400078e0010 */
[----:B------:R-:W-:Y:S01]  /*13a40*/  @!P6 IMAD.MOV R4, RZ, RZ, -R4 ;  /* 0x000000ffff04e224 */ /* 0x000fe200078e0a04 */
[C---:B------:R-:W-:Y:S01]  /*13a50*/  ISETP.GT.U32.AND P6, PT, R3.reuse, R8, PT ;  /* 0x000000080300720c */ /* 0x040fe20003fc4070 */
[----:B------:R-:W-:Y:S01]  /*13a60*/  @!P5 IMAD.MOV R2, RZ, RZ, -R2 ;  /* 0x000000ffff02d224 */ /* 0x000fe200078e0a02 */
[----:B------:R-:W-:Y:S01]  /*13a70*/  ISETP.GT.U32.AND P5, PT, R3, R12, PT ;  /* 0x0000000c0300720c */ /* 0x000fe20003fa4070 */
[C---:B------:R-:W-:Y:S01]  /*13a80*/  VIADD R22, R0.reuse, 0x8d ;  /* 0x0000008d00167836 */ /* 0x040fe20000000000 */
[----:B------:R0:W-:Y:S01]  /*13a90*/  STL [R1+0x370], R4 ;  /* 0x0003700401007387 */ /* 0x0001e20000100800 */
[C---:B------:R-:W-:Y:S02]  /*13aa0*/  VIADD R16, R0.reuse, 0x8b ;  /* 0x0000008b00107836 */ /* 0x040fe40000000000 */
[----:B------:R-:W-:Y:S01]  /*13ab0*/  VIADD R20, R0, 0x87 ;  /* 0x0000008700147836 */ /* 0x000fe20000000000 */
[----:B------:R-:W-:-:S05]  /*13ac0*/  IABS R7, R22 ;  /* 0x0000001600077213 */ /* 0x000fca0000000000 */
[----:B------:R-:W-:Y:S01]  /*13ad0*/  @!P6 IMAD.IADD R8, R8, 0x1, -R3 ;  /* 0x000000010808e824 */ /* 0x000fe200078e0a03 */
[----:B------:R-:W-:Y:S01]  /*13ae0*/  ISETP.GE.AND P6, PT, R15, RZ, PT ;  /* 0x000000ff0f00720c */ /* 0x000fe20003fc6270 */
[----:B0-----:R-:W-:Y:S01]  /*13af0*/  IMAD.MOV.U32 R4, RZ, RZ, R9 ;  /* 0x000000ffff047224 */ /* 0x001fe200078e0009 */
[----:B------:R-:W-:Y:S01]  /*13b00*/  IABS R15, R15 ;  /* 0x0000000f000f7213 */ /* 0x000fe20000000000 */
[----:B------:R-:W-:-:S04]  /*13b10*/  IMAD.HI.U32 R9, R18, R17, RZ ;  /* 0x0000001112097227 */ /* 0x000fc800078e00ff */
[----:B------:R-:W-:Y:S01]  /*13b20*/  @!P2 IMAD.MOV R4, RZ, RZ, -R4 ;  /* 0x000000ffff04a224 */ /* 0x000fe200078e0a04 */
[----:B------:R-:W-:Y:S01]  /*13b30*/  ISETP.GE.AND P2, PT, R21, RZ, PT ;  /* 0x000000ff1500720c */ /* 0x000fe20003f46270 */
[----:B------:R-:W-:Y:S01]  /*13b40*/  IMAD.MOV R9, RZ, RZ, -R9 ;  /* 0x000000ffff097224 */ /* 0x000fe200078e0a09 */
[----:B------:R-:W-:Y:S01]  /*13b50*/  IABS R21, R21 ;  /* 0x0000001500157213 */ /* 0x000fe20000000000 */
[----:B------:R-:W-:Y:S01]  /*13b60*/  @!P5 IMAD.IADD R12, R12, 0x1, -R3 ;  /* 0x000000010c0cd824 */ /* 0x000fe200078e0a03 */
[----:B------:R0:W-:Y:S01]  /*13b70*/  STL [R1+0x36c], R4 ;  /* 0x00036c0401007387 */ /* 0x0001e20000100800 */
[C---:B------:R-:W-:Y:S02]  /*13b80*/  IMAD R17, R3.reuse, R9, R17 ;  /* 0x0000000903117224 */ /* 0x040fe400078e0211 */
[C---:B------:R-:W-:Y:S01]  /*13b90*/  IMAD.HI.U32 R11, R18.reuse, R21, RZ ;  /* 0x00000015120b7227 */ /* 0x040fe200078e00ff */
[----:B------:R-:W-:Y:S01]  /*13ba0*/  ISETP.GT.U32.AND P5, PT, R3, R12, PT ;  /* 0x0000000c0300720c */ /* 0x000fe20003fa4070 */
[----:B------:R2:W-:Y:S02]  /*13bb0*/  STL [R1+0x368], R2 ;  /* 0x0003680201007387 */ /* 0x0005e40000100800 */
[----:B------:R-:W-:-:S04]  /*13bc0*/  IMAD.HI.U32 R13, R18, R15, RZ ;  /* 0x0000000f120d7227 */ /* 0x000fc800078e00ff */
[----:B0-----:R-:W-:Y:S02]  /*13bd0*/  IMAD.MOV.U32 R4, RZ, RZ, R8 ;  /* 0x000000ffff047224 */ /* 0x001fe400078e0008 */
[----:B------:R-:W-:Y:S02]  /*13be0*/  IMAD.MOV R11, RZ, RZ, -R11 ;  /* 0x000000ffff0b7224 */ /* 0x000fe400078e0a0b */
[----:B------:R-:W-:Y:S01]  /*13bf0*/  @!P3 IMAD.MOV R4, RZ, RZ, -R4 ;  /* 0x000000ffff04b224 */ /* 0x000fe200078e0a04 */
[C---:B------:R-:W-:Y:S01]  /*13c00*/  ISETP.GT.U32.AND P3, PT, R3.reuse, R17, PT ;  /* 0x000000110300720c */ /* 0x040fe20003f64070 */
[----:B------:R-:W-:Y:S01]  /*13c10*/  IMAD.MOV R13, RZ, RZ, -R13 ;  /* 0x000000ffff0d7224 */ /* 0x000fe200078e0a0d */
[----:B--2---:R-:W-:Y:S01]  /*13c20*/  IABS R2, R10 ;  /* 0x0000000a00027213 */ /* 0x004fe20000000000 */
[C---:B------:R-:W-:Y:S01]  /*13c30*/  IMAD R21, R3.reuse, R11, R21 ;  /* 0x0000000b03157224 */ /* 0x040fe200078e0215 */
[----:B------:R0:W-:Y:S01]  /*13c40*/  STL [R1+0x364], R4 ;  /* 0x0003640401007387 */ /* 0x0001e20000100800 */
[----:B------:R-:W-:-:S02]  /*13c50*/  IMAD R15, R3, R13, R15 ;  /* 0x0000000d030f7224 */ /* 0x000fc400078e020f */
[----:B------:R-:W-:Y:S01]  /*13c60*/  @!P5 IMAD.IADD R12, R12, 0x1, -R3 ;  /* 0x000000010c0cd824 */ /* 0x000fe200078e0a03 */
[----:B------:R-:W-:Y:S01]  /*13c70*/  ISETP.GT.U32.AND P5, PT, R3, R21, PT ;  /* 0x000000150300720c */ /* 0x000fe20003fa4070 */
[----:B------:R-:W-:-:S04]  /*13c80*/  IMAD.HI.U32 R14, R18, R2, RZ ;  /* 0x00000002120e7227 */ /* 0x000fc800078e00ff */
[--C-:B------:R-:W-:Y:S01]  /*13c90*/  @!P3 IMAD.IADD R17, R17, 0x1, -R3.reuse ;  /* 0x000000011111b824 */ /* 0x100fe200078e0a03 */
[C---:B------:R-:W-:Y:S01]  /*13ca0*/  ISETP.GT.U32.AND P3, PT, R3.reuse, R15, PT ;  /* 0x0000000f0300720c */ /* 0x040fe20003f64070 */
[----:B------:R-:W-:Y:S02]  /*13cb0*/  IMAD.MOV R8, RZ, RZ, -R14 ;  /* 0x000000ffff087224 */ /* 0x000fe400078e0a0e */
[----:B0-----:R-:W-:Y:S02]  /*13cc0*/  IMAD.MOV.U32 R4, RZ, RZ, R12 ;  /* 0x000000ffff047224 */ /* 0x001fe400078e000c */
[----:B------:R-:W-:Y:S01]  /*13cd0*/  IMAD R2, R3, R8, R2 ;  /* 0x0000000803027224 */ /* 0x000fe200078e0202 */
[----:B------:R-:W-:Y:S01]  /*13ce0*/  IABS R8, R16 ;  /* 0x0000001000087213 */ /* 0x000fe20000000000 */
[----:B------:R-:W-:Y:S01]  /*13cf0*/  @!P5 IMAD.IADD R21, R21, 0x1, -R3 ;  /* 0x000000011515d824 */ /* 0x000fe200078e0a03 */
[----:B------:R-:W-:Y:S01]  /*13d00*/  ISETP.GT.U32.AND P5, PT, R3, R17, PT ;  /* 0x000000110300720c */ /* 0x000fe20003fa4070 */
[----:B------:R-:W-:-:S04]  /*13d10*/  IMAD.HI.U32 R9, R18, R7, RZ ;  /* 0x0000000712097227 */ /* 0x000fc800078e00ff */
[----:B------:R-:W-:Y:S01]  /*13d20*/  @!P4 IMAD.MOV R4, RZ, RZ, -R4 ;  /* 0x000000ffff04c224 */ /* 0x000fe200078e0a04 */
[----:B------:R-:W-:Y:S01]  /*13d30*/  ISETP.GT.U32.AND P4, PT, R3, R21, PT ;  /* 0x000000150300720c */ /* 0x000fe20003f84070 */
[----:B------:R-:W-:Y:S02]  /*13d40*/  @!P3 IMAD.IADD R15, R15, 0x1, -R3 ;  /* 0x000000010f0fb824 */ /* 0x000fe400078e0a03 */
[----:B------:R-:W-:Y:S01]  /*13d50*/  IMAD.MOV R9, RZ, RZ, -R9 ;  /* 0x000000ffff097224 */ /* 0x000fe200078e0a09 */
[----:B------:R0:W-:Y:S01]  /*13d60*/  STL [R1+0x360], R4 ;  /* 0x0003600401007387 */ /* 0x0001e20000100800 */
[----:B------:R-:W-:Y:S01]  /*13d70*/  IMAD.MOV.U32 R12, RZ, RZ, R8 ;  /* 0x000000ffff0c7224 */ /* 0x000fe200078e0008 */
[C---:B------:R-:W-:Y:S01]  /*13d80*/  ISETP.GT.U32.AND P3, PT, R3.reuse, R15, PT ;  /* 0x0000000f0300720c */ /* 0x040fe20003f64070 */
[----:B------:R-:W-:Y:S01]  /*13d90*/  IMAD R7, R3, R9, R7 ;  /* 0x0000000903077224 */ /* 0x000fe200078e0207 */
[----:B------:R-:W-:Y:S01]  /*13da0*/  IABS R8, R20 ;  /* 0x0000001400087213 */ /* 0x000fe20000000000 */
[----:B------:R-:W-:-:S02]  /*13db0*/  VIADD R9, R0, 0x8a ;  /* 0x0000008a00097836 */ /* 0x000fc40000000000 */
[----:B------:R-:W-:-:S03]  /*13dc0*/  IMAD.HI.U32 R25, R18, R12, RZ ;  /* 0x0000000c12197227 */ /* 0x000fc600078e00ff */
[----:B------:R-:W-:Y:S01]  /*13dd0*/  IABS R13, R9 ;  /* 0x00000009000d7213 */ /* 0x000fe20000000000 */
[----:B------:R-:W-:Y:S02]  /*13de0*/  IMAD.MOV R25, RZ, RZ, -R25 ;  /* 0x000000ffff197224 */ /* 0x000fe400078e0a19 */
[--C-:B------:R-:W-:Y:S01]  /*13df0*/  @!P5 IMAD.IADD R17, R17, 0x1, -R3.reuse ;  /* 0x000000011111d824 */ /* 0x100fe200078e0a03 */
[----:B------:R-:W-:Y:S01]  /*13e00*/  ISETP.GT.U32.AND P5, PT, R3, R7, PT ;  /* 0x000000070300720c */ /* 0x000fe20003fa4070 */
[----:B------:R-:W-:Y:S01]  /*13e10*/  @!P4 IMAD.IADD R21, R21, 0x1, -R3 ;  /* 0x000000011515c824 */ /* 0x000fe200078e0a03 */
[C---:B------:R-:W-:Y:S01]  /*13e20*/  ISETP.GT.U32.AND P4, PT, R3.reuse, R2, PT ;  /* 0x000000020300720c */ /* 0x040fe20003f84070 */
[----:B------:R-:W-:Y:S02]  /*13e30*/  IMAD R12, R3, R25, R12 ;  /* 0x00000019030c7224 */ /* 0x000fe400078e020c */
[----:B------:R-:W-:-:S04]  /*13e40*/  IMAD.HI.U32 R23, R18, R13, RZ ;  /* 0x0000000d12177227 */ /* 0x000fc800078e00ff */
        /* <DEDUP_REMOVED lines=15> */
[----:B------:R-:W-:Y:S01]  /*13f40*/  @!P3 IMAD.IADD R12, R12, 0x1, -R3 ;  /* 0x000000010c0cb824 */ /* 0x000fe200078e0a03 */
[----:B------:R-:W-:Y:S01]  /*13f50*/  ISETP.GT.U32.AND P3, PT, R3, R2, PT ;  /* 0x000000020300720c */ /* 0x000fe20003f64070 */
[----:B------:R-:W-:-:S02]  /*13f60*/  VIADD R14, R0, 0x88 ;  /* 0x00000088000e7836 */ /* 0x000fc40000000000 */
[----:B0-----:R-:W-:Y:S02]  /*13f70*/  IMAD.MOV.U32 R4, RZ, RZ, R21 ;  /* 0x000000ffff047224 */ /* 0x001fe400078e0015 */
[----:B------:R-:W-:Y:S01]  /*13f80*/  IMAD.MOV R23, RZ, RZ, -R23 ;  /* 0x000000ffff177224 */ /* 0x000fe200078e0a17 */
[----:B------:R-:W-:Y:S01]  /*13f90*/  IABS R19, R14 ;  /* 0x0000000e00137213 */ /* 0x000fe20000000000 */
[----:B------:R-:W-:Y:S01]  /*13fa0*/  @!P2 IMAD.MOV R4, RZ, RZ, -R4 ;  /* 0x000000ffff04a224 */ /* 0x000fe200078e0a04 */
[C---:B------:R-:W-:Y:S01]  /*13fb0*/  ISETP.GT.U32.AND P2, PT, R3.reuse, R12, PT ;  /* 0x0000000c0300720c */ /* 0x040fe20003f44070 */
[----:B------:R-:W-:Y:S02]  /*13fc0*/  IMAD R23, R3, R23, R24 ;  /* 0x0000001703177224 */ /* 0x000fe400078e0218 */
[----:B------:R-:W-:Y:S01]  /*13fd0*/  IMAD.HI.U32 R25, R18, R8, RZ ;  /* 0x0000000812197227 */ /* 0x000fe200078e00ff */
[----:B------:R0:W-:Y:S03]  /*13fe0*/  STL [R1+0x358], R4 ;  /* 0x0003580401007387 */ /* 0x0001e60000100800 */
[----:B------:R-:W-:-:S02]  /*13ff0*/  @!P5 IMAD.IADD R13, R13, 0x1, -R3 ;  /* 0x000000010d0dd824 */ /* 0x000fc400078e0a03 */
[----:B------:R-:W-:-:S03]  /*14000*/  IMAD.HI.U32 R26, R18, R19, RZ ;  /* 0x00000013121a7227 */ /* 0x000fc600078e00ff */
[C---:B------:R-:W-:Y:S01]  /*14010*/  ISETP.GT.U32.AND P5, PT, R3.reuse, R13, PT ;  /* 0x0000000d0300720c */ /* 0x040fe20003fa4070 */
[----:B------:R-:W-:Y:S02]  /*14020*/  IMAD.MOV R25, RZ, RZ, -R25 ;  /* 0x000000ffff197224 */ /* 0x000fe400078e0a19 */
[----:B0-----:R-:W-:Y:S02]  /*14030*/  IMAD.MOV.U32 R4, RZ, RZ, R15 ;  /* 0x000000ffff047224 */ /* 0x001fe400078e000f */
[----:B------:R-:W-:Y:S01]  /*14040*/  @!P3 IMAD.IADD R2, R2, 0x1, -R3 ;  /* 0x000000010202b824 */ /* 0x000fe200078e0a03 */
[----:B------:R-:W-:Y:S01]  /*14050*/  ISETP.GE.AND P3, PT, R10, RZ, PT ;  /* 0x000000ff0a00720c */ /* 0x000fe20003f66270 */
[----:B------:R-:W-:Y:S01]  /*14060*/  @!P6 IMAD.MOV R4, RZ, RZ, -R4 ;  /* 0x000000ffff04e224 */ /* 0x000fe200078e0a04 */
[C---:B------:R-:W-:Y:S01]  /*14070*/  ISETP.GT.U32.AND P6, PT, R3.reuse, R23, PT ;  /* 0x000000170300720c */ /* 0x040fe20003fc4070 */
[----:B------:R-:W-:Y:S02]  /*14080*/  IMAD.MOV R26, RZ, RZ, -R26 ;  /* 0x000000ffff1a7224 */ /* 0x000fe400078e0a1a */
[----:B------:R-:W-:Y:S01]  /*14090*/  IMAD R8, R3, R25, R8 ;  /* 0x0000001903087224 */ /* 0x000fe200078e0208 */
[----:B------:R0:W-:Y:S01]  /*140a0*/  STL [R1+0x354], R4 ;  /* 0x0003540401007387 */ /* 0x0001e20000100800 */
[----:B------:R-:W-:-:S02]  /*140b0*/  VIADD R17, R0, 0x86 ;  /* 0x0000008600117836 */ /* 0x000fc40000000000 */
[----:B------:R-:W-:Y:S02]  /*140c0*/  @!P1 IMAD.IADD R7, R7, 0x1, -R3 ;  /* 0x0000000107079824 */ /* 0x000fe400078e0a03 */
[C---:B------:R-:W-:Y:S01]  /*140d0*/  IMAD R19, R3.reuse, R26, R19 ;  /* 0x0000001a03137224 */ /* 0x040fe200078e0213 */
[----:B------:R-:W-:Y:S01]  /*140e0*/  IABS R21, R17 ;  /* 0x0000001100157213 */ /* 0x000fe20000000000 */
[----:B------:R-:W-:Y:S01]  /*140f0*/  @!P2 IMAD.IADD R12, R12, 0x1, -R3 ;  /* 0x000000010c0ca824 */ /* 0x000fe200078e0a03 */
[C---:B------:R-:W-:Y:S01]  /*14100*/  ISETP.GT.U32.AND P2, PT, R3.reuse, R8, PT ;  /* 0x000000080300720c */ /* 0x040fe20003f44070 */
[----:B------:R-:W-:Y:S01]  /*14110*/  IMAD.MOV.U32 R5, RZ, RZ, R7 ;  /* 0x000000ffff057224 */ /* 0x000fe200078e0007 */
[----:B------:R-:W-:Y:S01]  /*14120*/  ISETP.GT.U32.AND P1, PT, R3, R19, PT ;  /* 0x000000130300720c */ /* 0x000fe20003f24070 */
[----:B------:R-:W-:Y:S01]  /*14130*/  @!P6 IMAD.IADD R23, R23, 0x1, -R3 ;  /* 0x000000011717e824 */ /* 0x000fe200078e0a03 */
[----:B------:R-:W-:Y:S01]  /*14140*/  ISETP.GE.AND P6, PT, R9, RZ, PT ;  /* 0x000000ff0900720c */ /* 0x000fe20003fc6270 */
[----:B0-----:R-:W-:-:S02]  /*14150*/  IMAD.MOV.U32 R4, RZ, RZ, R2 ;  /* 0x000000ffff047224 */ /* 0x001fc400078e0002 */
[----:B------:R-:W-:-:S04]  /*14160*/  IMAD.HI.U32 R22, R18, R21, RZ ;  /* 0x0000001512167227 */ /* 0x000fc800078e00ff */
[----:B------:R-:W-:Y:S02]  /*14170*/  @!P4 IMAD.MOV R5, RZ, RZ, -R5 ;  /* 0x000000ffff05c224 */ /* 0x000fe400078e0a05 */
        /* <DEDUP_REMOVED lines=9> */
[----:B------:R-:W-:Y:S01]  /*14210*/  ISETP.GT.U32.AND P2, PT, R3, R23, PT ;  /* 0x000000170300720c */ /* 0x000fe20003f44070 */
[----:B------:R-:W-:Y:S01]  /*14220*/  @!P1 IMAD.IADD R19, R19, 0x1, -R3 ;  /* 0x0000000113139824 */ /* 0x000fe200078e0a03 */
[----:B------:R-:W-:Y:S01]  /*14230*/  IABS R10, R15 ;  /* 0x0000000f000a7213 */ /* 0x000fe20000000000 */
[----:B------:R-:W-:Y:S01]  /*14240*/  IMAD.MOV.U32 R2, RZ, RZ, R12 ;  /* 0x000000ffff027224 */ /* 0x000fe200078e000c */
[----:B------:R-:W-:Y:S01]  /*14250*/  ISETP.GE.AND P1, PT, R11, RZ, PT ;  /* 0x000000ff0b00720c */ /* 0x000fe20003f26270 */
[----:B------:R-:W-:Y:S01]  /*14260*/  VIADD R24, R0, 0x67 ;  /* 0x0000006700187836 */ /* 0x000fe20000000000 */
[C---:B------:R-:W-:Y:S01]  /*14270*/  ISETP.GT.U32.AND P4, PT, R3.reuse, R19, PT ;  /* 0x000000130300720c */ /* 0x040fe20003f84070 */
[----:B0-----:R-:W-:Y:S01]  /*14280*/  IMAD.MOV.U32 R4, RZ, RZ, R13 ;  /* 0x000000ffff047224 */ /* 0x001fe200078e000d */
[C---:B------:R-:W-:Y:S01]  /*14290*/  ISETP.GT.U32.AND P3, PT, R3.reuse, R8, PT ;  /* 0x000000080300720c */ /* 0x040fe20003f64070 */
[----:B------:R-:W-:Y:S01]  /*142a0*/  @!P5 IMAD.MOV R2, RZ, RZ, -R2 ;  /* 0x000000ffff02d224 */ /* 0x000fe200078e0a02 */
[----:B------:R-:W-:Y:S01]  /*142b0*/  ISETP.GE.AND P5, PT, R14, RZ, PT ;  /* 0x000000ff0e00720c */ /* 0x000fe20003fa6270 */
[----:B------:R-:W-:Y:S01]  /*142c0*/  @!P6 IMAD.MOV R4, RZ, RZ, -R4 ;  /* 0x000000ffff04e224 */ /* 0x000fe200078e0a04 */
[----:B------:R-:W-:Y:S01]  /*142d0*/  ISETP.GT.U32.AND P6, PT, R3, R9, PT ;  /* 0x000000090300720c */ /* 0x000fe20003fc4070 */
[----:B------:R-:W-:Y:S01]  /*142e0*/  IMAD.HI.U32 R16, R18, R10, RZ ;  /* 0x0000000a12107227 */ /* 0x000fe200078e00ff */
[----:B------:R0:W-:Y:S01]  /*142f0*/  STL [R1+0x348], R2 ;  /* 0x0003480201007387 */ /* 0x0001e20000100800 */
[----:B------:R-:W-:-:S02]  /*14300*/  IABS R25, R24 ;  /* 0x0000001800197213 */ /* 0x000fc40000000000 */
[----:B------:R-:W-:Y:S01]  /*14310*/  IMAD.MOV R7, RZ, RZ, -R16 ;  /* 0x000000ffff077224 */ /* 0x000fe200078e0a10 */
[----:B------:R2:W-:Y:S01]  /*14320*/  STL [R1+0x33c], R4 ;  /* 0x00033c0401007387 */ /* 0x0005e20000100800 */
[--C-:B------:R-:W-:Y:S01]  /*14330*/  @!P2 IMAD.IADD R23, R23, 0x1, -R3.reuse ;  /* 0x000000011717a824 */ /* 0x100fe200078e0a03 */
[----:B------:R-:W-:Y:S01]  /*14340*/  ISETP.GE.AND P2, PT, R20, RZ, PT ;  /* 0x000000ff1400720c */ /* 0x000fe20003f46270 */
[----:B------:R-:W-:Y:S02]  /*14350*/  IMAD R10, R3, R7, R10 ;  /* 0x00000007030a7224 */ /* 0x000fe400078e020a */
[--C-:B------:R-:W-:Y:S02]  /*14360*/  @!P4 IMAD.IADD R19, R19, 0x1, -R3.reuse ;  /* 0x000000011313c824 */ /* 0x100fe400078e0a03 */
[C---:B0-----:R-:W-:Y:S01]  /*14370*/  VIADD R2, R0.reuse, 0x84 ;  /* 0x0000008400027836 */ /* 0x041fe20000000000 */
[----:B------:R-:W-:Y:S01]  /*14380*/  ISETP.GT.U32.AND P4, PT, R3, R10, PT ;  /* 0x0000000a0300720c */ /* 0x000fe20003f84070 */
[----:B------:R-:W-:Y:S01]  /*14390*/  @!P6 IMAD.IADD R9, R9, 0x1, -R3 ;  /* 0x000000010909e824 */ /* 0x000fe200078e0a03 */
[----:B------:R-:W-:Y:S01]  /*143a0*/  ISETP.GE.AND P6, PT, R15, RZ, PT ;  /* 0x000000ff0f00720c */ /* 0x000fe20003fc6270 */
[----:B--2---:R-:W-:Y:S01]  /*143b0*/  IMAD.MOV.U32 R4, RZ, RZ, R23 ;  /* 0x000000ffff047224 */ /* 0x004fe200078e0017 */
[----:B------:R-:W-:Y:S01]  /*143c0*/  IABS R16, R2 ;  /* 0x0000000200107213 */ /* 0x000fe20000000000 */
[----:B------:R-:W-:-:S02]  /*143d0*/  VIADD R7, R0, 0x83 ;  /* 0x0000008300077836 */ /* 0x000fc40000000000 */
        /* <DEDUP_REMOVED lines=9> */
[--C-:B------:R-:W-:Y:S01]  /*14470*/  @!P4 IMAD.IADD R10, R10, 0x1, -R3.reuse ;  /* 0x000000010a0ac824 */ /* 0x100fe200078e0a03 */
[----:B------:R-:W-:Y:S01]  /*14480*/  ISETP.GE.AND P4, PT, R2, RZ, PT ;  /* 0x000000ff0200720c */ /* 0x000fe20003f86270 */
[----:B------:R-:W-:Y:S01]  /*14490*/  @!P1 IMAD.IADD R9, R9, 0x1, -R3 ;  /* 0x0000000109099824 */ /* 0x000fe200078e0a03 */
[----:B------:R-:W-:Y:S01]  /*144a0*/  ISETP.GT.U32.AND P1, PT, R3, R16, PT ;  /* 0x000000100300720c */ /* 0x000fe20003f24070 */
[----:B0-----:R-:W-:Y:S02]  /*144b0*/  IMAD.MOV.U32 R4, RZ, RZ, R19 ;  /* 0x000000ffff047224 */ /* 0x001fe400078e0013 */
[----:B------:R-:W-:-:S04]  /*144c0*/  IMAD.HI.U32 R2, R18, R20, RZ ;  /* 0x0000001412027227 */ /* 0x000fc800078e00ff */
[----:B------:R-:W-:Y:S01]  /*144d0*/  @!P5 IMAD.MOV R4, RZ, RZ, -R4 ;  /* 0x000000ffff04d224 */ /* 0x000fe200078e0a04 */
[----:B------:R-:W-:Y:S01]  /*144e0*/  ISETP.GT.U32.AND P5, PT, R3, R10, PT ;  /* 0x0000000a0300720c */ /* 0x000fe20003fa4070 */
[C---:B------:R-:W-:Y:S02]  /*144f0*/  VIADD R13, R0.reuse, 0x7f ;  /* 0x0000007f000d7836 */ /* 0x040fe40000000000 */
[----:B------:R-:W-:Y:S01]  /*14500*/  VIADD R23, R0, 0x6d ;  /* 0x0000006d00177836 */ /* 0x000fe20000000000 */
[----:B------:R0:W-:Y:S01]  /*14510*/  STL [R1+0x27c], R4 ;  /* 0x00027c0401007387 */ /* 0x0001e20000100800 */
[----:B------:R-:W-:-:S08]  /*14520*/  @!P1 IMAD.IADD R16, R16, 0x1, -R3 ;  /* 0x0000000110109824 */ /* 0x000fd000078e0a03 */
[----:B------:R-:W-:Y:S02]  /*14530*/  @!P5 IMAD.IADD R10, R10, 0x1, -R3 ;  /* 0x000000010a0ad824 */ /* 0x000fe400078e0a03 */
[----:B0-----:R-:W-:Y:S02]  /*14540*/  IMAD.MOV.U32 R4, RZ, RZ, R8 ;  /* 0x000000ffff047224 */ /* 0x001fe400078e0008 */
[----:B------:R-:W-:Y:S02]  /*14550*/  IMAD.MOV R8, RZ, RZ, -R2 ;  /* 0x000000ffff087224 */ /* 0x000fe400078e0a02 */
[----:B------:R-:W-:Y:S01]  /*14560*/  @!P2 IMAD.MOV R4, RZ, RZ, -R4 ;  /* 0x000000ffff04a224 */ /* 0x000fe200078e0a04 */
[----:B------:R-:W-:Y:S01]  /*14570*/  ISETP.GE.AND P2, PT, R7, RZ, PT ;  /* 0x000000ff0700720c */ /* 0x000fe20003f46270 */
[C---:B------:R-:W-:Y:S02]  /*14580*/  VIADD R7, R0.reuse, 0x82 ;  /* 0x0000008200077836 */ /* 0x040fe40000000000 */
[C---:B------:R-:W-:Y:S01]  /*14590*/  IMAD R20, R3.reuse, R8, R20 ;  /* 0x0000000803147224 */ /* 0x040fe200078e0214 */
[----:B------:R0:W-:Y:S01]  /*145a0*/  STL [R1+0x2c4], R4 ;  /* 0x0002c40401007387 */ /* 0x0001e20000100800 */
[C---:B------:R-:W-:Y:S01]  /*145b0*/  VIADD R2, R0.reuse, 0x81 ;  /* 0x0000008100027836 */ /* 0x040fe20000000000 */
[----:B------:R-:W-:Y:S01]  /*145c0*/  IABS R17, R7 ;  /* 0x0000000700117213 */ /* 0x000fe20000000000 */
[----:B------:R-:W-:Y:S01]  /*145d0*/  VIADD R8, R0, 0x80 ;  /* 0x0000008000087836 */ /* 0x000fe20000000000 */
[----:B------:R-:W-:-:S02]  /*145e0*/  ISETP.GT.U32.AND P5, PT, R3, R20, PT ;  /* 0x000000140300720c */ /* 0x000fc40003fa4070 */
[----:B------:R-:W-:Y:S01]  /*145f0*/  IABS R14, R2 ;  /* 0x00000002000e7213 */ /* 0x000fe20000000000 */
[----:B------:R-:W-:Y:S01]  /*14600*/  IMAD.HI.U32 R12, R18, R17, RZ ;  /* 0x00000011120c7227 */ /* 0x000fe200078e00ff */
[----:B------:R-:W-:Y:S02]  /*14610*/  IABS R11, R8 ;  /* 0x00000008000b7213 */ /* 0x000fe40000000000 */
[----:B------:R-:W-:Y:S01]  /*14620*/  ISETP.GE.AND P1, PT, R7, RZ, PT ;  /* 0x000000ff0700720c */ /* 0x000fe20003f26270 */
[----:B0-----:R-:W-:Y:S02]  /*14630*/  IMAD.MOV.U32 R4, RZ, RZ, R9 ;  /* 0x000000ffff047224 */ /* 0x001fe400078e0009 */
[----:B------:R-:W-:Y:S02]  /*14640*/  IMAD.MOV R12, RZ, RZ, -R12 ;  /* 0x000000ffff0c7224 */ /* 0x000fe400078e0a0c */
[----:B------:R-:W-:Y:S01]  /*14650*/  @!P3 IMAD.MOV R4, RZ, RZ, -R4 ;  /* 0x000000ffff04b224 */ /* 0x000fe200078e0a04 */
[C---:B------:R-:W-:Y:S01]  /*14660*/  ISETP.GT.U32.AND P3, PT, R3.reuse, R16, PT ;  /* 0x000000100300720c */ /* 0x040fe20003f64070 */
[----:B------:R-:W-:Y:S01]  /*14670*/  IMAD R17, R3, R12, R17 ;  /* 0x0000000c03117224 */ /* 0x000fe200078e0211 */
[----:B------:R-:W-:Y:S01]  /*14680*/  IABS R12, R13 ;  /* 0x0000000d000c7213 */ /* 0x000fe20000000000 */
[----:B------:R-:W-:Y:S01]  /*14690*/  @!P5 IMAD.IADD R20, R20, 0x1, -R3 ;  /* 0x000000011414d824 */ /* 0x000fe200078e0a03 */
[----:B------:R0:W-:Y:S01]  /*146a0*/  STL [R1+0x2cc], R4 ;  /* 0x0002cc0401007387 */ /* 0x0001e20000100800 */
[----:B------:R-:W-:-:S03]  /*146b0*/  IMAD.HI.U32 R9, R18, R14, RZ ;  /* 0x0000000e12097227 */ /* 0x000fc600078e00ff */
[----:B------:R-:W-:Y:S01]  /*146c0*/  ISETP.GT.U32.AND P5, PT, R3, R20, PT ;  /* 0x000000140300720c */ /* 0x000fe20003fa4070 */
        /* <DEDUP_REMOVED lines=11> */
[--C-:B------:R-:W-:Y:S02]  /*14780*/  @!P3 IMAD.IADD R17, R17, 0x1, -R3.reuse ;  /* 0x000000011111b824 */ /* 0x100fe400078e0a03 */
[----:B------:R-:W-:Y:S01]  /*14790*/  @!P5 IMAD.IADD R20, R20, 0x1, -R3 ;  /* 0x000000011414d824 */ /* 0x000fe200078e0a03 */
[C---:B------:R-:W-:Y:S01]  /*147a0*/  ISETP.GT.U32.AND P5, PT, R3.reuse, R14, PT ;  /* 0x0000000e0300720c */ /* 0x040fe20003fa4070 */
[C---:B------:R-:W-:Y:S01]  /*147b0*/  VIADD R7, R0.reuse, 0x7d ;  /* 0x0000007d00077836 */ /* 0x040fe20000000000 */
[----:B------:R-:W-:Y:S01]  /*147c0*/  ISETP.GT.U32.AND P3, PT, R3, R11, PT ;  /* 0x0000000b0300720c */ /* 0x000fe20003f64070 */
[----:B------:R-:W-:Y:S02]  /*147d0*/  VIADD R2, R0, 0x7e ;  /* 0x0000007e00027836 */ /* 0x000fe40000000000 */
[----:B0-----:R-:W-:Y:S01]  /*147e0*/  IMAD.MOV.U32 R4, RZ, RZ, R16 ;  /* 0x000000ffff047224 */ /* 0x001fe200078e0010 */
[----:B------:R-:W-:Y:S01]  /*147f0*/  IABS R15, R7 ;  /* 0x00000007000f7213 */ /* 0x000fe20000000000 */
[----:B------:R-:W-:Y:S01]  /*14800*/  IMAD.HI.U32 R16, R18, R12, RZ ;  /* 0x0000000c12107227 */ /* 0x000fe200078e00ff */
[----:B------:R-:W-:-:S03]  /*14810*/  IABS R19, R2 ;  /* 0x0000000200137213 */ /* 0x000fc60000000000 */
[----:B------:R-:W-:Y:S01]  /*14820*/  @!P4 IMAD.MOV R4, RZ, RZ, -R4 ;  /* 0x000000ffff04c224 */ /* 0x000fe200078e0a04 */
[----:B------:R-:W-:Y:S01]  /*14830*/  ISETP.GT.U32.AND P4, PT, R3, R17, PT ;  /* 0x000000110300720c */ /* 0x000fe20003f84070 */
[----:B------:R-:W-:Y:S02]  /*14840*/  IMAD.MOV R16, RZ, RZ, -R16 ;  /* 0x000000ffff107224 */ /* 0x000fe400078e0a10 */
[--C-:B------:R-:W-:Y:S01]  /*14850*/  @!P5 IMAD.IADD R14, R14, 0x1, -R3.reuse ;  /* 0x000000010e0ed824 */ /* 0x100fe200078e0a03 */
[----:B------:R0:W-:Y:S01]  /*14860*/  STL [R1+0x340], R4 ;  /* 0x0003400401007387 */ /* 0x0001e20000100800 */
[----:B------:R-:W-:Y:S02]  /*14870*/  @!P3 IMAD.IADD R11, R11, 0x1, -R3 ;  /* 0x000000010b0bb824 */ /* 0x000fe400078e0a03 */
[----:B------:R-:W-:Y:S01]  /*14880*/  VIADD R9, R0, 0x7c ;  /* 0x0000007c00097836 */ /* 0x000fe20000000000 */
[C---:B------:R-:W-:Y:S02]  /*14890*/  ISETP.GT.U32.AND P5, PT, R3.reuse, R14, PT ;  /* 0x0000000e0300720c */ /* 0x040fe40003fa4070 */
[----:B------:R-:W-:-:S02]  /*148a0*/  ISETP.GT.U32.AND P3, PT, R3, R11, PT ;  /* 0x0000000b0300720c */ /* 0x000fc40003f64070 */
[----:B------:R-:W-:Y:S01]  /*148b0*/  IABS R10, R9 ;  /* 0x00000009000a7213 */ /* 0x000fe20000000000 */
[----:B------:R-:W-:Y:S02]  /*148c0*/  @!P4 IMAD.IADD R17, R17, 0x1, -R3 ;  /* 0x000000011111c824 */ /* 0x000fe400078e0a03 */
[----:B0-----:R-:W-:Y:S02]  /*148d0*/  IMAD.MOV.U32 R4, RZ, RZ, R20 ;  /* 0x000000ffff047224 */ /* 0x001fe400078e0014 */
[----:B------:R-:W-:-:S04]  /*148e0*/  IMAD.HI.U32 R20, R18, R19, RZ ;  /* 0x0000001312147227 */ /* 0x000fc800078e00ff */
[----:B------:R-:W-:Y:S01]  /*148f0*/  @!P2 IMAD.MOV R4, RZ, RZ, -R4 ;  /* 0x000000ffff04a224 */ /* 0x000fe200078e0a04 */
[----:B------:R-:W-:Y:S01]  /*14900*/  ISETP.GE.AND P2, PT, R8, RZ, PT ;  /* 0x000000ff0800720c */ /* 0x000fe20003f46270 */
[C---:B------:R-:W-:Y:S02]  /*14910*/  IMAD R8, R3.reuse, R16, R12 ;  /* 0x0000001003087224 */ /* 0x040fe400078e020c */
[C---:B------:R-:W-:Y:S01]  /*14920*/  IMAD.HI.U32 R12, R18.reuse, R15, RZ ;  /* 0x0000000f120c7227 */ /* 0x040fe200078e00ff */
[----:B------:R0:W-:Y:S02]  /*14930*/  STL [R1+0x338], R4 ;  /* 0x0003380401007387 */ /* 0x0001e40000100800 */
[----:B------:R-:W-:Y:S01]  /*14940*/  ISETP.GT.U32.AND P4, PT, R3, R8, PT ;  /* 0x000000080300720c */ /* 0x000fe20003f84070 */
[----:B------:R-:W-:Y:S02]  /*14950*/  IMAD.MOV R12, RZ, RZ, -R12 ;  /* 0x000000ffff0c7224 */ /* 0x000fe400078e0a0c */
[----:B------:R-:W-:-:S04]  /*14960*/  IMAD.HI.U32 R16, R18, R10, RZ ;  /* 0x0000000a12107227 */ /* 0x000fc800078e00ff */
[----:B------:R-:W-:Y:S02]  /*14970*/  IMAD.MOV R20, RZ, RZ, -R20 ;  /* 0x000000ffff147224 */ /* 0x000fe400078e0a14 */
[----:B0-----:R-:W-:Y:S02]  /*14980*/  IMAD.MOV.U32 R4, RZ, RZ, R17 ;  /* 0x000000ffff047224 */ /* 0x001fe400078e0011 */
[C---:B------:R-:W-:Y:S02]  /*14990*/  IMAD R15, R3.reuse, R12, R15 ;  /* 0x0000000c030f7224 */ /* 0x040fe400078e020f */
[--C-:B------:R-:W-:Y:S02]  /*149a0*/  @!P4 IMAD.IADD R8, R8, 0x1, -R3.reuse ;  /* 0x000000010808c824 */ /* 0x100fe400078e0a03 */
[----:B------:R-:W-:Y:S02]  /*149b0*/  IMAD.MOV R16, RZ, RZ, -R16 ;  /* 0x000000ffff107224 */ /* 0x000fe400078e0a10 */
[----:B------:R-:W-:Y:S01]  /*149c0*/  VIADD R12, R0, 0x7b ;  /* 0x0000007b000c7836 */ /* 0x000fe20000000000 */
[----:B------:R-:W-:Y:S01]  /*149d0*/  ISETP.GT.U32.AND P4, PT, R3, R8, PT ;  /* 0x000000080300720c */ /* 0x000fe20003f84070 */
[----:B------:R-:W-:Y:S01]  /*149e0*/  @!P5 IMAD.IADD R14, R14, 0x1, -R3 ;  /* 0x000000010e0ed824 */ /* 0x000fe200078e0a03 */
[----:B------:R-:W-:Y:S01]  /*149f0*/  ISETP.GE.AND P5, PT, R13, RZ, PT ;  /* 0x000000ff0d00720c */ /* 0x000fe20003fa6270 */
[----:B------:R-:W-:-:S02]  /*14a00*/  @!P1 IMAD.MOV R4, RZ, RZ, -R4 ;  /* 0x000000ffff049224 */ /* 0x000fc400078e0a04 */
[----:B------:R-:W-:Y:S02]  /*14a10*/  IMAD R13, R3, R20, R19 ;  /* 0x00000014030d7224 */ /* 0x000fe400078e0213 */
[--C-:B------:R-:W-:Y:S01]  /*14a20*/  @!P3 IMAD.IADD R11, R11, 0x1, -R3.reuse ;  /* 0x000000010b0bb824 */ /* 0x100fe200078e0a03 */
[C---:B------:R-:W-:Y:S01]  /*14a30*/  ISETP.GT.U32.AND P3, PT, R3.reuse, R15, PT ;  /* 0x0000000f0300720c */ /* 0x040fe20003f64070 */
[C---:B------:R-:W-:Y:S01]  /*14a40*/  IMAD R10, R3.reuse, R16, R10 ;  /* 0x00000010030a7224 */ /* 0x040fe200078e020a */
[----:B------:R-:W-:Y:S01]  /*14a50*/  IABS R16, R12 ;  /* 0x0000000c00107213 */ /* 0x000fe20000000000 */
[----:B------:R0:W-:Y:S01]  /*14a60*/  STL [R1+0x320], R4 ;  /* 0x0003200401007387 */ /* 0x0001e20000100800 */
[----:B------:R-:W-:Y:S01]  /*14a70*/  IMAD.MOV.U32 R5, RZ, RZ, R14 ;  /* 0x000000ffff057224 */ /* 0x000fe200078e000e */
[----:B------:R-:W-:Y:S01]  /*14a80*/  ISETP.GT.U32.AND P1, PT, R3, R13, PT ;  /* 0x0000000d0300720c */ /* 0x000fe20003f24070 */
[----:B------:R-:W-:Y:S01]  /*14a90*/  @!P4 IMAD.IADD R8, R8, 0x1, -R3 ;  /* 0x000000010808c824 */ /* 0x000fe200078e0a03 */
[----:B------:R-:W-:Y:S01]  /*14aa0*/  ISETP.GE.AND P4, PT, R7, RZ, PT ;  /* 0x000000ff0700720c */ /* 0x000fe20003f86270 */
[----:B------:R-:W-:-:S02]  /*14ab0*/  IMAD.MOV.U32 R14, RZ, RZ, R16 ;  /* 0x000000ffff0e7224 */ /* 0x000fc400078e0010 */
[----:B------:R-:W-:Y:S01]  /*14ac0*/  @!P6 IMAD.MOV R5, RZ, RZ, -R5 ;  /* 0x000000ffff05e224 */ /* 0x000fe200078e0a05 */
[----:B------:R-:W-:Y:S01]  /*14ad0*/  ISETP.GE.AND P6, PT, R2, RZ, PT ;  /* 0x000000ff0200720c */ /* 0x000fe20003fc6270 */
[----:B------:R-:W-:Y:S02]  /*14ae0*/  VIADD R2, R0, 0x7a ;  /* 0x0000007a00027836 */ /* 0x000fe40000000000 */
[----:B0-----:R-:W-:Y:S01]  /*14af0*/  IMAD.MOV.U32 R4, RZ, RZ, R11 ;  /* 0x000000ffff047224 */ /* 0x001fe200078e000b */
[----:B------:R-:W-:Y:S01]  /*14b00*/  STL [R1+0x32c], R5 ;  /* 0x00032c0501007387 */ /* 0x000fe20000100800 */
[----:B------:R-:W-:Y:S01]  /*14b10*/  IMAD.HI.U32 R11, R18, R14, RZ ;  /* 0x0000000e120b7227 */ /* 0x000fe200078e00ff */
[----:B------:R-:W-:-:S03]  /*14b20*/  IABS R7, R2 ;  /* 0x0000000200077213 */ /* 0x000fc60000000000 */
[----:B------:R-:W-:Y:S01]  /*14b30*/  @!P2 IMAD.MOV R4, RZ, RZ, -R4 ;  /* 0x000000ffff04a224 */ /* 0x000fe200078e0a04 */
[----:B------:R-:W-:Y:S01]  /*14b40*/  ISETP.GT.U32.AND P2, PT, R3, R10, PT ;  /* 0x0000000a0300720c */ /* 0x000fe20003f44070 */
[----:B------:R-:W-:Y:S02]  /*14b50*/  @!P3 IMAD.IADD R15, R15, 0x1, -R3 ;  /* 0x000000010f0fb824 */ /* 0x000fe400078e0a03 */
[----:B------:R-:W-:Y:S01]  /*14b60*/  IMAD.MOV R11, RZ, RZ, -R11 ;  /* 0x000000ffff0b7224 */ /* 0x000fe200078e0a0b */
[----:B------:R0:W-:Y:S01]  /*14b70*/  STL [R1+0x330], R4 ;  /* 0x0003300401007387 */ /* 0x0001e20000100800 */
[----:B------:R-:W-:Y:S01]  /*14b80*/  @!P1 IMAD.IADD R13, R13, 0x1, -R3 ;  /* 0x000000010d0d9824 */ /* 0x000fe200078e0a03 */
[----:B------:R-:W-:Y:S01]  /*14b90*/  ISETP.GE.AND P1, PT, R9, RZ, PT ;  /* 0x000000ff0900720c */ /* 0x000fe20003f26270 */
[C---:B------:R-:W-:Y:S02]  /*14ba0*/  IMAD R14, R3.reuse, R11, R14 ;  /* 0x0000000b030e7224 */ /* 0x040fe400078e020e */
[----:B------:R-:W-:Y:S01]  /*14bb0*/  IMAD.HI.U32 R11, R18, R7, RZ ;  /* 0x00000007120b7227 */ /* 0x000fe200078e00ff */
[----:B------:R-:W-:-:S03]  /*14bc0*/  ISETP.GT.U32.AND P3, PT, R3, R13, PT ;  /* 0x0000000d0300720c */ /* 0x000fc60003f64070 */
[----:B------:R-:W-:Y:S02]  /*14bd0*/  IMAD.MOV R11, RZ, RZ, -R11 ;  /* 0x000000ffff0b7224 */ /* 0x000fe400078e0a0b */
[----:B0-----:R-:W-:Y:S02]  /*14be0*/  IMAD.MOV.U32 R4, RZ, RZ, R8 ;  /* 0x000000ffff047224 */ /* 0x001fe400078e0008 */
[----:B------:R-:W-:Y:S02]  /*14bf0*/  @!P2 IMAD.IADD R10, R10, 0x1, -R3 ;  /* 0x000000010a0aa824 */ /* 0x000fe400078e0a03 */
[----:B------:R-:W-:Y:S01]  /*14c00*/  @!P5 IMAD.MOV R4, RZ, RZ, -R4 ;  /* 0x000000ffff04d224 */ /* 0x000fe200078e0a04 */
[C---:B------:R-:W-:Y:S01]  /*14c10*/  ISETP.GT.U32.AND P5, PT, R3.reuse, R15, PT ;  /* 0x0000000f0300720c */ /* 0x040fe20003fa4070 */
[C---:B------:R-:W-:Y:S01]  /*14c20*/  IMAD R7, R3.reuse, R11, R7 ;  /* 0x0000000b03077224 */ /* 0x040fe200078e0207 */
[----:B------:R-:W-:Y:S01]  /*14c30*/  ISETP.GT.U32.AND P2, PT, R3, R10, PT ;  /* 0x0000000a0300720c */ /* 0x000fe20003f44070 */
[----:B------:R-:W-:Y:S01]  /*14c40*/  @!P3 IMAD.IADD R13, R13, 0x1, -R3 ;  /* 0x000000010d0db824 */ /* 0x000fe200078e0a03 */
[----:B------:R-:W-:Y:S01]  /*14c50*/  ISETP.GT.U32.AND P3, PT, R3, R14, PT ;  /* 0x0000000e0300720c */ /* 0x000fe20003f64070 */
[C---:B------:R-:W-:Y:S01]  /*14c60*/  VIADD R19, R0.reuse, 0x77 ;  /* 0x0000007700137836 */ /* 0x040fe20000000000 */
[----:B------:R0:W-:Y:S01]  /*14c70*/  STL [R1+0x334], R4 ;  /* 0x0003340401007387 */ /* 0x0001e20000100800 */
[----:B------:R-:W-:-:S02]  /*14c80*/  VIADD R8, R0, 0x79 ;  /* 0x0000007900087836 */ /* 0x000fc40000000000 */
[----:B------:R-:W-:Y:S01]  /*14c90*/  VIADD R9, R0, 0x78 ;  /* 0x0000007800097836 */ /* 0x000fe20000000000 */
[----:B------:R-:W-:Y:S02]  /*14ca0*/  IABS R17, R19 ;  /* 0x0000001300117213 */ /* 0x000fe40000000000 */
[----:B------:R-:W-:Y:S01]  /*14cb0*/  IABS R16, R8 ;  /* 0x0000000800107213 */ /* 0x000fe20000000000 */
[--C-:B------:R-:W-:Y:S01]  /*14cc0*/  @!P5 IMAD.IADD R15, R15, 0x1, -R3.reuse ;  /* 0x000000010f0fd824 */ /* 0x100fe200078e0a03 */
[----:B------:R-:W-:Y:S01]  /*14cd0*/  ISETP.GT.U32.AND P5, PT, R3, R7, PT ;  /* 0x000000070300720c */ /* 0x000fe20003fa4070 */
[----:B------:R-:W-:Y:S01]  /*14ce0*/  @!P2 IMAD.IADD R10, R10, 0x1, -R3 ;  /* 0x000000010a0aa824 */ /* 0x000fe200078e0a03 */
[----:B------:R-:W-:Y:S01]  /*14cf0*/  IABS R11, R9 ;  /* 0x00000009000b7213 */ /* 0x000fe20000000000 */
[----:B0-----:R-:W-:Y:S01]  /*14d00*/  IMAD.MOV.U32 R4, RZ, RZ, R13 ;  /* 0x000000ffff047224 */ /* 0x001fe200078e000d */
[----:B------:R-:W-:Y:S01]  /*14d10*/  ISETP.GE.AND P2, PT, R12, RZ, PT ;  /* 0x000000ff0c00720c */ /* 0x000fe20003f46270 */
[----:B------:R-:W-:-:S02]  /*14d20*/  IMAD.MOV.U32 R12, RZ, RZ, R17 ;  /* 0x000000ffff0c7224 */ /* 0x000fc400078e0011 */
[----:B------:R-:W-:-:S04]  /*14d30*/  IMAD.HI.U32 R17, R18, R16, RZ ;  /* 0x0000001012117227 */ /* 0x000fc800078e00ff */
[----:B------:R-:W-:-:S04]  /*14d40*/  IMAD.HI.U32 R20, R18, R11, RZ ;  /* 0x0000000b12147227 */ /* 0x000fc800078e00ff */
[--C-:B------:R-:W-:Y:S02]  /*14d50*/  @!P5 IMAD.IADD R7, R7, 0x1, -R3.reuse ;  /* 0x000000010707d824 */ /* 0x100fe400078e0a03 */
[----:B------:R-:W-:Y:S01]  /*14d60*/  @!P3 IMAD.IADD R14, R14, 0x1, -R3 ;  /* 0x000000010e0eb824 */ /* 0x000fe200078e0a03 */
[----:B------:R-:W-:Y:S01]  /*14d70*/  ISETP.GE.AND P3, PT, R2, RZ, PT ;  /* 0x000000ff0200720c */ /* 0x000fe20003f66270 */
[----:B------:R-:W-:Y:S01]  /*14d80*/  @!P6 IMAD.MOV R4, RZ, RZ, -R4 ;  /* 0x000000ffff04e224 */ /* 0x000fe200078e0a04 */
[C---:B------:R-:W-:Y:S01]  /*14d90*/  ISETP.GT.U32.AND P5, PT, R3.reuse, R7, PT ;  /* 0x000000070300720c */ /* 0x040fe20003fa4070 */
[----:B------:R-:W-:Y:S01]  /*14da0*/  IMAD.HI.U32 R2, R18, R12, RZ ;  /* 0x0000000c12027227 */ /* 0x000fe200078e00ff */
[----:B------:R-:W-:Y:S02]  /*14db0*/  ISETP.GT.U32.AND P6, PT, R3, R14, PT ;  /* 0x0000000e0300720c */ /* 0x000fe40003fc4070 */
[----:B------:R0:W-:Y:S01]  /*14dc0*/  STL [R1+0x324], R4 ;  /* 0x0003240401007387 */ /* 0x0001e20000100800 */
[----:B------:R-:W-:-:S02]  /*14dd0*/  IMAD.MOV R17, RZ, RZ, -R17 ;  /* 0x000000ffff117224 */ /* 0x000fc400078e0a11 */
[----:B------:R-:W-:Y:S02]  /*14de0*/  IMAD.MOV R13, RZ, RZ, -R20 ;  /* 0x000000ffff0d7224 */ /* 0x000fe400078e0a14 */
[C---:B------:R-:W-:Y:S02]  /*14df0*/  IMAD R16, R3.reuse, R17, R16 ;  /* 0x0000001103107224 */ /* 0x040fe400078e0210 */
[----:B------:R-:W-:Y:S02]  /*14e00*/  IMAD.MOV R2, RZ, RZ, -R2 ;  /* 0x000000ffff027224 */ /* 0x000fe400078e0a02 */
[----:B------:R-:W-:Y:S02]  /*14e10*/  IMAD.MOV.U32 R5, RZ, RZ, R15 ;  /* 0x000000ffff057224 */ /* 0x000fe400078e000f */
[----:B------:R-:W-:Y:S02]  /*14e20*/  IMAD R11, R3, R13, R11 ;  /* 0x0000000d030b7224 */ /* 0x000fe400078e020b */
[----:B0-----:R-:W-:-:S02]  /*14e30*/  IMAD.MOV.U32 R4, RZ, RZ, R10 ;  /* 0x000000ffff047224 */ /* 0x001fc400078e000a */
[----:B------:R-:W-:Y:S01]  /*14e40*/  @!P4 IMAD.MOV R5, RZ, RZ, -R5 ;  /* 0x000000ffff05c224 */ /* 0x000fe200078e0a05 */
[C---:B------:R-:W-:Y:S01]  /*14e50*/  ISETP.GT.U32.AND P4, PT, R3.reuse, R16, PT ;  /* 0x000000100300720c */ /* 0x040fe20003f84070 */
[C---:B------:R-:W-:Y:S02]  /*14e60*/  IMAD R12, R3.reuse, R2, R12 ;  /* 0x00000002030c7224 */ /* 0x040fe400078e020c */
[----:B------:R-:W-:Y:S01]  /*14e70*/  @!P1 IMAD.MOV R4, RZ, RZ, -R4 ;  /* 0x000000ffff049224 */ /* 0x000fe200078e0a04 */
[----:B------:R-:W-:Y:S01]  /*14e80*/  ISETP.GT.U32.AND P1, PT, R3, R11, PT ;  /* 0x0000000b0300720c */ /* 0x000fe20003f24070 */
[----:B------:R-:W-:Y:S01]  /*14e90*/  @!P5 IMAD.IADD R7, R7, 0x1, -R3 ;  /* 0x000000010707d824 */ /* 0x000fe200078e0a03 */
[----:B------:R-:W-:Y:S01]  /*14ea0*/  ISETP.GT.U32.AND P5, PT, R3, R12, PT ;  /* 0x0000000c0300720c */ /* 0x000fe20003fa4070 */
[C---:B------:R-:W-:Y:S01]  /*14eb0*/  VIADD R2, R0.reuse, 0x76 ;  /* 0x0000007600027836 */ /* 0x040fe20000000000 */
[----:B------:R-:W-:Y:S01]  /*14ec0*/  STL [R1+0x310], R5 ;  /* 0x0003100501007387 */ /* 0x000fe20000100800 */
[----:B------:R-:W-:-:S02]  /*14ed0*/  VIADD R13, R0, 0x75 ;  /* 0x00000075000d7836 */ /* 0x000fc40000000000 */
        /* <DEDUP_REMOVED lines=21> */
[C---:B------:R-:W-:Y:S01]  /*15030*/  ISETP.GT.U32.AND P5, PT, R3.reuse, R10, PT ;  /* 0x0000000a0300720c */ /* 0x040fe20003fa4070 */
[----:B------:R-:W-:Y:S01]  /*15040*/  @!P2 IMAD.MOV R4, RZ, RZ, -R4 ;  /* 0x000000ffff04a224 */ /* 0x000fe200078e0a04 */
[----:B------:R-:W-:Y:S01]  /*15050*/  ISETP.GT.U32.AND P2, PT, R3, R12, PT ;  /* 0x0000000c0300720c */ /* 0x000fe20003f44070 */
[----:B------:R-:W-:-:S02]  /*15060*/  VIADD R17, R0, 0x74 ;  /* 0x0000007400117836 */ /* 0x000fc40000000000 */
[C---:B------:R-:W-:Y:S01]  /*15070*/  VIADD R9, R0.reuse, 0x73 ;  /* 0x0000007300097836 */ /* 0x040fe20000000000 */
[----:B------:R0:W-:Y:S01]  /*15080*/  STL [R1+0x31c], R4 ;  /* 0x00031c0401007387 */ /* 0x0001e20000100800 */
[----:B------:R-:W-:Y:S01]  /*15090*/  IMAD.MOV.U32 R5, RZ, RZ, R11 ;  /* 0x000000ffff057224 */ /* 0x000fe200078e000b */
[----:B------:R-:W-:Y:S01]  /*150a0*/  IABS R21, R17 ;  /* 0x0000001100157213 */ /* 0x000fe20000000000 */
[----:B------:R-:W-:Y:S01]  /*150b0*/  VIADD R15, R0, 0x72 ;  /* 0x00000072000f7836 */ /* 0x000fe20000000000 */
[----:B------:R-:W-:Y:S01]  /*150c0*/  IABS R14, R9 ;  /* 0x00000009000e7213 */ /* 0x000fe20000000000 */
[--C-:B------:R-:W-:Y:S01]  /*150d0*/  @!P1 IMAD.IADD R8, R8, 0x1, -R3.reuse ;  /* 0x0000000108089824 */ /* 0x100fe200078e0a03 */
[----:B------:R-:W-:Y:S01]  /*150e0*/  ISETP.GE.AND P1, PT, R2, RZ, PT ;  /* 0x000000ff0200720c */ /* 0x000fe20003f26270 */
[----:B------:R-:W-:Y:S02]  /*150f0*/  @!P5 IMAD.IADD R10, R10, 0x1, -R3 ;  /* 0x000000010a0ad824 */ /* 0x000fe400078e0a03 */
[----:B------:R-:W-:Y:S01]  /*15100*/  IMAD.HI.U32 R22, R18, R21, RZ ;  /* 0x0000001512167227 */ /* 0x000fe200078e00ff */
[----:B------:R-:W-:-:S03]  /*15110*/  ISETP.GT.U32.AND P5, PT, R3, R8, PT ;  /* 0x000000080300720c */ /* 0x000fc60003fa4070 */
[----:B0-----:R-:W-:Y:S02]  /*15120*/  IMAD.MOV.U32 R4, RZ, RZ, R7 ;  /* 0x000000ffff047224 */ /* 0x001fe400078e0007 */
[----:B------:R-:W-:Y:S01]  /*15130*/  @!P2 IMAD.IADD R12, R12, 0x1, -R3 ;  /* 0x000000010c0ca824 */ /* 0x000fe200078e0a03 */
[----:B------:R-:W-:Y:S01]  /*15140*/  ISETP.GE.AND P2, PT, R19, RZ, PT ;  /* 0x000000ff1300720c */ /* 0x000fe20003f46270 */
[----:B------:R-:W-:Y:S01]  /*15150*/  @!P3 IMAD.MOV R4, RZ, RZ, -R4 ;  /* 0x000000ffff04b224 */ /* 0x000fe200078e0a04 */
[C---:B------:R-:W-:Y:S01]  /*15160*/  ISETP.GT.U32.AND P3, PT, R3.reuse, R10, PT ;  /* 0x0000000a0300720c */ /* 0x040fe20003f64070 */
[----:B------:R-:W-:Y:S01]  /*15170*/  IMAD.MOV R22, RZ, RZ, -R22 ;  /* 0x000000ffff167224 */ /* 0x000fe200078e0a16 */
[----:B------:R-:W-:Y:S01]  /*15180*/  IABS R19, R15 ;  /* 0x0000000f00137213 */ /* 0x000fe20000000000 */
[----:B------:R-:W-:Y:S01]  /*15190*/  IMAD.HI.U32 R20, R18, R14, RZ ;  /* 0x0000000e12147227 */ /* 0x000fe200078e00ff */
[----:B------:R0:W-:Y:S03]  /*151a0*/  STL [R1+0x30c], R4 ;  /* 0x00030c0401007387 */ /* 0x0001e60000100800 */
[----:B------:R-:W-:-:S02]  /*151b0*/  IMAD R2, R3, R22, R21 ;  /* 0x0000001603027224 */ /* 0x000fc400078e0215 */
[----:B------:R-:W-:Y:S02]  /*151c0*/  IMAD.MOV R20, RZ, RZ, -R20 ;  /* 0x000000ffff147224 */ /* 0x000fe400078e0a14 */
[----:B------:R-:W-:Y:S02]  /*151d0*/  IMAD.MOV.U32 R7, RZ, RZ, R16 ;  /* 0x000000ffff077224 */ /* 0x000fe400078e0010 */
[C---:B------:R-:W-:Y:S02]  /*151e0*/  IMAD R14, R3.reuse, R20, R14 ;  /* 0x00000014030e7224 */ /* 0x040fe400078e020e */
[----:B0-----:R-:W-:Y:S02]  /*151f0*/  IMAD.MOV.U32 R4, RZ, RZ, R12 ;  /* 0x000000ffff047224 */ /* 0x001fe400078e000c */
[----:B------:R-:W-:Y:S01]  /*15200*/  @!P6 IMAD.MOV R7, RZ, RZ, -R7 ;  /* 0x000000ffff07e224 */ /* 0x000fe200078e0a07 */
[----:B------:R-:W-:Y:S01]  /*15210*/  ISETP.GT.U32.AND P6, PT, R3, R2, PT ;  /* 0x000000020300720c */ /* 0x000fe20003fc4070 */
[----:B------:R-:W-:Y:S01]  /*15220*/  @!P4 IMAD.MOV R5, RZ, RZ, -R5 ;  /* 0x000000ffff05c224 */ /* 0x000fe200078e0a05 */
[----:B------:R-:W-:Y:S01]  /*15230*/  ISETP.GE.AND P4, PT, R13, RZ, PT ;  /* 0x000000ff0d00720c */ /* 0x000fe20003f86270 */
[----:B------:R-:W-:Y:S01]  /*15240*/  @!P2 IMAD.MOV R4, RZ, RZ, -R4 ;  /* 0x000000ffff04a224 */ /* 0x000fe200078e0a04 */
[----:B------:R0:W-:Y:S01]  /*15250*/  STL [R1+0x308], R7 ;  /* 0x0003080701007387 */ /* 0x0001e20000100800 */
[--C-:B------:R-:W-:Y:S01]  /*15260*/  @!P5 IMAD.IADD R8, R8, 0x1, -R3.reuse ;  /* 0x000000010808d824 */ /* 0x100fe200078e0a03 */
[----:B------:R-:W-:Y:S01]  /*15270*/  ISETP.GE.AND P2, PT, R17, RZ, PT ;  /* 0x000000ff1100720c */ /* 0x000fe20003f46270 */
[----:B------:R-:W-:Y:S01]  /*15280*/  @!P3 IMAD.IADD R10, R10, 0x1, -R3 ;  /* 0x000000010a0ab824 */ /* 0x000fe200078e0a03 */
[----:B------:R-:W-:Y:S01]  /*15290*/  ISETP.GT.U32.AND P3, PT, R3, R14, PT ;  /* 0x0000000e0300720c */ /* 0x000fe20003f64070 */
[----:B------:R-:W-:Y:S01]  /*152a0*/  STL [R1+0x2e8], R5 ;  /* 0x0002e80501007387 */ /* 0x000fe20000100800 */
[C---:B------:R-:W-:Y:S01]  /*152b0*/  VIADD R13, R0.reuse, 0x71 ;  /* 0x00000071000d7836 */ /* 0x040fe20000000000 */
[----:B------:R-:W-:Y:S01]  /*152c0*/  ISETP.GE.AND P5, PT, R9, RZ, PT ;  /* 0x000000ff0900720c */ /* 0x000fe20003fa6270 */
[----:B------:R-:W-:Y:S01]  /*152d0*/  VIADD R12, R0, 0x70 ;  /* 0x00000070000c7836 */ /* 0x000fe20000000000 */
[----:B------:R2:W-:Y:S01]  /*152e0*/  STL [R1+0x2e4], R4 ;  /* 0x0002e40401007387 */ /* 0x0005e20000100800 */
[----:B0-----:R-:W-:-:S03]  /*152f0*/  IMAD.HI.U32 R7, R18, R19, RZ ;  /* 0x0000001312077227 */ /* 0x001fc600078e00ff */
[----:B------:R-:W-:Y:S01]  /*15300*/  IABS R26, R12 ;  /* 0x0000000c001a7213 */ /* 0x000fe20000000000 */
[----:B------:R-:W-:Y:S02]  /*15310*/  IMAD.MOV R7, RZ, RZ, -R7 ;  /* 0x000000ffff077224 */ /* 0x000fe400078e0a07 */
[----:B------:R-:W-:Y:S01]  /*15320*/  @!P6 IMAD.IADD R2, R2, 0x1, -R3 ;  /* 0x000000010202e824 */ /* 0x000fe200078e0a03 */
[----:B------:R-:W-:Y:S01]  /*15330*/  ISETP.GE.AND P6, PT, R15, RZ, PT ;  /* 0x000000ff0f00720c */ /* 0x000fe20003fc6270 */
[C---:B------:R-:W-:Y:S01]  /*15340*/  IMAD R7, R3.reuse, R7, R19 ;  /* 0x0000000703077224 */ /* 0x040fe200078e0213 */
[----:B------:R-:W-:Y:S01]  /*15350*/  IABS R15, R13 ;  /* 0x0000000d000f7213 */ /* 0x000fe20000000000 */
[----:B--2---:R-:W-:Y:S02]  /*15360*/  IMAD.MOV.U32 R4, RZ, RZ, R8 ;  /* 0x000000ffff047224 */ /* 0x004fe400078e0008 */
[----:B------:R-:W-:Y:S01]  /*15370*/  @!P3 IMAD.IADD R14, R14, 0x1, -R3 ;  /* 0x000000010e0eb824 */ /* 0x000fe200078e0a03 */
[----:B------:R-:W-:Y:S01]  /*15380*/  ISETP.GT.U32.AND P3, PT, R3, R2, PT ;  /* 0x000000020300720c */ /* 0x000fe20003f64070 */
[----:B------:R-:W-:-:S02]  /*15390*/  @!P1 IMAD.MOV R4, RZ, RZ, -R4 ;  /* 0x000000ffff049224 */ /* 0x000fc400078e0a04 */
[----:B------:R-:W-:Y:S01]  /*153a0*/  IMAD.HI.U32 R8, R18, R15, RZ ;  /* 0x0000000f12087227 */ /* 0x000fe200078e00ff */
[----:B------:R-:W-:Y:S02]  /*153b0*/  ISETP.GT.U32.AND P1, PT, R3, R14, PT ;  /* 0x0000000e0300720c */ /* 0x000fe40003f24070 */
[----:B------:R0:W-:Y:S01]  /*153c0*/  STL [R1+0x2e0], R4 ;  /* 0x0002e00401007387 */ /* 0x0001e20000100800 */
[C---:B------:R-:W-:Y:S02]  /*153d0*/  VIADD R11, R0.reuse, 0x6f ;  /* 0x0000006f000b7836 */ /* 0x040fe40000000000 */
[C---:B------:R-:W-:Y:S02]  /*153e0*/  VIADD R9, R0.reuse, 0x6e ;  /* 0x0000006e00097836 */ /* 0x040fe40000000000 */
[----:B------:R-:W-:Y:S01]  /*153f0*/  VIADD R17, R0, 0x6c ;  /* 0x0000006c00117836 */ /* 0x000fe20000000000 */
[----:B------:R-:W-:Y:S01]  /*15400*/  IABS R20, R11 ;  /* 0x0000000b00147213 */ /* 0x000fe20000000000 */
[----:B------:R-:W-:Y:S01]  /*15410*/  @!P3 IMAD.IADD R2, R2, 0x1, -R3 ;  /* 0x000000010202b824 */ /* 0x000fe200078e0a03 */
[----:B------:R-:W-:Y:S01]  /*15420*/  IABS R22, R9 ;  /* 0x0000000900167213 */ /* 0x000fe20000000000 */
[----:B------:R-:W-:-:S02]  /*15430*/  VIADD R16, R0, 0x6b ;  /* 0x0000006b00107836 */ /* 0x000fc40000000000 */
[----:B0-----:R-:W-:Y:S02]  /*15440*/  IMAD.MOV.U32 R4, RZ, RZ, R10 ;  /* 0x000000ffff047224 */ /* 0x001fe400078e000a */
[----:B------:R-:W-:Y:S01]  /*15450*/  IMAD.MOV R10, RZ, RZ, -R8 ;  /* 0x000000ffff0a7224 */ /* 0x000fe200078e0a08 */
[----:B------:R-:W-:Y:S01]  /*15460*/  IABS R19, R16 ;  /* 0x0000001000137213 */ /* 0x000fe20000000000 */
[----:B------:R-:W-:Y:S01]  /*15470*/  @!P4 IMAD.MOV R4, RZ, RZ, -R4 ;  /* 0x000000ffff04c224 */ /* 0x000fe200078e0a04 */
[C---:B------:R-:W-:Y:S01]  /*15480*/  ISETP.GT.U32.AND P4, PT, R3.reuse, R7, PT ;  /* 0x000000070300720c */ /* 0x040fe20003f84070 */
[C---:B------:R-:W-:Y:S02]  /*15490*/  IMAD R10, R3.reuse, R10, R15 ;  /* 0x0000000a030a7224 */ /* 0x040fe400078e020f */
[C---:B------:R-:W-:Y:S01]  /*154a0*/  IMAD.HI.U32 R8, R18.reuse, R26, RZ ;  /* 0x0000001a12087227 */ /* 0x040fe200078e00ff */
[----:B------:R0:W-:Y:S02]  /*154b0*/  STL [R1+0x2dc], R4 ;  /* 0x0002dc0401007387 */ /* 0x0001e40000100800 */
[----:B------:R-:W-:Y:S01]  /*154c0*/  ISETP.GT.U32.AND P3, PT, R3, R10, PT ;  /* 0x0000000a0300720c */ /* 0x000fe20003f64070 */
[----:B------:R-:W-:-:S04]  /*154d0*/  IMAD.HI.U32 R15, R18, R20, RZ ;  /* 0x00000014120f7227 */ /* 0x000fc800078e00ff */
[--C-:B------:R-:W-:Y:S01]  /*154e0*/  @!P1 IMAD.IADD R14, R14, 0x1, -R3.reuse ;  /* 0x000000010e0e9824 */ /* 0x100fe200078e0a03 */
[----:B------:R-:W-:Y:S01]  /*154f0*/  ISETP.GE.AND P1, PT, R13, RZ, PT ;  /* 0x000000ff0d00720c */ /* 0x000fe20003f26270 */
[----:B------:R-:W-:Y:S01]  /*15500*/  @!P4 IMAD.IADD R7, R7, 0x1, -R3 ;  /* 0x000000010707c824 */ /* 0x000fe200078e0a03 */
[----:B------:R-:W-:Y:S01]  /*15510*/  ISETP.GE.AND P4, PT, R12, RZ, PT ;  /* 0x000000ff0c00720c */ /* 0x000fe20003f86270 */
[----:B0-----:R-:W-:Y:S01]  /*15520*/  IMAD.MOV.U32 R4, RZ, RZ, R2 ;  /* 0x000000ffff047224 */ /* 0x001fe200078e0002 */
[----:B------:R-:W-:Y:S01]  /*15530*/  IABS R12, R23 ;  /* 0x00000017000c7213 */ /* 0x000fe20000000000 */
[----:B------:R-:W-:Y:S02]  /*15540*/  IMAD.MOV R8, RZ, RZ, -R8 ;  /* 0x000000ffff087224 */ /* 0x000fe400078e0a08 */
[----:B------:R-:W-:Y:S01]  /*15550*/  @!P2 IMAD.MOV R4, RZ, RZ, -R4 ;  /* 0x000000ffff04a224 */ /* 0x000fe200078e0a04 */
[----:B------:R-:W-:Y:S01]  /*15560*/  ISETP.GT.U32.AND P2, PT, R3, R7, PT ;  /* 0x000000070300720c */ /* 0x000fe20003f44070 */
[----:B------:R-:W-:-:S02]  /*15570*/  IMAD.MOV R15, RZ, RZ, -R15 ;  /* 0x000000ffff0f7224 */ /* 0x000fc400078e0a0f */
[C---:B------:R-:W-:Y:S01]  /*15580*/  IMAD R26, R3.reuse, R8, R26 ;  /* 0x00000008031a7224 */ /* 0x040fe200078e021a */
[----:B------:R0:W-:Y:S01]  /*15590*/  STL [R1+0x2d4], R4 ;  /* 0x0002d40401007387 */ /* 0x0001e20000100800 */
[----:B------:R-:W-:Y:S02]  /*155a0*/  IMAD.MOV.U32 R2, RZ, RZ, R14 ;  /* 0x000000ffff027224 */ /* 0x000fe400078e000e */
[C---:B------:R-:W-:Y:S01]  /*155b0*/  IMAD R20, R3.reuse, R15, R20 ;  /* 0x0000000f03147224 */ /* 0x040fe200078e0214 */
[----:B------:R-:W-:Y:S01]  /*155c0*/  IABS R15, R17 ;  /* 0x00000011000f7213 */ /* 0x000fe20000000000 */
[--C-:B------:R-:W-:Y:S02]  /*155d0*/  @!P3 IMAD.IADD R10, R10, 0x1, -R3.reuse ;  /* 0x000000010a0ab824 */ /* 0x100fe400078e0a03 */
[----:B------:R-:W-:Y:S01]  /*155e0*/  @!P5 IMAD.MOV R2, RZ, RZ, -R2 ;  /* 0x000000ffff02d224 */ /* 0x000fe200078e0a02 */
[----:B------:R-:W-:Y:S01]  /*155f0*/  ISETP.GT.U32.AND P5, PT, R3, R26, PT ;  /* 0x0000001a0300720c */ /* 0x000fe20003fa4070 */
[----:B------:R-:W-:Y:S01]  /*15600*/  @!P2 IMAD.IADD R7, R7, 0x1, -R3 ;  /* 0x000000010707a824 */ /* 0x000fe200078e0a03 */
[C---:B------:R-:W-:Y:S01]  /*15610*/  ISETP.GT.U32.AND P3, PT, R3.reuse, R10, PT ;  /* 0x0000000a0300720c */ /* 0x040fe20003f64070 */
[----:B------:R-:W-:Y:S01]  /*15620*/  IMAD.HI.U32 R13, R18, R22, RZ ;  /* 0x00000016120d7227 */ /* 0x000fe200078e00ff */
[----:B------:R-:W-:Y:S01]  /*15630*/  ISETP.GT.U32.AND P2, PT, R3, R20, PT ;  /* 0x000000140300720c */ /* 0x000fe20003f44070 */
[----:B------:R2:W-:Y:S02]  /*15640*/  STL [R1+0x2d8], R2 ;  /* 0x0002d80201007387 */ /* 0x0005e40000100800 */
[----:B------:R-:W-:-:S02]  /*15650*/  IMAD.MOV R13, RZ, RZ, -R13 ;  /* 0x000000ffff0d7224 */ /* 0x000fc400078e0a0d */
[----:B0-----:R-:W-:Y:S02]  /*15660*/  IMAD.MOV.U32 R4, RZ, RZ, R7 ;  /* 0x000000ffff047224 */ /* 0x001fe400078e0007 */
[----:B------:R-:W-:Y:S02]  /*15670*/  IMAD R22, R3, R13, R22 ;  /* 0x0000000d03167224 */ /* 0x000fe400078e0216 */
[--C-:B------:R-:W-:Y:S01]  /*15680*/  @!P5 IMAD.IADD R26, R26, 0x1, -R3.reuse ;  /* 0x000000011a1ad824 */ /* 0x100fe200078e0a03 */
[----:B------:R-:W-:Y:S01]  /*15690*/  ISETP.GE.AND P5, PT, R11, RZ, PT ;  /* 0x000000ff0b00720c */ /* 0x000fe20003fa6270 */
[--C-:B------:R-:W-:Y:S01]  /*156a0*/  @!P3 IMAD.IADD R10, R10, 0x1, -R3.reuse ;  /* 0x000000010a0ab824 */ /* 0x100fe200078e0a03 */
[C---:B------:R-:W-:Y:S01]  /*156b0*/  ISETP.GT.U32.AND P3, PT, R3.reuse, R22, PT ;  /* 0x000000160300720c */ /* 0x040fe20003f64070 */
[----:B------:R-:W-:Y:S01]  /*156c0*/  @!P2 IMAD.IADD R20, R20, 0x1, -R3 ;  /* 0x000000011414a824 */ /* 0x000fe200078e0a03 */
[C---:B------:R-:W-:Y:S01]  /*156d0*/  ISETP.GT.U32.AND P2, PT, R3.reuse, R26, PT ;  /* 0x0000001a0300720c */ /* 0x040fe20003f44070 */
[----:B------:R-:W-:Y:S01]  /*156e0*/  @!P6 IMAD.MOV R4, RZ, RZ, -R4 ;  /* 0x000000ffff04e224 */ /* 0x000fe200078e0a04 */
[----:B--2---:R-:W-:Y:S01]  /*156f0*/  IABS R2, R27 ;  /* 0x0000001b00027213 */ /* 0x004fe20000000000 */
[----:B------:R-:W-:Y:S01]  /*15700*/  IMAD.HI.U32 R13, R18, R12, RZ ;  /* 0x0000000c120d7227 */ /* 0x000fe200078e00ff */
[----:B------:R-:W-:-:S02]  /*15710*/  ISETP.GT.U32.AND P6, PT, R3, R20, PT ;  /* 0x000000140300720c */ /* 0x000fc40003fc4070 */
[----:B------:R0:W-:Y:S01]  /*15720*/  STL [R1+0x2d0], R4 ;  /* 0x0002d00401007387 */ /* 0x0001e20000100800 */
[----:B------:R-:W-:Y:S02]  /*15730*/  IMAD.MOV R13, RZ, RZ, -R13 ;  /* 0x000000ffff0d7224 */ /* 0x000fe400078e0a0d */
[----:B------:R-:W-:-:S04]  /*15740*/  IMAD.HI.U32 R7, R18, R2, RZ ;  /* 0x0000000212077227 */ /* 0x000fc800078e00ff */
[--C-:B------:R-:W-:Y:S02]  /*15750*/  @!P3 IMAD.IADD R22, R22, 0x1, -R3.reuse ;  /* 0x000000011616b824 */ /* 0x100fe400078e0a03 */
[----:B------:R-:W-:Y:S01]  /*15760*/  @!P2 IMAD.IADD R26, R26, 0x1, -R3 ;  /* 0x000000011a1aa824 */ /* 0x000fe200078e0a03 */
[----:B------:R-:W-:Y:S01]  /*15770*/  ISETP.GE.AND P2, PT, R9, RZ, PT ;  /* 0x000000ff0900720c */ /* 0x000fe20003f46270 */
[C---:B------:R-:W-:Y:S01]  /*15780*/  IMAD R9, R3.reuse, R13, R12 ;  /* 0x0000000d03097224 */ /* 0x040fe200078e020c */
[----:B------:R-:W-:Y:S01]  /*15790*/  ISETP.GT.U32.AND P3, PT, R3, R22, PT ;  /* 0x000000160300720c */ /* 0x000fe20003f64070 */
[----:B------:R-:W-:-:S04]  /*157a0*/  IMAD.HI.U32 R11, R18, R15, RZ ;  /* 0x0000000f120b7227 */ /* 0x000fc800078e00ff */
[----:B------:R-:W-:Y:S01]  /*157b0*/  @!P6 IMAD.IADD R20, R20, 0x1, -R3 ;  /* 0x000000011414e824 */ /* 0x000fe200078e0a03 */
[----:B------:R-:W-:Y:S01]  /*157c0*/  ISETP.GT.U32.AND P6, PT, R3, R9, PT ;  /* 0x000000090300720c */ /* 0x000fe20003fc4070 */
[----:B------:R-:W-:Y:S02]  /*157d0*/  IMAD.MOV R7, RZ, RZ, -R7 ;  /* 0x000000ffff077224 */ /* 0x000fe400078e0a07 */
[----:B------:R-:W-:-:S04]  /*157e0*/  IMAD.HI.U32 R8, R18, R19, RZ ;  /* 0x0000001312087227 */ /* 0x000fc800078e00ff */
[----:B------:R-:W-:Y:S02]  /*157f0*/  IMAD.MOV R11, RZ, RZ, -R11 ;  /* 0x000000ffff0b7224 */ /* 0x000fe400078e0a0b */
[C---:B------:R-:W-:Y:S02]  /*15800*/  IMAD R2, R3.reuse, R7, R2 ;  /* 0x0000000703027224 */ /* 0x040fe400078e0202 */
[----:B------:R-:W-:Y:S02]  /*15810*/  IMAD.MOV R8, RZ, RZ, -R8 ;  /* 0x000000ffff087224 */ /* 0x000fe400078e0a08 */
[----:B------:R-:W-:Y:S02]  /*15820*/  VIADD R7, R0, 0x69 ;  /* 0x0000006900077836 */ /* 0x000fe40000000000 */
[C---:B------:R-:W-:Y:S02]  /*15830*/  IMAD R15, R3.reuse, R11, R15 ;  /* 0x0000000b030f7224 */ /* 0x040fe400078e020f */
[C---:B------:R-:W-:Y:S01]  /*15840*/  IMAD R19, R3.reuse, R8, R19 ;  /* 0x0000000803137224 */ /* 0x040fe200078e0213 */
[----:B------:R-:W-:Y:S01]  /*15850*/  IABS R29, R7 ;  /* 0x00000007001d7213 */ /* 0x000fe20000000000 */
[--C-:B------:R-:W-:Y:S01]  /*15860*/  @!P3 IMAD.IADD R22, R22, 0x1, -R3.reuse ;  /* 0x000000011616b824 */ /* 0x100fe200078e0a03 */
[----:B------:R-:W-:Y:S01]  /*15870*/  ISETP.GT.U32.AND P3, PT, R3, R15, PT ;  /* 0x0000000f0300720c */ /* 0x000fe20003f64070 */
        /* <DEDUP_REMOVED lines=8> */
[----:B------:R-:W-:Y:S01]  /*15900*/  @!P3 IMAD.IADD R15, R15, 0x1, -R3 ;  /* 0x000000010f0fb824 */ /* 0x000fe200078e0a03 */
[----:B------:R-:W-:Y:S01]  /*15910*/  ISETP.GT.U32.AND P3, PT, R3, R2, PT ;  /* 0x000000020300720c */ /* 0x000fe20003f64070 */
[----:B0-----:R-:W-:-:S04]  /*15920*/  IMAD.HI.U32 R4, R18, R11, RZ ;  /* 0x0000000b12047227 */ /* 0x001fc800078e00ff */
[----:B------:R-:W-:Y:S01]  /*15930*/  @!P6 IMAD.IADD R19, R19, 0x1, -R3 ;  /* 0x000000011313e824 */ /* 0x000fe200078e0a03 */
[C---:B------:R-:W-:Y:S01]  /*15940*/  ISETP.GT.U32.AND P6, PT, R3.reuse, R14, PT ;  /* 0x0000000e0300720c */ /* 0x040fe20003fc4070 */
[----:B------:R-:W-:Y:S02]  /*15950*/  IMAD.MOV R4, RZ, RZ, -R4 ;  /* 0x000000ffff047224 */ /* 0x000fe400078e0a04 */
[----:B------:R-:W-:Y:S01]  /*15960*/  IMAD.MOV.U32 R5, RZ, RZ, R28 ;  /* 0x000000ffff057224 */ /* 0x000fe200078e001c */
[----:B-1----:R-:W-:Y:S01]  /*15970*/  IABS R28, R12 ;  /* 0x0000000c001c7213 */ /* 0x002fe20000000000 */
[----:B------:R-:W-:Y:S02]  /*15980*/  IMAD R11, R3, R4, R11 ;  /* 0x00000004030b7224 */ /* 0x000fe400078e020b */
[----:B------:R-:W-:Y:S02]  /*15990*/  IMAD.MOV.U32 R4, RZ, RZ, R10 ;  /* 0x000000ffff047224 */ /* 0x000fe400078e000a */
[----:B------:R-:W-:-:S02]  /*159a0*/  VIADD R8, R0, 0x65 ;  /* 0x0000006500087836 */ /* 0x000fc40000000000 */
[--C-:B------:R-:W-:Y:S01]  /*159b0*/  @!P3 IMAD.IADD R2, R2, 0x1, -R3.reuse ;  /* 0x000000010202b824 */ /* 0x100fe200078e0a03 */
[----:B------:R-:W-:Y:S01]  /*159c0*/  ISETP.GE.AND P3, PT, R23, RZ, PT ;  /* 0x000000ff1700720c */ /* 0x000fe20003f66270 */
[----:B------:R-:W-:Y:S01]  /*159d0*/  @!P1 IMAD.MOV R4, RZ, RZ, -R4 ;  /* 0x000000ffff049224 */ /* 0x000fe200078e0a04 */
[C---:B------:R-:W-:Y:S01]  /*159e0*/  ISETP.GT.U32.AND P1, PT, R3.reuse, R9, PT ;  /* 0x000000090300720c */ /* 0x040fe20003f24070 */
[----:B------:R-:W-:Y:S01]  /*159f0*/  @!P4 IMAD.MOV R26, RZ, RZ, -R26 ;  /* 0x000000ffff1ac224 */ /* 0x000fe200078e0a1a */
[----:B------:R-:W-:Y:S01]  /*15a00*/  ISETP.GT.U32.AND P4, PT, R3, R15, PT ;  /* 0x0000000f0300720c */ /* 0x000fe20003f84070 */
[----:B------:R-:W-:Y:S01]  /*15a10*/  IMAD.HI.U32 R23, R18, R28, RZ ;  /* 0x0000001c12177227 */ /* 0x000fe200078e00ff */
[----:B------:R-:W-:Y:S01]  /*15a20*/  IABS R21, R8 ;  /* 0x0000000800157213 */ /* 0x000fe20000000000 */
[----:B------:R0:W-:Y:S02]  /*15a30*/  STL [R1+0x2c0], R4 ;  /* 0x0002c00401007387 */ /* 0x0001e40000100800 */
[----:B------:R-:W-:-:S02]  /*15a40*/  @!P6 IMAD.IADD R14, R14, 0x1, -R3 ;  /* 0x000000010e0ee824 */ /* 0x000fc400078e0a03 */
[----:B------:R-:W-:Y:S01]  /*15a50*/  @!P5 IMAD.MOV R20, RZ, RZ, -R20 ;  /* 0x000000ffff14d224 */ /* 0x000fe200078e0a14 */
[C---:B------:R-:W-:Y:S01]  /*15a60*/  ISETP.GT.U32.AND P5, PT, R3.reuse, R19, PT ;  /* 0x000000130300720c */ /* 0x040fe20003fa4070 */
[----:B------:R-:W-:Y:S01]  /*15a70*/  IMAD.HI.U32 R29, R18, R25, RZ ;  /* 0x00000019121d7227 */ /* 0x000fe200078e00ff */
[----:B------:R-:W-:-:S03]  /*15a80*/  ISETP.GT.U32.AND P6, PT, R3, R14, PT ;  /* 0x0000000e0300720c */ /* 0x000fc60003fc4070 */
[----:B------:R-:W-:Y:S01]  /*15a90*/  @!P2 IMAD.MOV R22, RZ, RZ, -R22 ;  /* 0x000000ffff16a224 */ /* 0x000fe200078e0a16 */
[----:B------:R-:W-:Y:S01]  /*15aa0*/  ISETP.GT.U32.AND P2, PT, R3, R2, PT ;  /* 0x000000020300720c */ /* 0x000fe20003f44070 */
[----:B------:R-:W-:Y:S01]  /*15ab0*/  IMAD.MOV R23, RZ, RZ, -R23 ;  /* 0x000000ffff177224 */ /* 0x000fe200078e0a17 */
[----:B0-----:R-:W2:Y:S01]  /*15ac0*/  LDL.LU R4, [R1+0x1cb8] ;  /* 0x001cb80001047983 */ /* 0x001ea20000300800 */
[----:B------:R-:W-:Y:S02]  /*15ad0*/  IMAD.MOV R29, RZ, RZ, -R29 ;  /* 0x000000ffff1d7224 */ /* 0x000fe400078e0a1d */
[----:B------:R-:W-:-:S04]  /*15ae0*/  IMAD.HI.U32 R10, R18, R21, RZ ;  /* 0x00000015120a7227 */ /* 0x000fc800078e00ff */
[C---:B------:R-:W-:Y:S02]  /*15af0*/  IMAD R28, R3.reuse, R23, R28 ;  /* 0x00000017031c7224 */ /* 0x040fe400078e021c */
[----:B------:R-:W-:Y:S02]  /*15b00*/  IMAD R25, R3, R29, R25 ;  /* 0x0000001d03197224 */ /* 0x000fe400078e0219 */
[----:B------:R-:W-:Y:S02]  /*15b10*/  IMAD.MOV R10, RZ, RZ, -R10 ;  /* 0x000000ffff0a7224 */ /* 0x000fe400078e0a0a */
[--C-:B------:R-:W-:Y:S01]  /*15b20*/  @!P1 IMAD.IADD R9, R9, 0x1, -R3.reuse ;  /* 0x0000000109099824 */ /* 0x100fe200078e0a03 */
[----:B------:R-:W-:Y:S01]  /*15b30*/  ISETP.GT.U32.AND P1, PT, R3, R28, PT ;  /* 0x0000001c0300720c */ /* 0x000fe20003f24070 */
[----:B------:R-:W-:Y:S01]  /*15b40*/  @!P4 IMAD.IADD R15, R15, 0x1, -R3 ;  /* 0x000000010f0fc824 */ /* 0x000fe200078e0a03 */
[C---:B------:R-:W-:Y:S01]  /*15b50*/  ISETP.GT.U32.AND P4, PT, R3.reuse, R25, PT ;  /* 0x000000190300720c */ /* 0x040fe20003f84070 */
[----:B------:R-:W-:-:S02]  /*15b60*/  IMAD R10, R3, R10, R21 ;  /* 0x0000000a030a7224 */ /* 0x000fc400078e0215 */
[--C-:B------:R-:W-:Y:S01]  /*15b70*/  @!P5 IMAD.IADD R19, R19, 0x1, -R3.reuse ;  /* 0x000000011313d824 */ /* 0x100fe200078e0a03 */
[----:B------:R-:W-:Y:S01]  /*15b80*/  ISETP.GT.U32.AND P5, PT, R3, R11, PT ;  /* 0x0000000b0300720c */ /* 0x000fe20003fa4070 */
[--C-:B------:R-:W-:Y:S01]  /*15b90*/  @!P2 IMAD.IADD R2, R2, 0x1, -R3.reuse ;  /* 0x000000010202a824 */ /* 0x100fe200078e0a03 */
[----:B------:R-:W-:Y:S01]  /*15ba0*/  ISETP.GE.AND P2, PT, R17, RZ, PT ;  /* 0x000000ff1100720c */ /* 0x000fe20003f46270 */
[--C-:B------:R-:W-:Y:S01]  /*15bb0*/  @!P6 IMAD.IADD R14, R14, 0x1, -R3.reuse ;  /* 0x000000010e0ee824 */ /* 0x100fe200078e0a03 */
[----:B------:R-:W-:Y:S01]  /*15bc0*/  ISETP.GT.U32.AND P6, PT, R3, R10, PT ;  /* 0x0000000a0300720c */ /* 0x000fe20003fc4070 */
[----:B------:R0:W-:Y:S01]  /*15bd0*/  STL [R1+0x2b0], R26 ;  /* 0x0002b01a01007387 */ /* 0x0001e20000100800 */
[----:B------:R-:W-:Y:S02]  /*15be0*/  VIADD R23, R0, 0x64 ;  /* 0x0000006400177836 */ /* 0x000fe40000000000 */
[--C-:B------:R-:W-:Y:S01]  /*15bf0*/  @!P1 IMAD.IADD R28, R28, 0x1, -R3.reuse ;  /* 0x000000011c1c9824 */ /* 0x100fe200078e0a03 */
[----:B------:R-:W-:Y:S01]  /*15c00*/  ISETP.GE.AND P1, PT, R16, RZ, PT ;  /* 0x000000ff1000720c */ /* 0x000fe20003f26270 */
[----:B------:R-:W-:Y:S01]  /*15c10*/  @!P4 IMAD.IADD R25, R25, 0x1, -R3 ;  /* 0x000000011919c824 */ /* 0x000fe200078e0a03 */
[----:B------:R-:W-:Y:S01]  /*15c20*/  ISETP.GE.AND P4, PT, R27, RZ, PT ;  /* 0x000000ff1b00720c */ /* 0x000fe20003f86270 */
[----:B------:R-:W-:-:S02]  /*15c30*/  VIADD R29, R0, 0x63 ;  /* 0x00000063001d7836 */ /* 0x000fc40000000000 */
[----:B------:R-:W-:Y:S01]  /*15c40*/  @!P5 IMAD.IADD R11, R11, 0x1, -R3 ;  /* 0x000000010b0bd824 */ /* 0x000fe200078e0a03 */
[----:B------:R-:W-:Y:S01]  /*15c50*/  ISETP.GE.AND P5, PT, R7, RZ, PT ;  /* 0x000000ff0700720c */ /* 0x000fe20003fa6270 */
[----:B------:R-:W-:Y:S02]  /*15c60*/  @!P3 IMAD.MOV R9, RZ, RZ, -R9 ;  /* 0x000000ffff09b224 */ /* 0x000fe400078e0a09 */
[----:B------:R-:W-:Y:S01]  /*15c70*/  @!P2 IMAD.MOV R15, RZ, RZ, -R15 ;  /* 0x000000ffff0fa224 */ /* 0x000fe200078e0a0f */
[----:B------:R-:W-:Y:S01]  /*15c80*/  STL [R1+0x2a8], R20 ;  /* 0x0002a81401007387 */ /* 0x000fe20000100800 */
[----:B------:R-:W-:Y:S01]  /*15c90*/  @!P6 IMAD.IADD R10, R10, 0x1, -R3 ;  /* 0x000000010a0ae824 */ /* 0x000fe200078e0a03 */
[----:B------:R-:W-:Y:S02]  /*15ca0*/  ISETP.GT.U32.AND P6, PT, R3, R11, PT ;  /* 0x0000000b0300720c */ /* 0x000fe40003fc4070 */
[----:B------:R-:W-:Y:S01]  /*15cb0*/  STL [R1+0x29c], R22 ;  /* 0x00029c1601007387 */ /* 0x000fe20000100800 */
[----:B0-----:R-:W-:-:S03]  /*15cc0*/  IMAD.MOV.U32 R26, RZ, RZ, R19 ;  /* 0x000000ffff1a7224 */ /* 0x001fc600078e0013 */
[----:B------:R0:W-:Y:S01]  /*15cd0*/  STL [R1+0x238], R9 ;  /* 0x0002380901007387 */ /* 0x0001e20000100800 */
[----:B------:R-:W-:-:S03]  /*15ce0*/  VIADD R7, R0, 0x62 ;  /* 0x0000006200077836 */ /* 0x000fc60000000000 */
[----:B------:R1:W-:Y:S01]  /*15cf0*/  STL [R1+0x21c], R15 ;  /* 0x00021c0f01007387 */ /* 0x0003e20000100800 */
[----:B------:R-:W-:Y:S01]  /*15d00*/  @!P1 IMAD.MOV R26, RZ, RZ, -R26 ;  /* 0x000000ffff1a9224 */ /* 0x000fe200078e0a1a */
[C---:B------:R-:W-:Y:S01]  /*15d10*/  ISETP.GT.U32.AND P2, PT, R3.reuse, R25, PT ;  /* 0x000000190300720c */ /* 0x040fe20003f44070 */
[----:B0-----:R-:W-:Y:S02]  /*15d20*/  IMAD.MOV.U32 R9, RZ, RZ, R14 ;  /* 0x000000ffff097224 */ /* 0x001fe400078e000e */
[----:B-1----:R-:W-:Y:S01]  /*15d30*/  IMAD.MOV.U32 R15, RZ, RZ, R2 ;  /* 0x000000ffff0f7224 */ /* 0x002fe200078e0002 */
[----:B------:R-:W-:Y:S01]  /*15d40*/  IABS R21, R23 ;  /* 0x0000001700157213 */ /* 0x000fe20000000000 */
[----:B------:R-:W-:Y:S02]  /*15d50*/  @!P5 IMAD.MOV R9, RZ, RZ, -R9 ;  /* 0x000000ffff09d224 */ /* 0x000fe400078e0a09 */
[----:B------:R-:W-:Y:S01]  /*15d60*/  @!P4 IMAD.MOV R15, RZ, RZ, -R15 ;  /* 0x000000ffff0fc224 */ /* 0x000fe200078e0a0f */
[----:B------:R-:W-:Y:S01]  /*15d70*/  IABS R2, R7 ;  /* 0x0000000700027213 */ /* 0x000fe20000000000 */
[----:B------:R-:W-:Y:S01]  /*15d80*/  STL [R1+0x218], R26 ;  /* 0x0002181a01007387 */ /* 0x000fe20000100800 */
[----:B------:R-:W-:Y:S01]  /*15d90*/  ISETP.GT.U32.AND P3, PT, R3, R28, PT ;  /* 0x0000001c0300720c */ /* 0x000fe20003f64070 */
[----:B------:R-:W-:Y:S01]  /*15da0*/  @!P6 IMAD.IADD R11, R11, 0x1, -R3 ;  /* 0x000000010b0be824 */ /* 0x000fe200078e0a03 */
[----:B------:R-:W-:Y:S01]  /*15db0*/  IABS R20, R29 ;  /* 0x0000001d00147213 */ /* 0x000fe20000000000 */
[----:B------:R-:W-:Y:S01]  /*15dc0*/  STL [R1+0x214], R15 ;  /* 0x0002140f01007387 */ /* 0x000fe20000100800 */
[----:B------:R-:W-:Y:S01]  /*15dd0*/  ISETP.GE.AND P6, PT, R13, RZ, PT ;  /* 0x000000ff0d00720c */ /* 0x000fe20003fc6270 */
[----:B------:R-:W-:-:S02]  /*15de0*/  IMAD.HI.U32 R17, R18, R21, RZ ;  /* 0x0000001512117227 */ /* 0x000fc400078e00ff */
[----:B------:R0:W-:Y:S01]  /*15df0*/  STL [R1+0x210], R9 ;  /* 0x0002100901007387 */ /* 0x0001e20000100800 */
[----:B------:R-:W-:Y:S01]  /*15e00*/  ISETP.GT.U32.AND P1, PT, R3, R10, PT ;  /* 0x0000000a0300720c */ /* 0x000fe20003f24070 */
[----:B------:R-:W-:Y:S01]  /*15e10*/  IMAD.HI.U32 R22, R18, R20, RZ ;  /* 0x0000001412167227 */ /* 0x000fe200078e00ff */
[----:B------:R-:W-:-:S03]  /*15e20*/  ISETP.GE.AND P5, PT, R12, RZ, PT ;  /* 0x000000ff0c00720c */ /* 0x000fc60003fa6270 */
[----:B------:R-:W-:Y:S02]  /*15e30*/  IMAD.MOV R17, RZ, RZ, -R17 ;  /* 0x000000ffff117224 */ /* 0x000fe400078e0a11 */
[----:B0-----:R-:W-:-:S04]  /*15e40*/  IMAD.HI.U32 R9, R18, R2, RZ ;  /* 0x0000000212097227 */ /* 0x001fc800078e00ff */
[----:B------:R-:W-:Y:S02]  /*15e50*/  IMAD.MOV R9, RZ, RZ, -R9 ;  /* 0x000000ffff097224 */ /* 0x000fe400078e0a09 */
[----:B------:R-:W-:Y:S01]  /*15e60*/  @!P2 IMAD.IADD R25, R25, 0x1, -R3 ;  /* 0x000000011919a824 */ /* 0x000fe200078e0a03 */
[----:B------:R-:W-:Y:S01]  /*15e70*/  ISETP.GE.AND P2, PT, R24, RZ, PT ;  /* 0x000000ff1800720c */ /* 0x000fe20003f46270 */
[----:B------:R-:W-:Y:S02]  /*15e80*/  IMAD.MOV R22, RZ, RZ, -R22 ;  /* 0x000000ffff167224 */ /* 0x000fe400078e0a16 */
[C---:B------:R-:W-:Y:S02]  /*15e90*/  IMAD R17, R3.reuse, R17, R21 ;  /* 0x0000001103117224 */ /* 0x040fe400078e0215 */
[C---:B------:R-:W-:Y:S02]  /*15ea0*/  IMAD R2, R3.reuse, R9, R2 ;  /* 0x0000000903027224 */ /* 0x040fe400078e0202 */
[----:B------:R-:W-:Y:S01]  /*15eb0*/  @!P3 IMAD.IADD R28, R28, 0x1, -R3 ;  /* 0x000000011c1cb824 */ /* 0x000fe200078e0a03 */
[C---:B------:R-:W-:Y:S01]  /*15ec0*/  ISETP.GT.U32.AND P4, PT, R3.reuse, R17, PT ;  /* 0x000000110300720c */ /* 0x040fe20003f84070 */
[----:B------:R-:W-:-:S02]  /*15ed0*/  IMAD R20, R3, R22, R20 ;  /* 0x0000001603147224 */ /* 0x000fc400078e0214 */
[----:B------:R-:W-:Y:S01]  /*15ee0*/  @!P6 IMAD.MOV R11, RZ, RZ, -R11 ;  /* 0x000000ffff0be224 */ /* 0x000fe200078e0a0b */
[C---:B------:R-:W-:Y:S01]  /*15ef0*/  ISETP.GT.U32.AND P6, PT, R3.reuse, R2, PT ;  /* 0x000000020300720c */ /* 0x040fe20003fc4070 */
[----:B------:R-:W-:Y:S01]  /*15f00*/  IMAD.MOV.U32 R15, RZ, RZ, R28 ;  /* 0x000000ffff0f7224 */ /* 0x000fe200078e001c */
[----:B------:R-:W-:Y:S01]  /*15f10*/  ISETP.GT.U32.AND P3, PT, R3, R20, PT ;  /* 0x000000140300720c */ /* 0x000fe20003f64070 */
[----:B------:R-:W-:Y:S01]  /*15f20*/  @!P1 IMAD.IADD R10, R10, 0x1, -R3 ;  /* 0x000000010a0a9824 */ /* 0x000fe200078e0a03 */
[----:B------:R-:W-:Y:S01]  /*15f30*/  ISETP.GE.AND P1, PT, R8, RZ, PT ;  /* 0x000000ff0800720c */ /* 0x000fe20003f26270 */
[----:B------:R-:W-:Y:S02]  /*15f40*/  IMAD.MOV.U32 R14, RZ, RZ, R25 ;  /* 0x000000ffff0e7224 */ /* 0x000fe400078e0019 */
[----:B------:R-:W-:Y:S02]  /*15f50*/  @!P5 IMAD.MOV R15, RZ, RZ, -R15 ;  /* 0x000000ffff0fd224 */ /* 0x000fe400078e0a0f */
[----:B------:R-:W-:-:S02]  /*15f60*/  @!P2 IMAD.MOV R14, RZ, RZ, -R14 ;  /* 0x000000ffff0ea224 */ /* 0x000fc400078e0a0e */
[----:B------:R-:W-:Y:S01]  /*15f70*/  VIADD R8, R0, 0x61 ;  /* 0x0000006100087836 */ /* 0x000fe20000000000 */
[----:B------:R-:W-:Y:S01]  /*15f80*/  STL [R1+0x20c], R15 ;  /* 0x00020c0f01007387 */ /* 0x000fe20000100800 */
[--C-:B------:R-:W-:Y:S02]  /*15f90*/  @!P4 IMAD.IADD R17, R17, 0x1, -R3.reuse ;  /* 0x000000011111c824 */ /* 0x100fe400078e0a03 */
[--C-:B------:R-:W-:Y:S01]  /*15fa0*/  @!P6 IMAD.IADD R2, R2, 0x1, -R3.reuse ;  /* 0x000000010202e824 */ /* 0x100fe200078e0a03 */
[----:B------:R-:W-:Y:S04]  /*15fb0*/  STL [R1+0x208], R14 ;  /* 0x0002080e01007387 */ /* 0x000fe80000100800 */
[----:B------:R0:W-:Y:S01]  /*15fc0*/  STL [R1+0x1f0], R11 ;  /* 0x0001f00b01007387 */ /* 0x0001e20000100800 */
[----:B------:R-:W-:Y:S01]  /*15fd0*/  @!P3 IMAD.IADD R20, R20, 0x1, -R3 ;  /* 0x000000011414b824 */ /* 0x000fe200078e0a03 */
[----:B------:R-:W-:Y:S01]  /*15fe0*/  ISETP.GT.U32.AND P3, PT, R3, R17, PT ;  /* 0x000000110300720c */ /* 0x000fe20003f64070 */
[----:B------:R-:W-:Y:S01]  /*15ff0*/  @!P1 IMAD.MOV R10, RZ, RZ, -R10 ;  /* 0x000000ffff0a9224 */ /* 0x000fe200078e0a0a */
[----:B------:R-:W-:-:S02]  /*16000*/  ISETP.GE.AND P1, PT, R7, RZ, PT ;  /* 0x000000ff0700720c */ /* 0x000fc40003f26270 */
[C---:B------:R-:W-:Y:S02]  /*16010*/  ISETP.GT.U32.AND P6, PT, R3.reuse, R2, PT ;  /* 0x000000020300720c */ /* 0x040fe40003fc4070 */
[----:B0-----:R-:W-:Y:S02]  /*16020*/  IABS R11, R8 ;  /* 0x00000008000b7213 */ /* 0x001fe40000000000 */
[----:B------:R-:W-:-:S03]  /*16030*/  ISETP.GT.U32.AND P2, PT, R3, R20, PT ;  /* 0x000000140300720c */ /* 0x000fc60003f44070 */
[----:B------:R-:W-:Y:S01]  /*16040*/  IMAD.HI.U32 R7, R18, R11, RZ ;  /* 0x0000000b12077227 */ /* 0x000fe200078e00ff */
[----:B------:R-:W-:-:S03]  /*16050*/  ISETP.GE.AND P4, PT, R23, RZ, PT ;  /* 0x000000ff1700720c */ /* 0x000fc60003f86270 */
[----:B------:R-:W-:-:S04]  /*16060*/  IMAD.MOV R7, RZ, RZ, -R7 ;  /* 0x000000ffff077224 */ /* 0x000fc800078e0a07 */
[----:B------:R-:W-:Y:S02]  /*16070*/  IMAD R11, R3, R7, R11 ;  /* 0x00000007030b7224 */ /* 0x000fe400078e020b */
[--C-:B------:R-:W-:Y:S02]  /*16080*/  @!P3 IMAD.IADD R17, R17, 0x1, -R3.reuse ;  /* 0x000000011111b824 */ /* 0x100fe400078e0a03 */
[----:B------:R-:W-:Y:S02]  /*16090*/  VIADD R9, R0, 0x60 ;  /* 0x0000006000097836 */ /* 0x000fe40000000000 */
[--C-:B------:R-:W-:Y:S01]  /*160a0*/  @!P6 IMAD.IADD R2, R2, 0x1, -R3.reuse ;  /* 0x000000010202e824 */ /* 0x100fe200078e0a03 */
[----:B------:R-:W-:Y:S01]  /*160b0*/  ISETP.GT.U32.AND P6, PT, R3, R11, PT ;  /* 0x0000000b0300720c */ /* 0x000fe20003fc4070 */
[----:B------:R0:W-:Y:S01]  /*160c0*/  STL [R1+0x1e4], R10 ;  /* 0x0001e40a01007387 */ /* 0x0001e20000100800 */
[----:B------:R-:W-:Y:S01]  /*160d0*/  @!P2 IMAD.IADD R20, R20, 0x1, -R3 ;  /* 0x000000011414a824 */ /* 0x000fe200078e0a03 */
[----:B------:R-:W-:-:S02]  /*160e0*/  ISETP.GE.AND P5, PT, R29, RZ, PT ;  /* 0x000000ff1d00720c */ /* 0x000fc40003fa6270 */
[----:B------:R-:W-:Y:S02]  /*160f0*/  ISETP.GE.AND P2, PT, R9, RZ, PT ;  /* 0x000000ff0900720c */ /* 0x000fe40003f46270 */
[----:B------:R-:W-:Y:S01]  /*16100*/  IABS R9, R9 ;  /* 0x0000000900097213 */ /* 0x000fe20000000000 */
[----:B0-----:R-:W-:Y:S01]  /*16110*/  IMAD.MOV.U32 R10, RZ, RZ, R17 ;  /* 0x000000ffff0a7224 */ /* 0x001fe200078e0011 */
[----:B------:R-:W-:Y:S01]  /*16120*/  ISETP.GE.AND P3, PT, R8, RZ, PT ;  /* 0x000000ff0800720c */ /* 0x000fe20003f66270 */
[----:B------:R-:W-:Y:S02]  /*16130*/  VIADD R15, R0, 0x5f ;  /* 0x0000005f000f7836 */ /* 0x000fe40000000000 */
[----:B------:R-:W-:Y:S02]  /*16140*/  @!P4 IMAD.MOV R10, RZ, RZ, -R10 ;  /* 0x000000ffff0ac224 */ /* 0x000fe400078e0a0a */
[----:B------:R-:W-:Y:S01]  /*16150*/  IMAD.HI.U32 R8, R18, R9, RZ ;  /* 0x0000000912087227 */ /* 0x000fe200078e00ff */
[----:B------:R-:W-:-:S02]  /*16160*/  ISETP.GE.AND P4, PT, R15, RZ, PT ;  /* 0x000000ff0f00720c */ /* 0x000fc40003f86270 */
[----:B------:R0:W-:Y:S01]  /*16170*/  STL [R1+0x1f8], R10 ;  /* 0x0001f80a01007387 */ /* 0x0001e20000100800 */
[----:B------:R-:W-:Y:S01]  /*16180*/  VIADD R12, R0, 0x5e ;  /* 0x0000005e000c7836 */ /* 0x000fe20000000000 */
[----:B------:R-:W-:Y:S01]  /*16190*/  IABS R15, R15 ;  /* 0x0000000f000f7213 */ /* 0x000fe20000000000 */
[----:B------:R-:W-:Y:S02]  /*161a0*/  @!P6 IMAD.IADD R11, R11, 0x1, -R3 ;  /* 0x000000010b0be824 */ /* 0x000fe400078e0a03 */
[----:B------:R-:W-:Y:S02]  /*161b0*/  IMAD.MOV R8, RZ, RZ, -R8 ;  /* 0x000000ffff087224 */ /* 0x000fe400078e0a08 */
[----:B0-----:R-:W-:Y:S01]  /*161c0*/  IMAD.MOV.U32 R10, RZ, RZ, R20 ;  /* 0x000000ffff0a7224 */ /* 0x001fe200078e0014 */
[C---:B------:R-:W-:Y:S01]  /*161d0*/  ISETP.GT.U32.AND P6, PT, R3.reuse, R11, PT ;  /* 0x0000000b0300720c */ /* 0x040fe20003fc4070 */
[C---:B------:R-:W-:Y:S02]  /*161e0*/  IMAD R9, R3.reuse, R8, R9 ;  /* 0x0000000803097224 */ /* 0x040fe400078e0209 */
[----:B------:R-:W-:Y:S01]  /*161f0*/  @!P5 IMAD.MOV R10, RZ, RZ, -R10 ;  /* 0x000000ffff0ad224 */ /* 0x000fe200078e0a0a */
[----:B------:R-:W-:Y:S01]  /*16200*/  ISETP.GE.AND P5, PT, R12, RZ, PT ;  /* 0x000000ff0c00720c */ /* 0x000fe20003fa6270 */
[----:B------:R-:W-:Y:S01]  /*16210*/  IMAD.MOV.U32 R20, RZ, RZ, R2 ;  /* 0x000000ffff147224 */ /* 0x000fe200078e0002 */
[----:B------:R-:W-:Y:S01]  /*16220*/  IABS R12, R12 ;  /* 0x0000000c000c7213 */ /* 0x000fe20000000000 */
[----:B------:R-:W-:Y:S01]  /*16230*/  IMAD.HI.U32 R7, R18, R15, RZ ;  /* 0x0000000f12077227 */ /* 0x000fe200078e00ff */
[----:B------:R0:W-:Y:S03]  /*16240*/  STL [R1+0x1fc], R10 ;  /* 0x0001fc0a01007387 */ /* 0x0001e60000100800 */
[----:B------:R-:W-:Y:S01]  /*16250*/  @!P1 IMAD.MOV R20, RZ, RZ, -R20 ;  /* 0x000000ffff149224 */ /* 0x000fe200078e0a14 */
[----:B------:R-:W-:Y:S01]  /*16260*/  ISETP.GT.U32.AND P1, PT, R3, R9, PT ;  /* 0x000000090300720c */ /* 0x000fe20003f24070 */
[----:B------:R-:W-:-:S02]  /*16270*/  IMAD.MOV R7, RZ, RZ, -R7 ;  /* 0x000000ffff077224 */ /* 0x000fc400078e0a07 */
[----:B0-----:R-:W-:-:S04]  /*16280*/  IMAD.HI.U32 R10, R18, R12, RZ ;  /* 0x0000000c120a7227 */ /* 0x001fc800078e00ff */
[----:B------:R-:W-:Y:S02]  /*16290*/  IMAD R15, R3, R7, R15 ;  /* 0x00000007030f7224 */ /* 0x000fe400078e020f */
[----:B------:R-:W-:Y:S02]  /*162a0*/  IMAD.MOV R10, RZ, RZ, -R10 ;  /* 0x000000ffff0a7224 */ /* 0x000fe400078e0a0a */
[--C-:B------:R-:W-:Y:S01]  /*162b0*/  @!P6 IMAD.IADD R11, R11, 0x1, -R3.reuse ;  /* 0x000000010b0be824 */ /* 0x100fe200078e0a03 */
[C---:B------:R-:W-:Y:S01]  /*162c0*/  ISETP.GT.U32.AND P6, PT, R3.reuse, R15, PT ;  /* 0x0000000f0300720c */ /* 0x040fe20003fc4070 */
[----:B------:R-:W-:Y:S02]  /*162d0*/  VIADD R23, R0, 0x5d ;  /* 0x0000005d00177836 */ /* 0x000fe40000000000 */
[----:B------:R-:W-:Y:S02]  /*162e0*/  IMAD R12, R3, R10, R12 ;  /* 0x0000000a030c7224 */ /* 0x000fe400078e020c */
[----:B------:R-:W-:Y:S01]  /*162f0*/  @!P1 IMAD.IADD R9, R9, 0x1, -R3 ;  /* 0x0000000109099824 */ /* 0x000fe200078e0a03 */
[----:B------:R-:W-:-:S02]  /*16300*/  IABS R19, R23 ;  /* 0x0000001700137213 */ /* 0x000fc40000000000 */
[----:B------:R-:W-:Y:S01]  /*16310*/  ISETP.GT.U32.AND P1, PT, R3, R12, PT ;  /* 0x0000000c0300720c */ /* 0x000fe20003f24070 */
[----:B------:R-:W-:Y:S02]  /*16320*/  VIADD R13, R0, 0x5b ;  /* 0x0000005b000d7836 */ /* 0x000fe40000000000 */
[----:B------:R-:W-:-:S04]  /*16330*/  IMAD.HI.U32 R8, R18, R19, RZ ;  /* 0x0000001312087227 */ /* 0x000fc800078e00ff */
[C---:B------:R-:W-:Y:S02]  /*16340*/  VIADD R14, R0.reuse, 0x5c ;  /* 0x0000005c000e7836 */ /* 0x040fe40000000000 */
[----:B------:R-:W-:Y:S01]  /*16350*/  @!P6 IMAD.IADD R15, R15, 0x1, -R3 ;  /* 0x000000010f0fe824 */ /* 0x000fe200078e0a03 */
[C---:B------:R-:W-:Y:S01]  /*16360*/  ISETP.GT.U32.AND P6, PT, R3.reuse, R9, PT ;  /* 0x000000090300720c */ /* 0x040fe20003fc4070 */
[----:B------:R-:W-:Y:S02]  /*16370*/  IMAD.MOV R8, RZ, RZ, -R8 ;  /* 0x000000ffff087224 */ /* 0x000fe400078e0a08 */
[----:B------:R-:W-:Y:S01]  /*16380*/  VIADD R21, R0, 0x5a ;  /* 0x0000005a00157836 */ /* 0x000fe20000000000 */
[----:B------:R-:W-:Y:S01]  /*16390*/  IABS R16, R13 ;  /* 0x0000000d00107213 */ /* 0x000fe20000000000 */
[C---:B------:R-:W-:Y:S01]  /*163a0*/  IMAD R19, R3.reuse, R8, R19 ;  /* 0x0000000803137224 */ /* 0x040fe200078e0213 */
[----:B------:R-:W-:Y:S01]  /*163b0*/  IABS R17, R14 ;  /* 0x0000000e00117213 */ /* 0x000fe20000000000 */
[----:B------:R-:W-:Y:S01]  /*163c0*/  IMAD.MOV.U32 R26, RZ, RZ, R11 ;  /* 0x000000ffff1a7224 */ /* 0x000fe200078e000b */
[----:B------:R-:W-:Y:S01]  /*163d0*/  IABS R8, R21 ;  /* 0x0000001500087213 */ /* 0x000fe20000000000 */
[----:B------:R-:W-:Y:S01]  /*163e0*/  @!P1 IMAD.IADD R12, R12, 0x1, -R3 ;  /* 0x000000010c0c9824 */ /* 0x000fe200078e0a03 */
[----:B------:R-:W-:Y:S01]  /*163f0*/  ISETP.GT.U32.AND P1, PT, R3, R15, PT ;  /* 0x0000000f0300720c */ /* 0x000fe20003f24070 */
[----:B------:R-:W-:-:S04]  /*16400*/  IMAD.HI.U32 R2, R18, R16, RZ ;  /* 0x0000001012027227 */ /* 0x000fc800078e00ff */
[----:B------:R-:W-:Y:S01]  /*16410*/  @!P3 IMAD.MOV R26, RZ, RZ, -R26 ;  /* 0x000000ffff1ab224 */ /* 0x000fe200078e0a1a */
[----:B------:R-:W-:Y:S01]  /*16420*/  ISETP.GT.U32.AND P3, PT, R3, R12, PT ;  /* 0x0000000c0300720c */ /* 0x000fe20003f64070 */
[----:B------:R-:W-:-:S04]  /*16430*/  IMAD.HI.U32 R7, R18, R17, RZ ;  /* 0x0000001112077227 */ /* 0x000fc800078e00ff */
[----:B------:R-:W-:-:S04]  /*16440*/  IMAD.HI.U32 R27, R18, R8, RZ ;  /* 0x00000008121b7227 */ /* 0x000fc800078e00ff */
[----:B------:R-:W-:Y:S02]  /*16450*/  IMAD.MOV R2, RZ, RZ, -R2 ;  /* 0x000000ffff027224 */ /* 0x000fe400078e0a02 */
[----:B------:R-:W-:Y:S02]  /*16460*/  IMAD.MOV R7, RZ, RZ, -R7 ;  /* 0x000000ffff077224 */ /* 0x000fe400078e0a07 */
[----:B------:R-:W-:Y:S02]  /*16470*/  @!P6 IMAD.IADD R9, R9, 0x1, -R3 ;  /* 0x000000010909e824 */ /* 0x000fe400078e0a03 */
[----:B------:R-:W-:Y:S02]  /*16480*/  IMAD.MOV R27, RZ, RZ, -R27 ;  /* 0x000000ffff1b7224 */ /* 0x000fe400078e0a1b */
[C---:B------:R-:W-:Y:S01]  /*16490*/  IMAD R16, R3.reuse, R2, R16 ;  /* 0x0000000203107224 */ /* 0x040fe200078e0210 */
[C---:B------:R-:W-:Y:S01]  /*164a0*/  ISETP.GT.U32.AND P6, PT, R3.reuse, R19, PT ;  /* 0x000000130300720c */ /* 0x040fe20003fc4070 */
[----:B------:R-:W-:-:S02]  /*164b0*/  IMAD R17, R3, R7, R17 ;  /* 0x0000000703117224 */ /* 0x000fc400078e0211 */
[----:B------:R-:W-:Y:S02]  /*164c0*/  IMAD.MOV.U32 R28, RZ, RZ, R9 ;  /* 0x000000ffff1c7224 */ /* 0x000fe400078e0009 */
[----:B------:R-:W-:Y:S02]  /*164d0*/  IMAD R8, R3, R27, R8 ;  /* 0x0000001b03087224 */ /* 0x000fe400078e0208 */
[--C-:B------:R-:W-:Y:S01]  /*164e0*/  @!P1 IMAD.IADD R15, R15, 0x1, -R3.reuse ;  /* 0x000000010f0f9824 */ /* 0x100fe200078e0a03 */
[C---:B------:R-:W-:Y:S01]  /*164f0*/  ISETP.GT.U32.AND P1, PT, R3.reuse, R16, PT ;  /* 0x000000100300720c */ /* 0x040fe20003f24070 */
[----:B------:R-:W-:Y:S01]  /*16500*/  @!P2 IMAD.MOV R28, RZ, RZ, -R28 ;  /* 0x000000ffff1ca224 */ /* 0x000fe200078e0a1c */
[C---:B------:R-:W-:Y:S01]  /*16510*/  ISETP.GT.U32.AND P2, PT, R3.reuse, R17, PT ;  /* 0x000000110300720c */ /* 0x040fe20003f44070 */
[----:B------:R-:W-:Y:S01]  /*16520*/  @!P3 IMAD.IADD R12, R12, 0x1, -R3 ;  /* 0x000000010c0cb824 */ /* 0x000fe200078e0a03 */
[----:B------:R-:W-:Y:S01]  /*16530*/  ISETP.GT.U32.AND P3, PT, R3, R8, PT ;  /* 0x000000080300720c */ /* 0x000fe20003f64070 */
[----:B------:R-:W-:-:S02]  /*16540*/  VIADD R22, R0, 0x59 ;  /* 0x0000005900167836 */ /* 0x000fc40000000000 */
[C---:B------:R-:W-:Y:S01]  /*16550*/  VIADD R2, R0.reuse, 0x58 ;  /* 0x0000005800027836 */ /* 0x040fe20000000000 */
[----:B------:R0:W-:Y:S01]  /*16560*/  STL [R1+0x200], R20 ;  /* 0x0002001401007387 */ /* 0x0001e20000100800 */
[----:B------:R-:W-:Y:S01]  /*16570*/  VIADD R7, R0, 0x57 ;  /* 0x0000005700077836 */ /* 0x000fe20000000000 */
[----:B------:R-:W-:Y:S01]  /*16580*/  IABS R25, R22 ;  /* 0x0000001600197213 */ /* 0x000fe20000000000 */
[--C-:B------:R-:W-:Y:S02]  /*16590*/  @!P6 IMAD.IADD R19, R19, 0x1, -R3.reuse ;  /* 0x000000011313e824 */ /* 0x100fe400078e0a03 */
[--C-:B------:R-:W-:Y:S01]  /*165a0*/  @!P1 IMAD.IADD R16, R16, 0x1, -R3.reuse ;  /* 0x0000000110109824 */ /* 0x100fe200078e0a03 */
[----:B------:R-:W-:Y:S01]  /*165b0*/  IABS R10, R7 ;  /* 0x00000007000a7213 */ /* 0x000fe20000000000 */
[----:B------:R-:W-:Y:S01]  /*165c0*/  @!P2 IMAD.IADD R17, R17, 0x1, -R3 ;  /* 0x000000011111a824 */ /* 0x000fe200078e0a03 */
[----:B0-----:R-:W-:Y:S01]  /*165d0*/  IABS R20, R2 ;  /* 0x0000000200147213 */ /* 0x001fe20000000000 */
[----:B------:R-:W-:Y:S01]  /*165e0*/  IMAD.HI.U32 R11, R18, R25, RZ ;  /* 0x00000019120b7227 */ /* 0x000fe200078e00ff */
[----:B------:R-:W-:-:S03]  /*165f0*/  ISETP.GT.U32.AND P2, PT, R3, R19, PT ;  /* 0x000000130300720c */ /* 0x000fc60003f44070 */
[----:B------:R-:W-:Y:S02]  /*16600*/  IMAD.MOV.U32 R27, RZ, RZ, R15 ;  /* 0x000000ffff1b7224 */ /* 0x000fe400078e000f */
[----:B------:R-:W-:Y:S02]  /*16610*/  @!P3 IMAD.IADD R8, R8, 0x1, -R3 ;  /* 0x000000010808b824 */ /* 0x000fe400078e0a03 */
[----:B------:R-:W-:Y:S01]  /*16620*/  IMAD.HI.U32 R24, R18, R20, RZ ;  /* 0x0000001412187227 */ /* 0x000fe200078e00ff */
[----:B------:R0:W-:Y:S01]  /*16630*/  STL [R1+0x1f4], R26 ;  /* 0x0001f41a01007387 */ /* 0x0001e20000100800 */
[C---:B------:R-:W-:Y:S02]  /*16640*/  ISETP.GT.U32.AND P3, PT, R3.reuse, R16, PT ;  /* 0x000000100300720c */ /* 0x040fe40003f64070 */
[----:B------:R-:W-:Y:S02]  /*16650*/  IMAD.MOV R11, RZ, RZ, -R11 ;  /* 0x000000ffff0b7224 */ /* 0x000fe400078e0a0b */
[----:B------:R-:W-:Y:S01]  /*16660*/  @!P4 IMAD.MOV R27, RZ, RZ, -R27 ;  /* 0x000000ffff1bc224 */ /* 0x000fe200078e0a1b */
[----:B------:R-:W-:Y:S01]  /*16670*/  ISETP.GT.U32.AND P4, PT, R3, R8, PT ;  /* 0x000000080300720c */ /* 0x000fe20003f84070 */
[----:B------:R-:W-:-:S02]  /*16680*/  IMAD.MOV R24, RZ, RZ, -R24 ;  /* 0x000000ffff187224 */ /* 0x000fc400078e0a18 */
[----:B0-----:R-:W-:Y:S01]  /*16690*/  IMAD.HI.U32 R26, R18, R10, RZ ;  /* 0x0000000a121a7227 */ /* 0x001fe200078e00ff */
[----:B------:R-:W-:-:S03]  /*166a0*/  ISETP.GT.U32.AND P1, PT, R3, R17, PT ;  /* 0x000000110300720c */ /* 0x000fc60003f24070 */
[----:B------:R-:W-:Y:S02]  /*166b0*/  IMAD.MOV R26, RZ, RZ, -R26 ;  /* 0x000000ffff1a7224 */ /* 0x000fe400078e0a1a */
[C---:B------:R-:W-:Y:S02]  /*166c0*/  IMAD R11, R3.reuse, R11, R25 ;  /* 0x0000000b030b7224 */ /* 0x040fe400078e0219 */
[----:B------:R-:W-:Y:S02]  /*166d0*/  IMAD.MOV.U32 R15, RZ, RZ, R12 ;  /* 0x000000ffff0f7224 */ /* 0x000fe400078e000c */
[----:B------:R-:W-:Y:S02]  /*166e0*/  IMAD R20, R3, R24, R20 ;  /* 0x0000001803147224 */ /* 0x000fe400078e0214 */
[----:B------:R-:W-:Y:S01]  /*166f0*/  VIADD R9, R0, 0x56 ;  /* 0x0000005600097836 */ /* 0x000fe20000000000 */
[----:B------:R-:W-:Y:S01]  /*16700*/  ISETP.GE.AND P6, PT, R23, RZ, PT ;  /* 0x000000ff1700720c */ /* 0x000fe20003fc6270 */
[----:B------:R-:W-:-:S02]  /*16710*/  IMAD R10, R3, R26, R10 ;  /* 0x0000001a030a7224 */ /* 0x000fc400078e020a */
[----:B------:R-:W-:Y:S01]  /*16720*/  @!P5 IMAD.MOV R15, RZ, RZ, -R15 ;  /* 0x000000ffff0fd224 */ /* 0x000fe200078e0a0f */
[----:B------:R-:W-:Y:S01]  /*16730*/  ISETP.GT.U32.AND P5, PT, R3, R11, PT ;  /* 0x0000000b0300720c */ /* 0x000fe20003fa4070 */
[--C-:B------:R-:W-:Y:S01]  /*16740*/  @!P2 IMAD.IADD R19, R19, 0x1, -R3.reuse ;  /* 0x000000011313a824 */ /* 0x100fe200078e0a03 */
[C---:B------:R-:W-:Y:S01]  /*16750*/  ISETP.GT.U32.AND P2, PT, R3.reuse, R20, PT ;  /* 0x000000140300720c */ /* 0x040fe20003f44070 */
[----:B------:R-:W-:Y:S01]  /*16760*/  VIADD R23, R0, 0x55 ;  /* 0x0000005500177836 */ /* 0x000fe20000000000 */
[----:B------:R-:W-:Y:S01]  /*16770*/  IABS R24, R9 ;  /* 0x0000000900187213 */ /* 0x000fe20000000000 */
[--C-:B------:R-:W-:Y:S01]  /*16780*/  @!P3 IMAD.IADD R16, R16, 0x1, -R3.reuse ;  /* 0x000000011010b824 */ /* 0x100fe200078e0a03 */
[----:B------:R-:W-:Y:S01]  /*16790*/  STL [R1+0x1e8], R28 ;  /* 0x0001e81c01007387 */ /* 0x000fe20000100800 */
[----:B------:R-:W-:Y:S01]  /*167a0*/  ISETP.GT.U32.AND P3, PT, R3, R10, PT ;  /* 0x0000000a0300720c */ /* 0x000fe20003f64070 */
[--C-:B------:R-:W-:Y:S01]  /*167b0*/  @!P4 IMAD.IADD R8, R8, 0x1, -R3.reuse ;  /* 0x000000010808c824 */ /* 0x100fe200078e0a03 */
[----:B------:R-:W-:Y:S01]  /*167c0*/  IABS R12, R23 ;  /* 0x00000017000c7213 */ /* 0x000fe20000000000 */
[----:B------:R-:W-:Y:S01]  /*167d0*/  STL [R1+0x1e0], R27 ;  /* 0x0001e01b01007387 */ /* 0x000fe20000100800 */
[----:B------:R-:W-:Y:S01]  /*167e0*/  ISETP.GE.AND P4, PT, R13, RZ, PT ;  /* 0x000000ff0d00720c */ /* 0x000fe20003f86270 */
[----:B------:R-:W-:-:S02]  /*167f0*/  @!P1 IMAD.IADD R17, R17, 0x1, -R3 ;  /* 0x0000000111119824 */ /* 0x000fc400078e0a03 */
[----:B------:R0:W-:Y:S01]  /*16800*/  STL [R1+0x1dc], R15 ;  /* 0x0001dc0f01007387 */ /* 0x0001e20000100800 */
[----:B------:R-:W-:Y:S01]  /*16810*/  ISETP.GE.AND P1, PT, R14, RZ, PT ;  /* 0x000000ff0e00720c */ /* 0x000fe20003f26270 */
[----:B------:R-:W-:-:S04]  /*16820*/  IMAD.HI.U32 R14, R18, R12, RZ ;  /* 0x0000000c120e7227 */ /* 0x000fc800078e00ff */
[----:B0-----:R-:W-:-:S04]  /*16830*/  IMAD.HI.U32 R15, R18, R24, RZ ;  /* 0x00000018120f7227 */ /* 0x001fc800078e00ff */
[----:B------:R-:W-:Y:S02]  /*16840*/  IMAD.MOV R15, RZ, RZ, -R15 ;  /* 0x000000ffff0f7224 */ /* 0x000fe400078e0a0f */
[--C-:B------:R-:W-:Y:S01]  /*16850*/  @!P5 IMAD.IADD R11, R11, 0x1, -R3.reuse ;  /* 0x000000010b0bd824 */ /* 0x100fe200078e0a03 */
[----:B------:R-:W-:Y:S01]  /*16860*/  ISETP.GE.AND P5, PT, R21, RZ, PT ;  /* 0x000000ff1500720c */ /* 0x000fe20003fa6270 */
[----:B------:R-:W-:Y:S02]  /*16870*/  @!P2 IMAD.IADD R20, R20, 0x1, -R3 ;  /* 0x000000011414a824 */ /* 0x000fe400078e0a03 */
[----:B------:R-:W-:Y:S02]  /*16880*/  IMAD.MOV.U32 R26, RZ, RZ, R19 ;  /* 0x000000ffff1a7224 */ /* 0x000fe400078e0013 */
[----:B------:R-:W-:Y:S02]  /*16890*/  IMAD.MOV R14, RZ, RZ, -R14 ;  /* 0x000000ffff0e7224 */ /* 0x000fe400078e0a0e */
[----:B------:R-:W-:-:S02]  /*168a0*/  IMAD R13, R3, R15, R24 ;  /* 0x0000000f030d7224 */ /* 0x000fc400078e0218 */
[----:B------:R-:W-:Y:S02]  /*168b0*/  IMAD.MOV.U32 R25, RZ, RZ, R17 ;  /* 0x000000ffff197224 */ /* 0x000fe400078e0011 */
[----:B------:R-:W-:Y:S01]  /*168c0*/  @!P3 IMAD.IADD R10, R10, 0x1, -R3 ;  /* 0x000000010a0ab824 */ /* 0x000fe200078e0a03 */
[C---:B------:R-:W-:Y:S01]  /*168d0*/  ISETP.GT.U32.AND P3, PT, R3.reuse, R11, PT ;  /* 0x0000000b0300720c */ /* 0x040fe20003f64070 */
[----:B------:R-:W-:Y:S01]  /*168e0*/  @!P6 IMAD.MOV R26, RZ, RZ, -R26 ;  /* 0x000000ffff1ae224 */ /* 0x000fe200078e0a1a */
[C---:B------:R-:W-:Y:S01]  /*168f0*/  ISETP.GT.U32.AND P6, PT, R3.reuse, R20, PT ;  /* 0x000000140300720c */ /* 0x040fe20003fc4070 */
[C---:B------:R-:W-:Y:S02]  /*16900*/  IMAD R12, R3.reuse, R14, R12 ;  /* 0x0000000e030c7224 */ /* 0x040fe400078e020c */
[----:B------:R-:W-:Y:S01]  /*16910*/  @!P4 IMAD.MOV R16, RZ, RZ, -R16 ;  /* 0x000000ffff10c224 */ /* 0x000fe200078e0a10 */
[----:B------:R-:W-:Y:S01]  /*16920*/  ISETP.GT.U32.AND P4, PT, R3, R13, PT ;  /* 0x0000000d0300720c */ /* 0x000fe20003f84070 */
[----:B------:R-:W-:-:S02]  /*16930*/  VIADD R14, R0, 0x54 ;  /* 0x00000054000e7836 */ /* 0x000fc40000000000 */
[----:B------:R-:W-:Y:S01]  /*16940*/  @!P1 IMAD.MOV R25, RZ, RZ, -R25 ;  /* 0x000000ffff199224 */ /* 0x000fe200078e0a19 */
[----:B------:R-:W-:Y:S01]  /*16950*/  ISETP.GT.U32.AND P1, PT, R3, R10, PT ;  /* 0x0000000a0300720c */ /* 0x000fe20003f24070 */
[----:B------:R-:W-:Y:S01]  /*16960*/  IMAD.MOV.U32 R15, RZ, RZ, R8 ;  /* 0x000000ffff0f7224 */ /* 0x000fe200078e0008 */
[----:B------:R-:W-:Y:S02]  /*16970*/  IABS R8, R14 ;  /* 0x0000000e00087213 */ /* 0x000fe40000000000 */
[----:B------:R-:W-:Y:S01]  /*16980*/  ISETP.GE.AND P2, PT, R22, RZ, PT ;  /* 0x000000ff1600720c */ /* 0x000fe20003f46270 */
[----:B------:R-:W-:Y:S01]  /*16990*/  @!P5 IMAD.MOV R15, RZ, RZ, -R15 ;  /* 0x000000ffff0fd224 */ /* 0x000fe200078e0a0f */
[----:B------:R-:W-:Y:S01]  /*169a0*/  ISETP.GE.AND P5, PT, R2, RZ, PT ;  /* 0x000000ff0200720c */ /* 0x000fe20003fa6270 */
[----:B------:R-:W-:Y:S01]  /*169b0*/  IMAD.MOV.U32 R2, RZ, RZ, R8 ;  /* 0x000000ffff027224 */ /* 0x000fe200078e0008 */
[----:B------:R-:W-:Y:S01]  /*169c0*/  STL [R1+0x1d8], R26 ;  /* 0x0001d81a01007387 */ /* 0x000fe20000100800 */
[----:B------:R-:W-:-:S02]  /*169d0*/  @!P3 IMAD.IADD R11, R11, 0x1, -R3 ;  /* 0x000000010b0bb824 */ /* 0x000fc400078e0a03 */
[--C-:B------:R-:W-:Y:S01]  /*169e0*/  @!P6 IMAD.IADD R20, R20, 0x1, -R3.reuse ;  /* 0x000000011414e824 */ /* 0x100fe200078e0a03 */
[----:B------:R-:W-:Y:S01]  /*169f0*/  STL [R1+0x1d4], R25 ;  /* 0x0001d41901007387 */ /* 0x000fe20000100800 */
[----:B------:R-:W-:Y:S01]  /*16a00*/  ISETP.GE.AND P6, PT, R7, RZ, PT ;  /* 0x000000ff0700720c */ /* 0x000fe20003fc6270 */
[--C-:B------:R-:W-:Y:S02]  /*16a10*/  @!P4 IMAD.IADD R13, R13, 0x1, -R3.reuse ;  /* 0x000000010d0dc824 */ /* 0x100fe400078e0a03 */
[----:B------:R-:W-:Y:S01]  /*16a20*/  STL [R1+0x118], R16 ;  /* 0x0001181001007387 */ /* 0x000fe20000100800 */
[----:B------:R-:W-:Y:S01]  /*16a30*/  IMAD.HI.U32 R8, R18, R2, RZ ;  /* 0x0000000212087227 */ /* 0x000fe200078e00ff */
[----:B------:R-:W-:Y:S02]  /*16a40*/  ISETP.GT.U32.AND P3, PT, R3, R12, PT ;  /* 0x0000000c0300720c */ /* 0x000fe40003f64070 */
[----:B------:R0:W-:Y:S01]  /*16a50*/  STL [R1+0x90], R15 ;  /* 0x0000900f01007387 */ /* 0x0001e20000100800 */
[----:B------:R-:W-:Y:S01]  /*16a60*/  @!P1 IMAD.IADD R10, R10, 0x1, -R3 ;  /* 0x000000010a0a9824 */ /* 0x000fe200078e0a03 */
[----:B------:R-:W-:Y:S01]  /*16a70*/  ISETP.GE.AND P1, PT, R9, RZ, PT ;  /* 0x000000ff0900720c */ /* 0x000fe20003f26270 */
[----:B------:R-:W-:Y:S01]  /*16a80*/  VIADD R7, R0, 0x53 ;  /* 0x0000005300077836 */ /* 0x000fe20000000000 */
[----:B------:R-:W-:Y:S01]  /*16a90*/  ISETP.GT.U32.AND P4, PT, R3, R13, PT ;  /* 0x0000000d0300720c */ /* 0x000fe20003f84070 */
[----:B------:R-:W-:-:S02]  /*16aa0*/  IMAD.MOV.U32 R9, RZ, RZ, R20 ;  /* 0x000000ffff097224 */ /* 0x000fc400078e0014 */
[----:B------:R-:W-:Y:S02]  /*16ab0*/  IMAD.MOV R8, RZ, RZ, -R8 ;  /* 0x000000ffff087224 */ /* 0x000fe400078e0a08 */
[----:B0-----:R-:W-:Y:S01]  /*16ac0*/  IMAD.MOV.U32 R15, RZ, RZ, R11 ;  /* 0x000000ffff0f7224 */ /* 0x001fe200078e000b */
[----:B------:R-:W-:Y:S01]  /*16ad0*/  IABS R17, R7 ;  /* 0x0000000700117213 */ /* 0x000fe20000000000 */
[----:B------:R-:W-:Y:S02]  /*16ae0*/  @!P5 IMAD.MOV R9, RZ, RZ, -R9 ;  /* 0x000000ffff09d224 */ /* 0x000fe400078e0a09 */
[----:B------:R-:W-:Y:S02]  /*16af0*/  @!P2 IMAD.MOV R15, RZ, RZ, -R15 ;  /* 0x000000ffff0fa224 */ /* 0x000fe400078e0a0f */
[C---:B------:R-:W-:Y:S02]  /*16b00*/  IMAD R2, R3.reuse, R8, R2 ;  /* 0x0000000803027224 */ /* 0x040fe400078e0202 */
[----:B------:R-:W-:Y:S01]  /*16b10*/  @!P6 IMAD.MOV R10, RZ, RZ, -R10 ;  /* 0x000000ffff0ae224 */ /* 0x000fe200078e0a0a */
[----:B------:R-:W-:Y:S02]  /*16b20*/  STL [R1+0x7c], R15 ;  /* 0x00007c0f01007387 */ /* 0x000fe40000100800 */
[----:B------:R-:W-:-:S02]  /*16b30*/  ISETP.GT.U32.AND P6, PT, R3, R2, PT ;  /* 0x000000020300720c */ /* 0x000fc40003fc4070 */
[----:B------:R0:W-:Y:S01]  /*16b40*/  STL [R1+0x78], R9 ;  /* 0x0000780901007387 */ /* 0x0001e20000100800 */
[--C-:B------:R-:W-:Y:S02]  /*16b50*/  @!P3 IMAD.IADD R12, R12, 0x1, -R3.reuse ;  /* 0x000000010c0cb824 */ /* 0x100fe400078e0a03 */
[----:B------:R-:W-:Y:S02]  /*16b60*/  @!P4 IMAD.IADD R13, R13, 0x1, -R3 ;  /* 0x000000010d0dc824 */ /* 0x000fe400078e0a03 */
[----:B0-----:R-:W-:-:S04]  /*16b70*/  IMAD.HI.U32 R9, R18, R17, RZ ;  /* 0x0000001112097227 */ /* 0x001fc800078e00ff */
[----:B------:R-:W-:Y:S01]  /*16b80*/  IMAD.MOV R9, RZ, RZ, -R9 ;  /* 0x000000ffff097224 */ /* 0x000fe200078e0a09 */
[C---:B------:R-:W-:Y:S01]  /*16b90*/  ISETP.GT.U32.AND P3, PT, R3.reuse, R12, PT ;  /* 0x0000000c0300720c */ /* 0x040fe20003f64070 */
[----:B------:R-:W-:Y:S02]  /*16ba0*/  IMAD.MOV.U32 R19, RZ, RZ, R13 ;  /* 0x000000ffff137224 */ /* 0x000fe400078e000d */
[C---:B------:R-:W-:Y:S02]  /*16bb0*/  IMAD R17, R3.reuse, R9, R17 ;  /* 0x0000000903117224 */ /* 0x040fe400078e0211 */
[C---:B------:R-:W-:Y:S02]  /*16bc0*/  VIADD R11, R0.reuse, 0x52 ;  /* 0x00000052000b7836 */ /* 0x040fe40000000000 */
[----:B------:R-:W-:Y:S01]  /*16bd0*/  @!P1 IMAD.MOV R19, RZ, RZ, -R19 ;  /* 0x000000ffff139224 */ /* 0x000fe200078e0a13 */
[----:B------:R-:W-:Y:S01]  /*16be0*/  ISETP.GT.U32.AND P1, PT, R3, R17, PT ;  /* 0x000000110300720c */ /* 0x000fe20003f24070 */
[----:B------:R-:W-:Y:S01]  /*16bf0*/  VIADD R8, R0, 0x51 ;  /* 0x0000005100087836 */ /* 0x000fe20000000000 */
[----:B------:R0:W-:Y:S01]  /*16c00*/  STL [R1+0x74], R10 ;  /* 0x0000740a01007387 */ /* 0x0001e20000100800 */
[----:B------:R-:W-:Y:S01]  /*16c10*/  @!P6 IMAD.IADD R2, R2, 0x1, -R3 ;  /* 0x000000010202e824 */ /* 0x000fe200078e0a03 */
[----:B------:R-:W-:-:S02]  /*16c20*/  ISETP.GE.AND P2, PT, R23, RZ, PT ;  /* 0x000000ff1700720c */ /* 0x000fc40003f46270 */
[----:B------:R-:W-:Y:S02]  /*16c30*/  ISETP.GE.AND P4, PT, R7, RZ, PT ;  /* 0x000000ff0700720c */ /* 0x000fe40003f86270 */
[----:B------:R-:W-:Y:S02]  /*16c40*/  IABS R7, R8 ;  /* 0x0000000800077213 */ /* 0x000fe40000000000 */
[----:B0-----:R-:W-:Y:S02]  /*16c50*/  IABS R10, R11 ;  /* 0x0000000b000a7213 */ /* 0x001fe40000000000 */
[----:B------:R-:W-:Y:S01]  /*16c60*/  ISETP.GT.U32.AND P6, PT, R3, R2, PT ;  /* 0x000000020300720c */ /* 0x000fe20003fc4070 */
[----:B------:R-:W-:Y:S01]  /*16c70*/  @!P3 IMAD.IADD R12, R12, 0x1, -R3 ;  /* 0x000000010c0cb824 */ /* 0x000fe200078e0a03 */
[----:B------:R-:W-:Y:S01]  /*16c80*/  ISETP.GE.AND P5, PT, R14, RZ, PT ;  /* 0x000000ff0e00720c */ /* 0x000fe20003fa6270 */
[----:B------:R-:W-:Y:S01]  /*16c90*/  IMAD.HI.U32 R9, R18, R10, RZ ;  /* 0x0000000a12097227 */ /* 0x000fe200078e00ff */
[----:B------:R-:W-:-:S03]  /*16ca0*/  ISETP.GE.AND P3, PT, R11, RZ, PT ;  /* 0x000000ff0b00720c */ /* 0x000fc60003f66270 */
[----:B------:R-:W-:Y:S02]  /*16cb0*/  VIADD R14, R0, 0x50 ;  /* 0x00000050000e7836 */ /* 0x000fe40000000000 */
[----:B------:R-:W-:-:S04]  /*16cc0*/  IMAD.HI.U32 R11, R18, R7, RZ ;  /* 0x00000007120b7227 */ /* 0x000fc800078e00ff */
[----:B------:R-:W-:Y:S02]  /*16cd0*/  IMAD.MOV R9, RZ, RZ, -R9 ;  /* 0x000000ffff097224 */ /* 0x000fe400078e0a09 */
[----:B------:R-:W-:Y:S01]  /*16ce0*/  IMAD.MOV.U32 R15, RZ, RZ, R12 ;  /* 0x000000ffff0f7224 */ /* 0x000fe200078e000c */
[----:B------:R-:W-:Y:S01]  /*16cf0*/  IABS R16, R14 ;  /* 0x0000000e00107213 */ /* 0x000fe20000000000 */
[----:B------:R-:W-:Y:S02]  /*16d00*/  @!P1 IMAD.IADD R17, R17, 0x1, -R3 ;  /* 0x0000000111119824 */ /* 0x000fe400078e0a03 */
[----:B------:R-:W-:Y:S02]  /*16d10*/  IMAD.MOV R12, RZ, RZ, -R11 ;  /* 0x000000ffff0c7224 */ /* 0x000fe400078e0a0b */
[C---:B------:R-:W-:Y:S02]  /*16d20*/  IMAD R10, R3.reuse, R9, R10 ;  /* 0x00000009030a7224 */ /* 0x040fe400078e020a */
[----:B------:R-:W-:Y:S01]  /*16d30*/  @!P2 IMAD.MOV R15, RZ, RZ, -R15 ;  /* 0x000000ffff0fa224 */ /* 0x000fe200078e0a0f */
[C---:B------:R-:W-:Y:S01]  /*16d40*/  ISETP.GT.U32.AND P1, PT, R3.reuse, R17, PT ;  /* 0x000000110300720c */ /* 0x040fe20003f24070 */
[----:B------:R-:W-:-:S02]  /*16d50*/  IMAD R12, R3, R12, R7 ;  /* 0x0000000c030c7224 */ /* 0x000fc400078e0207 */
[----:B------:R-:W-:Y:S01]  /*16d60*/  @!P6 IMAD.IADD R2, R2, 0x1, -R3 ;  /* 0x000000010202e824 */ /* 0x000fe200078e0a03 */
[----:B------:R-:W-:Y:S01]  /*16d70*/  STL [R1+0x154], R19 ;  /* 0x0001541301007387 */ /* 0x000fe20000100800 */
[----:B------:R-:W-:Y:S01]  /*16d80*/  IMAD.HI.U32 R7, R18, R16, RZ ;  /* 0x0000001012077227 */ /* 0x000fe200078e00ff */
[----:B------:R-:W-:Y:S02]  /*16d90*/  ISETP.GT.U32.AND P6, PT, R3, R10, PT ;  /* 0x0000000a0300720c */ /* 0x000fe40003fc4070 */
[----:B------:R0:W-:Y:S02]  /*16da0*/  STL [R1+0x170], R15 ;  /* 0x0001700f01007387 */ /* 0x0001e40000100800 */
[----:B0-----:R-:W-:Y:S02]  /*16db0*/  IMAD.MOV.U32 R15, RZ, RZ, R2 ;  /* 0x000000ffff0f7224 */ /* 0x001fe400078e0002 */
[----:B------:R-:W-:-:S04]  /*16dc0*/  IMAD.MOV R2, RZ, RZ, -R7 ;  /* 0x000000ffff027224 */ /* 0x000fc800078e0a07 */
[----:B------:R-:W-:Y:S02]  /*16dd0*/  IMAD R16, R3, R2, R16 ;  /* 0x0000000203107224 */ /* 0x000fe400078e0210 */
[----:B------:R-:W-:Y:S02]  /*16de0*/  @!P1 IMAD.IADD R17, R17, 0x1, -R3 ;  /* 0x0000000111119824 */ /* 0x000fe400078e0a03 */
[----:B------:R-:W-:Y:S01]  /*16df0*/  VIADD R11, R0, 0x4f ;  /* 0x0000004f000b7836 */ /* 0x000fe20000000000 */
[C---:B------:R-:W-:Y:S01]  /*16e00*/  ISETP.GT.U32.AND P1, PT, R3.reuse, R16, PT ;  /* 0x000000100300720c */ /* 0x040fe20003f24070 */
[----:B------:R-:W-:Y:S01]  /*16e10*/  @!P5 IMAD.MOV R15, RZ, RZ, -R15 ;  /* 0x000000ffff0fd224 */ /* 0x000fe200078e0a0f */
[----:B------:R-:W-:Y:S01]  /*16e20*/  ISETP.GT.U32.AND P5, PT, R3, R12, PT ;  /* 0x0000000c0300720c */ /* 0x000fe20003fa4070 */
[----:B------:R-:W-:Y:S01]  /*16e30*/  @!P6 IMAD.IADD R10, R10, 0x1, -R3 ;  /* 0x000000010a0ae824 */ /* 0x000fe200078e0a03 */
[----:B------:R-:W-:Y:S01]  /*16e40*/  ISETP.GE.AND P2, PT, R8, RZ, PT ;  /* 0x000000ff0800720c */ /* 0x000fe20003f46270 */
[----:B------:R-:W-:Y:S01]  /*16e50*/  VIADD R8, R0, 0x4e ;  /* 0x0000004e00087836 */ /* 0x000fe20000000000 */
[----:B------:R-:W-:-:S02]  /*16e60*/  IABS R13, R11 ;  /* 0x0000000b000d7213 */ /* 0x000fc40000000000 */
[----:B------:R-:W-:Y:S01]  /*16e70*/  ISETP.GT.U32.AND P6, PT, R3, R10, PT ;  /* 0x0000000a0300720c */ /* 0x000fe20003fc4070 */
[----:B------:R-:W-:Y:S01]  /*16e80*/  VIADD R7, R0, 0x4d ;  /* 0x0000004d00077836 */ /* 0x000fe20000000000 */
[----:B------:R-:W-:Y:S01]  /*16e90*/  IABS R9, R8 ;  /* 0x0000000800097213 */ /* 0x000fe20000000000 */
[----:B------:R-:W-:Y:S01]  /*16ea0*/  IMAD.HI.U32 R19, R18, R13, RZ ;  /* 0x0000000d12137227 */ /* 0x000fe200078e00ff */
[----:B------:R0:W-:Y:S02]  /*16eb0*/  STL [R1+0x1d0], R15 ;  /* 0x0001d00f01007387 */ /* 0x0001e40000100800 */
[----:B------:R-:W-:Y:S01]  /*16ec0*/  IABS R2, R7 ;  /* 0x0000000700027213 */ /* 0x000fe20000000000 */
[----:B------:R-:W-:Y:S02]  /*16ed0*/  @!P1 IMAD.IADD R16, R16, 0x1, -R3 ;  /* 0x0000000110109824 */ /* 0x000fe400078e0a03 */
[----:B------:R-:W-:Y:S02]  /*16ee0*/  IMAD.MOV R19, RZ, RZ, -R19 ;  /* 0x000000ffff137224 */ /* 0x000fe400078e0a13 */
[----:B------:R-:W-:-:S02]  /*16ef0*/  @!P5 IMAD.IADD R12, R12, 0x1, -R3 ;  /* 0x000000010c0cd824 */ /* 0x000fc400078e0a03 */
[----:B0-----:R-:W-:Y:S01]  /*16f00*/  IMAD.HI.U32 R15, R18, R9, RZ ;  /* 0x00000009120f7227 */ /* 0x001fe200078e00ff */
[----:B------:R-:W-:-:S03]  /*16f10*/  ISETP.GT.U32.AND P1, PT, R3, R16, PT ;  /* 0x000000100300720c */ /* 0x000fc60003f24070 */
[----:B------:R-:W-:Y:S01]  /*16f20*/  IMAD.MOV.U32 R20, RZ, RZ, R17 ;  /* 0x000000ffff147224 */ /* 0x000fe200078e0011 */
[C---:B------:R-:W-:Y:S01]  /*16f30*/  ISETP.GT.U32.AND P5, PT, R3.reuse, R12, PT ;  /* 0x0000000c0300720c */ /* 0x040fe20003fa4070 */
[----:B------:R-:W-:Y:S02]  /*16f40*/  IMAD R13, R3, R19, R13 ;  /* 0x00000013030d7224 */ /* 0x000fe400078e020d */
[----:B------:R-:W-:Y:S02]  /*16f50*/  IMAD.MOV R17, RZ, RZ, -R15 ;  /* 0x000000ffff117224 */ /* 0x000fe400078e0a0f */
[----:B------:R-:W-:Y:S02]  /*16f60*/  @!P6 IMAD.IADD R10, R10, 0x1, -R3 ;  /* 0x000000010a0ae824 */ /* 0x000fe400078e0a03 */
[----:B------:R-:W-:-:S04]  /*16f70*/  IMAD.HI.U32 R15, R18, R2, RZ ;  /* 0x00000002120f7227 */ /* 0x000fc800078e00ff */
[----:B------:R-:W-:Y:S01]  /*16f80*/  @!P4 IMAD.MOV R20, RZ, RZ, -R20 ;  /* 0x000000ffff14c224 */ /* 0x000fe200078e0a14 */
[C---:B------:R-:W-:Y:S01]  /*16f90*/  ISETP.GT.U32.AND P4, PT, R3.reuse, R13, PT ;  /* 0x0000000d0300720c */ /* 0x040fe20003f84070 */
[C---:B------:R-:W-:Y:S02]  /*16fa0*/  IMAD R9, R3.reuse, R17, R9 ;  /* 0x0000001103097224 */ /* 0x040fe400078e0209 */
[----:B------:R-:W-:Y:S02]  /*16fb0*/  IMAD.MOV.U32 R19, RZ, RZ, R10 ;  /* 0x000000ffff137224 */ /* 0x000fe400078e000a */
[----:B------:R-:W-:Y:S02]  /*16fc0*/  IMAD.MOV R15, RZ, RZ, -R15 ;  /* 0x000000ffff0f7224 */ /* 0x000fe400078e0a0f */
[----:B------:R-:W-:Y:S02]  /*16fd0*/  VIADD R10, R0, 0x4c ;  /* 0x0000004c000a7836 */ /* 0x000fe40000000000 */
[----:B------:R-:W-:Y:S01]  /*16fe0*/  @!P3 IMAD.MOV R19, RZ, RZ, -R19 ;  /* 0x000000ffff13b224 */ /* 0x000fe200078e0a13 */
[C---:B------:R-:W-:Y:S01]  /*16ff0*/  ISETP.GT.U32.AND P3, PT, R3.reuse, R9, PT ;  /* 0x000000090300720c */ /* 0x040fe20003f64070 */
[C---:B------:R-:W-:Y:S01]  /*17000*/  IMAD R2, R3.reuse, R15, R2 ;  /* 0x0000000f03027224 */ /* 0x040fe200078e0202 */
[----:B------:R-:W-:Y:S01]  /*17010*/  ISETP.GE.AND P6, PT, R14, RZ, PT ;  /* 0x000000ff0e00720c */ /* 0x000fe20003fc6270 */
[--C-:B------:R-:W-:Y:S01]  /*17020*/  @!P1 IMAD.IADD R16, R16, 0x1, -R3.reuse ;  /* 0x0000000110109824 */ /* 0x100fe200078e0a03 */
[----:B------:R-:W-:Y:S01]  /*17030*/  IABS R14, R10 ;  /* 0x0000000a000e7213 */ /* 0x000fe20000000000 */
[--C-:B------:R-:W-:Y:S01]  /*17040*/  @!P5 IMAD.IADD R12, R12, 0x1, -R3.reuse ;  /* 0x000000010c0cd824 */ /* 0x100fe200078e0a03 */
[----:B------:R-:W-:Y:S01]  /*17050*/  ISETP.GT.U32.AND P1, PT, R3, R2, PT ;  /* 0x000000020300720c */ /* 0x000fe20003f24070 */
[----:B------:R-:W-:-:S02]  /*17060*/  @!P4 IMAD.IADD R13, R13, 0x1, -R3 ;  /* 0x000000010d0dc824 */ /* 0x000fc400078e0a03 */
[----:B------:R-:W-:Y:S02]  /*17070*/  IMAD.MOV.U32 R17, RZ, RZ, R12 ;  /* 0x000000ffff117224 */ /* 0x000fe400078e000c */
[----:B------:R-:W-:Y:S01]  /*17080*/  IMAD.HI.U32 R12, R18, R14, RZ ;  /* 0x0000000e120c7227 */ /* 0x000fe200078e00ff */
[----:B------:R-:W-:Y:S02]  /*17090*/  ISETP.GE.AND P5, PT, R11, RZ, PT ;  /* 0x000000ff0b00720c */ /* 0x000fe40003fa6270 */
[----:B------:R-:W-:Y:S01]  /*170a0*/  ISETP.GT.U32.AND P4, PT, R3, R13, PT ;  /* 0x0000000d0300720c */ /* 0x000fe20003f84070 */
[----:B------:R-:W-:Y:S02]  /*170b0*/  VIADD R11, R0, 0x4b ;  /* 0x0000004b000b7836 */ /* 0x000fe40000000000 */
[--C-:B------:R-:W-:Y:S02]  /*170c0*/  @!P3 IMAD.IADD R9, R9, 0x1, -R3.reuse ;  /* 0x000000010909b824 */ /* 0x100fe400078e0a03 */
[----:B------:R-:W-:Y:S01]  /*170d0*/  IMAD.MOV R12, RZ, RZ, -R12 ;  /* 0x000000ffff0c7224 */ /* 0x000fe200078e0a0c */
[----:B------:R-:W-:Y:S01]  /*170e0*/  IABS R15, R11 ;  /* 0x0000000b000f7213 */ /* 0x000fe20000000000 */
[----:B------:R-:W-:Y:S01]  /*170f0*/  @!P1 IMAD.IADD R2, R2, 0x1, -R3 ;  /* 0x0000000102029824 */ /* 0x000fe200078e0a03 */
[C---:B------:R-:W-:Y:S01]  /*17100*/  ISETP.GT.U32.AND P3, PT, R3.reuse, R9, PT ;  /* 0x000000090300720c */ /* 0x040fe20003f64070 */
[----:B------:R-:W-:-:S02]  /*17110*/  IMAD R14, R3, R12, R14 ;  /* 0x0000000c030e7224 */ /* 0x000fc400078e020e */
[----:B------:R-:W-:Y:S01]  /*17120*/  @!P2 IMAD.MOV R17, RZ, RZ, -R17 ;  /* 0x000000ffff11a224 */ /* 0x000fe200078e0a11 */
[----:B------:R-:W-:Y:S01]  /*17130*/  ISETP.GE.AND P2, PT, R8, RZ, PT ;  /* 0x000000ff0800720c */ /* 0x000fe20003f46270 */
[----:B------:R-:W-:Y:S01]  /*17140*/  @!P6 IMAD.MOV R16, RZ, RZ, -R16 ;  /* 0x000000ffff10e224 */ /* 0x000fe200078e0a10 */
[C---:B------:R-:W-:Y:S01]  /*17150*/  ISETP.GT.U32.AND P1, PT, R3.reuse, R2, PT ;  /* 0x000000020300720c */ /* 0x040fe20003f24070 */
[----:B------:R-:W-:Y:S01]  /*17160*/  IMAD.HI.U32 R8, R18, R15, RZ ;  /* 0x0000000f12087227 */ /* 0x000fe200078e00ff */
[----:B------:R-:W-:Y:S01]  /*17170*/  ISETP.GT.U32.AND P6, PT, R3, R14, PT ;  /* 0x0000000e0300720c */ /* 0x000fe20003fc4070 */
[----:B------:R-:W-:Y:S02]  /*17180*/  STL [R1+0x174], R20 ;  /* 0x0001741401007387 */ /* 0x000fe40000100800 */
[----:B------:R-:W-:Y:S02]  /*17190*/  @!P4 IMAD.IADD R13, R13, 0x1, -R3 ;  /* 0x000000010d0dc824 */ /* 0x000fe400078e0a03 */
[----:B------:R-:W-:Y:S01]  /*171a0*/  IMAD.MOV R8, RZ, RZ, -R8 ;  /* 0x000000ffff087224 */ /* 0x000fe200078e0a08 */
[----:B------:R-:W-:Y:S01]  /*171b0*/  STL [R1+0x178], R19 ;  /* 0x0001781301007387 */ /* 0x000fe20000100800 */
[----:B------:R-:W-:Y:S01]  /*171c0*/  ISETP.GE.AND P4, PT, R7, RZ, PT ;  /* 0x000000ff0700720c */ /* 0x000fe20003f86270 */
[----:B------:R-:W-:-:S02]  /*171d0*/  VIADD R7, R0, 0x4a ;  /* 0x0000004a00077836 */ /* 0x000fc40000000000 */
[----:B------:R0:W-:Y:S01]  /*171e0*/  STL [R1+0x1cc], R17 ;  /* 0x0001cc1101007387 */ /* 0x0001e20000100800 */
[----:B------:R-:W-:Y:S02]  /*171f0*/  @!P3 IMAD.IADD R9, R9, 0x1, -R3 ;  /* 0x000000010909b824 */ /* 0x000fe400078e0a03 */
[C---:B------:R-:W-:Y:S01]  /*17200*/  IMAD R15, R3.reuse, R8, R15 ;  /* 0x00000008030f7224 */ /* 0x040fe200078e020f */
[----:B------:R-:W-:Y:S01]  /*17210*/  IABS R12, R7 ;  /* 0x00000007000c7213 */ /* 0x000fe20000000000 */
[----:B------:R-:W-:Y:S02]  /*17220*/  @!P2 IMAD.MOV R9, RZ, RZ, -R9 ;  /* 0x000000ffff09a224 */ /* 0x000fe400078e0a09 */
[----:B0-----:R-:W-:Y:S02]  /*17230*/  IMAD.MOV.U32 R17, RZ, RZ, R13 ;  /* 0x000000ffff117224 */ /* 0x001fe400078e000d */
[----:B------:R-:W-:Y:S02]  /*17240*/  @!P1 IMAD.IADD R2, R2, 0x1, -R3 ;  /* 0x0000000102029824 */ /* 0x000fe400078e0a03 */
[----:B------:R-:W-:Y:S01]  /*17250*/  @!P5 IMAD.MOV R17, RZ, RZ, -R17 ;  /* 0x000000ffff11d224 */ /* 0x000fe200078e0a11 */
[----:B------:R-:W-:Y:S01]  /*17260*/  ISETP.GT.U32.AND P1, PT, R3, R15, PT ;  /* 0x0000000f0300720c */ /* 0x000fe20003f24070 */
[----:B------:R-:W-:Y:S01]  /*17270*/  @!P6 IMAD.IADD R14, R14, 0x1, -R3 ;  /* 0x000000010e0ee824 */ /* 0x000fe200078e0a03 */
[----:B------:R-:W-:Y:S01]  /*17280*/  STL [R1+0x17c], R16 ;  /* 0x00017c1001007387 */ /* 0x000fe20000100800 */
[----:B------:R-:W-:-:S03]  /*17290*/  VIADD R8, R0, 0x49 ;  /* 0x0000004900087836 */ /* 0x000fc60000000000 */
[----:B------:R-:W-:Y:S01]  /*172a0*/  STL [R1+0x1b0], R17 ;  /* 0x0001b01101007387 */ /* 0x000fe20000100800 */
[----:B------:R-:W-:-:S03]  /*172b0*/  ISETP.GT.U32.AND P6, PT, R3, R14, PT ;  /* 0x0000000e0300720c */ /* 0x000fc60003fc4070 */
[----:B------:R0:W-:Y:S01]  /*172c0*/  STL [R1+0x1c4], R9 ;  /* 0x0001c40901007387 */ /* 0x0001e20000100800 */
[----:B------:R-:W-:Y:S02]  /*172d0*/  ISETP.GE.AND P2, PT, R7, RZ, PT ;  /* 0x000000ff0700720c */ /* 0x000fe40003f46270 */
[----:B------:R-:W-:Y:S01]  /*172e0*/  IABS R7, R8 ;  /* 0x0000000800077213 */ /* 0x000fe20000000000 */
[----:B0-----:R-:W-:-:S04]  /*172f0*/  IMAD.HI.U32 R9, R18, R12, RZ ;  /* 0x0000000c12097227 */ /* 0x001fc800078e00ff */
[----:B------:R-:W-:Y:S01]  /*17300*/  IMAD.MOV R9, RZ, RZ, -R9 ;  /* 0x000000ffff097224 */ /* 0x000fe200078e0a09 */
[----:B------:R-:W-:Y:S01]  /*17310*/  ISETP.GE.AND P5, PT, R10, RZ, PT ;  /* 0x000000ff0a00720c */ /* 0x000fe20003fa6270 */
[----:B------:R-:W-:Y:S02]  /*17320*/  @!P1 IMAD.IADD R15, R15, 0x1, -R3 ;  /* 0x000000010f0f9824 */ /* 0x000fe400078e0a03 */
[----:B------:R-:W-:Y:S02]  /*17330*/  IMAD R12, R3, R9, R12 ;  /* 0x00000009030c7224 */ /* 0x000fe400078e020c */
[----:B------:R-:W-:Y:S02]  /*17340*/  IMAD.MOV.U32 R10, RZ, RZ, R2 ;  /* 0x000000ffff0a7224 */ /* 0x000fe400078e0002 */
[----:B------:R-:W-:Y:S01]  /*17350*/  IMAD.MOV.U32 R2, RZ, RZ, R7 ;  /* 0x000000ffff027224 */ /* 0x000fe200078e0007 */
[----:B------:R-:W-:Y:S01]  /*17360*/  ISETP.GE.AND P3, PT, R11, RZ, PT ;  /* 0x000000ff0b00720c */ /* 0x000fe20003f66270 */
[----:B------:R-:W-:Y:S01]  /*17370*/  @!P6 IMAD.IADD R14, R14, 0x1, -R3 ;  /* 0x000000010e0ee824 */ /* 0x000fe200078e0a03 */
[C---:B------:R-:W-:Y:S01]  /*17380*/  ISETP.GT.U32.AND P1, PT, R3.reuse, R15, PT ;  /* 0x0000000f0300720c */ /* 0x040fe20003f24070 */
[----:B------:R-:W-:Y:S01]  /*17390*/  IMAD.HI.U32 R11, R18, R2, RZ ;  /* 0x00000002120b7227 */ /* 0x000fe200078e00ff */
[----:B------:R-:W-:-:S03]  /*173a0*/  ISETP.GT.U32.AND P6, PT, R3, R12, PT ;  /* 0x0000000c0300720c */ /* 0x000fc60003fc4070 */
[----:B------:R-:W-:Y:S02]  /*173b0*/  @!P4 IMAD.MOV R10, RZ, RZ, -R10 ;  /* 0x000000ffff0ac224 */ /* 0x000fe400078e0a0a */
[----:B------:R-:W-:Y:S02]  /*173c0*/  VIADD R9, R0, 0x48 ;  /* 0x0000004800097836 */ /* 0x000fe40000000000 */
[----:B------:R-:W-:Y:S01]  /*173d0*/  IMAD.MOV R11, RZ, RZ, -R11 ;  /* 0x000000ffff0b7224 */ /* 0x000fe200078e0a0b */
[----:B------:R0:W-:Y:S02]  /*173e0*/  STL [R1+0x1c8], R10 ;  /* 0x0001c80a01007387 */ /* 0x0001e40000100800 */
[----:B------:R-:W-:Y:S01]  /*173f0*/  IABS R21, R9 ;  /* 0x0000000900157213 */ /* 0x000fe20000000000 */
[----:B------:R-:W-:Y:S02]  /*17400*/  IMAD R2, R3, R11, R2 ;  /* 0x0000000b03027224 */ /* 0x000fe400078e0202 */
[----:B------:R-:W-:-:S02]  /*17410*/  @!P1 IMAD.IADD R15, R15, 0x1, -R3 ;  /* 0x000000010f0f9824 */ /* 0x000fc400078e0a03 */
[----:B0-----:R-:W-:Y:S01]  /*17420*/  VIADD R10, R0, 0x47 ;  /* 0x00000047000a7836 */ /* 0x001fe20000000000 */
[C---:B------:R-:W-:Y:S01]  /*17430*/  ISETP.GT.U32.AND P1, PT, R3.reuse, R2, PT ;  /* 0x000000020300720c */ /* 0x040fe20003f24070 */
[----:B------:R-:W-:Y:S02]  /*17440*/  @!P6 IMAD.IADD R12, R12, 0x1, -R3 ;  /* 0x000000010c0ce824 */ /* 0x000fe400078e0a03 */
[C---:B------:R-:W-:Y:S01]  /*17450*/  IMAD.HI.U32 R22, R18.reuse, R21, RZ ;  /* 0x0000001512167227 */ /* 0x040fe200078e00ff */
[----:B------:R-:W-:Y:S02]  /*17460*/  IABS R19, R10 ;  /* 0x0000000a00137213 */ /* 0x000fe40000000000 */
[----:B------:R-:W-:Y:S01]  /*17470*/  ISETP.GT.U32.AND P6, PT, R3, R12, PT ;  /* 0x0000000c0300720c */ /* 0x000fe20003fc4070 */
[----:B------:R-:W-:Y:S02]  /*17480*/  IMAD.MOV R22, RZ, RZ, -R22 ;  /* 0x000000ffff167224 */ /* 0x000fe400078e0a16 */
[----:B------:R-:W-:Y:S01]  /*17490*/  IMAD.HI.U32 R16, R18, R19, RZ ;  /* 0x0000001312107227 */ /* 0x000fe200078e00ff */
[----:B------:R-:W-:-:S03]  /*174a0*/  ISETP.GE.AND P4, PT, R8, RZ, PT ;  /* 0x000000ff0800720c */ /* 0x000fc60003f86270 */
[----:B------:R-:W-:Y:S02]  /*174b0*/  VIADD R8, R0, 0x46 ;  /* 0x0000004600087836 */ /* 0x000fe40000000000 */
[----:B------:R-:W-:Y:S02]  /*174c0*/  IMAD.MOV R16, RZ, RZ, -R16 ;  /* 0x000000ffff107224 */ /* 0x000fe400078e0a10 */
[C---:B------:R-:W-:Y:S01]  /*174d0*/  IMAD R21, R3.reuse, R22, R21 ;  /* 0x0000001603157224 */ /* 0x040fe200078e0215 */
[----:B------:R-:W-:Y:S01]  /*174e0*/  IABS R7, R8 ;  /* 0x0000000800077213 */ /* 0x000fe20000000000 */
[C---:B------:R-:W-:Y:S02]  /*174f0*/  IMAD R19, R3.reuse, R16, R19 ;  /* 0x0000001003137224 */ /* 0x040fe400078e0213 */
[--C-:B------:R-:W-:Y:S01]  /*17500*/  @!P1 IMAD.IADD R2, R2, 0x1, -R3.reuse ;  /* 0x0000000102029824 */ /* 0x100fe200078e0a03 */
[C---:B------:R-:W-:Y:S01]  /*17510*/  ISETP.GT.U32.AND P1, PT, R3.reuse, R21, PT ;  /* 0x000000150300720c */ /* 0x040fe20003f24070 */
[----:B------:R-:W-:Y:S01]  /*17520*/  @!P6 IMAD.IADD R12, R12, 0x1, -R3 ;  /* 0x000000010c0ce824 */ /* 0x000fe200078e0a03 */
[----:B------:R-:W-:Y:S01]  /*17530*/  ISETP.GT.U32.AND P6, PT, R3, R19, PT ;  /* 0x000000130300720c */ /* 0x000fe20003fc4070 */
[----:B------:R-:W-:-:S04]  /*17540*/  IMAD.HI.U32 R17, R18, R7, RZ ;  /* 0x0000000712117227 */ /* 0x000fc800078e00ff */
[C---:B------:R-:W-:Y:S02]  /*17550*/  VIADD R13, R0.reuse, 0x44 ;  /* 0x00000044000d7836 */ /* 0x040fe40000000000 */
[----:B------:R-:W-:Y:S02]  /*17560*/  IMAD.MOV.U32 R23, RZ, RZ, R14 ;  /* 0x000000ffff177224 */ /* 0x000fe400078e000e */
[----:B------:R-:W-:Y:S01]  /*17570*/  IMAD.MOV R17, RZ, RZ, -R17 ;  /* 0x000000ffff117224 */ /* 0x000fe200078e0a11 */
[----:B------:R-:W-:Y:S01]  /*17580*/  IABS R16, R13 ;  /* 0x0000000d00107213 */ /* 0x000fe20000000000 */
[----:B------:R-:W-:Y:S02]  /*17590*/  VIADD R20, R0, 0x45 ;  /* 0x0000004500147836 */ /* 0x000fe40000000000 */
[----:B------:R-:W-:Y:S01]  /*175a0*/  @!P5 IMAD.MOV R23, RZ, RZ, -R23 ;  /* 0x000000ffff17d224 */ /* 0x000fe200078e0a17 */
[C---:B------:R-:W-:Y:S01]  /*175b0*/  ISETP.GT.U32.AND P5, PT, R3.reuse, R2, PT ;  /* 0x000000020300720c */ /* 0x040fe20003fa4070 */
[----:B------:R-:W-:-:S02]  /*175c0*/  IMAD R7, R3, R17, R7 ;  /* 0x0000001103077224 */ /* 0x000fc400078e0207 */
[----:B------:R-:W-:Y:S01]  /*175d0*/  IMAD.MOV.U32 R22, RZ, RZ, R15 ;  /* 0x000000ffff167224 */ /* 0x000fe200078e000f */
[----:B------:R-:W-:Y:S01]  /*175e0*/  IABS R11, R20 ;  /* 0x00000014000b7213 */ /* 0x000fe20000000000 */
[----:B------:R-:W-:Y:S02]  /*175f0*/  IMAD.MOV.U32 R17, RZ, RZ, R12 ;  /* 0x000000ffff117224 */ /* 0x000fe400078e000c */
[----:B------:R-:W-:Y:S02]  /*17600*/  @!P1 IMAD.IADD R21, R21, 0x1, -R3 ;  /* 0x0000000115159824 */ /* 0x000fe400078e0a03 */
[----:B------:R-:W-:Y:S02]  /*17610*/  IMAD.MOV.U32 R14, RZ, RZ, R16 ;  /* 0x000000ffff0e7224 */ /* 0x000fe400078e0010 */
[----:B------:R-:W-:Y:S02]  /*17620*/  @!P3 IMAD.MOV R22, RZ, RZ, -R22 ;  /* 0x000000ffff16b224 */ /* 0x000fe400078e0a16 */
[----:B------:R-:W-:-:S02]  /*17630*/  @!P2 IMAD.MOV R17, RZ, RZ, -R17 ;  /* 0x000000ffff11a224 */ /* 0x000fc400078e0a11 */
[----:B------:R-:W-:Y:S01]  /*17640*/  @!P6 IMAD.IADD R19, R19, 0x1, -R3 ;  /* 0x000000011313e824 */ /* 0x000fe200078e0a03 */
[----:B------:R-:W-:Y:S01]  /*17650*/  ISETP.GT.U32.AND P6, PT, R3, R21, PT ;  /* 0x000000150300720c */ /* 0x000fe20003fc4070 */
[C---:B------:R-:W-:Y:S01]  /*17660*/  IMAD.HI.U32 R16, R18.reuse, R11, RZ ;  /* 0x0000000b12107227 */ /* 0x040fe200078e00ff */
[----:B------:R-:W-:Y:S03]  /*17670*/  STL [R1+0x160], R23 ;  /* 0x0001601701007387 */ /* 0x000fe60000100800 */
[----:B------:R-:W-:Y:S01]  /*17680*/  IMAD.HI.U32 R15, R18, R14, RZ ;  /* 0x0000000e120f7227 */ /* 0x000fe200078e00ff */
[----:B------:R-:W-:Y:S03]  /*17690*/  STL [R1+0x148], R22 ;  /* 0x0001481601007387 */ /* 0x000fe60000100800 */
[----:B------:R-:W-:Y:S01]  /*176a0*/  IMAD.MOV R16, RZ, RZ, -R16 ;  /* 0x000000ffff107224 */ /* 0x000fe200078e0a10 */
[----:B------:R0:W-:Y:S01]  /*176b0*/  STL [R1+0x14c], R17 ;  /* 0x00014c1101007387 */ /* 0x0001e20000100800 */
[----:B------:R-:W-:-:S02]  /*176c0*/  IMAD.MOV R15, RZ, RZ, -R15 ;  /* 0x000000ffff0f7224 */ /* 0x000fc400078e0a0f */
[----:B------:R-:W-:Y:S01]  /*176d0*/  @!P5 IMAD.IADD R2, R2, 0x1, -R3 ;  /* 0x000000010202d824 */ /* 0x000fe200078e0a03 */
[----:B------:R-:W-:Y:S01]  /*176e0*/  ISETP.GE.AND P5, PT, R10, RZ, PT ;  /* 0x000000ff0a00720c */ /* 0x000fe20003fa6270 */
[C---:B------:R-:W-:Y:S02]  /*176f0*/  IMAD R10, R3.reuse, R16, R11 ;  /* 0x00000010030a7224 */ /* 0x040fe400078e020b */
[----:B0-----:R-:W-:Y:S02]  /*17700*/  VIADD R17, R0, 0x43 ;  /* 0x0000004300117836 */ /* 0x001fe40000000000 */
[C---:B------:R-:W-:Y:S01]  /*17710*/  IMAD R14, R3.reuse, R15, R14 ;  /* 0x0000000f030e7224 */ /* 0x040fe200078e020e */
[----:B------:R-:W-:Y:S02]  /*17720*/  ISETP.GT.U32.AND P2, PT, R3, R7, PT ;  /* 0x000000070300720c */ /* 0x000fe40003f44070 */
[----:B------:R-:W-:Y:S01]  /*17730*/  IABS R15, R17 ;  /* 0x00000011000f7213 */ /* 0x000fe20000000000 */
[----:B------:R-:W-:Y:S01]  /*17740*/  @!P6 IMAD.IADD R21, R21, 0x1, -R3 ;  /* 0x000000011515e824 */ /* 0x000fe200078e0a03 */
[----:B------:R-:W-:Y:S01]  /*17750*/  ISETP.GE.AND P3, PT, R9, RZ, PT ;  /* 0x000000ff0900720c */ /* 0x000fe20003f66270 */
[----:B------:R-:W-:Y:S01]  /*17760*/  IMAD.MOV.U32 R9, RZ, RZ, R2 ;  /* 0x000000ffff097224 */ /* 0x000fe200078e0002 */
[----:B------:R-:W-:Y:S01]  /*17770*/  ISETP.GT.U32.AND P6, PT, R3, R10, PT ;  /* 0x0000000a0300720c */ /* 0x000fe20003fc4070 */
[----:B------:R-:W-:-:S04]  /*17780*/  IMAD.HI.U32 R2, R18, R15, RZ ;  /* 0x0000000f12027227 */ /* 0x000fc800078e00ff */
[----:B------:R-:W-:Y:S01]  /*17790*/  @!P4 IMAD.MOV R9, RZ, RZ, -R9 ;  /* 0x000000ffff09c224 */ /* 0x000fe200078e0a09 */
[----:B------:R-:W-:Y:S01]  /*177a0*/  ISETP.GT.U32.AND P4, PT, R3, R19, PT ;  /* 0x000000130300720c */ /* 0x000fe20003f84070 */
[----:B------:R-:W-:Y:S02]  /*177b0*/  IMAD.MOV R2, RZ, RZ, -R2 ;  /* 0x000000ffff027224 */ /* 0x000fe400078e0a02 */
[----:B------:R-:W-:Y:S02]  /*177c0*/  @!P2 IMAD.IADD R7, R7, 0x1, -R3 ;  /* 0x000000010707a824 */ /* 0x000fe400078e0a03 */
[C---:B------:R-:W-:Y:S02]  /*177d0*/  IMAD R15, R3.reuse, R2, R15 ;  /* 0x00000002030f7224 */ /* 0x040fe400078e020f */
[--C-:B------:R-:W-:Y:S01]  /*177e0*/  @!P6 IMAD.IADD R10, R10, 0x1, -R3.reuse ;  /* 0x000000010a0ae824 */ /* 0x100fe200078e0a03 */
[C---:B------:R-:W-:Y:S01]  /*177f0*/  ISETP.GT.U32.AND P2, PT, R3.reuse, R7, PT ;  /* 0x000000070300720c */ /* 0x040fe20003f44070 */
[----:B------:R-:W-:Y:S01]  /*17800*/  VIADD R16, R0, 0x41 ;  /* 0x0000004100107836 */ /* 0x000fe20000000000 */
[----:B------:R-:W-:Y:S01]  /*17810*/  ISETP.GT.U32.AND P6, PT, R3, R15, PT ;  /* 0x0000000f0300720c */ /* 0x000fe20003fc4070 */
[----:B------:R0:W-:Y:S01]  /*17820*/  STL [R1+0x150], R9 ;  /* 0x0001500901007387 */ /* 0x0001e20000100800 */
[----:B------:R-:W-:Y:S01]  /*17830*/  ISETP.GE.AND P1, PT, R8, RZ, PT ;  /* 0x000000ff0800720c */ /* 0x000fe20003f26270 */
[----:B------:R-:W-:Y:S01]  /*17840*/  @!P4 IMAD.IADD R19, R19, 0x1, -R3 ;  /* 0x000000011313c824 */ /* 0x000fe200078e0a03 */
[----:B------:R-:W-:Y:S01]  /*17850*/  ISETP.GT.U32.AND P4, PT, R3, R14, PT ;  /* 0x0000000e0300720c */ /* 0x000fe20003f84070 */
[----:B------:R-:W-:Y:S01]  /*17860*/  IMAD.MOV.U32 R25, RZ, RZ, R21 ;  /* 0x000000ffff197224 */ /* 0x000fe200078e0015 */
[----:B------:R-:W-:Y:S01]  /*17870*/  IABS R8, R16 ;  /* 0x0000001000087213 */ /* 0x000fe20000000000 */
[----:B0-----:R-:W-:-:S02]  /*17880*/  VIADD R9, R0, 0x42 ;  /* 0x0000004200097836 */ /* 0x001fc40000000000 */
[----:B------:R-:W-:Y:S01]  /*17890*/  @!P3 IMAD.MOV R25, RZ, RZ, -R25 ;  /* 0x000000ffff19b224 */ /* 0x000fe200078e0a19 */
[----:B------:R-:W-:Y:S02]  /*178a0*/  ISETP.GT.U32.AND P3, PT, R3, R10, PT ;  /* 0x0000000a0300720c */ /* 0x000fe40003f64070 */
[----:B------:R-:W-:Y:S01]  /*178b0*/  IABS R11, R9 ;  /* 0x00000009000b7213 */ /* 0x000fe20000000000 */
[----:B------:R-:W-:Y:S02]  /*178c0*/  VIADD R12, R0, 0x40 ;  /* 0x00000040000c7836 */ /* 0x000fe40000000000 */
[----:B------:R-:W-:-:S04]  /*178d0*/  IMAD.HI.U32 R2, R18, R8, RZ ;  /* 0x0000000812027227 */ /* 0x000fc800078e00ff */
[--C-:B------:R-:W-:Y:S02]  /*178e0*/  @!P6 IMAD.IADD R15, R15, 0x1, -R3.reuse ;  /* 0x000000010f0fe824 */ /* 0x100fe400078e0a03 */
[----:B------:R-:W-:Y:S01]  /*178f0*/  @!P2 IMAD.IADD R7, R7, 0x1, -R3 ;  /* 0x000000010707a824 */ /* 0x000fe200078e0a03 */
[----:B------:R-:W-:Y:S01]  /*17900*/  ISETP.GE.AND P2, PT, R20, RZ, PT ;  /* 0x000000ff1400720c */ /* 0x000fe20003f46270 */
[----:B------:R-:W-:Y:S01]  /*17910*/  IMAD.HI.U32 R23, R18, R11, RZ ;  /* 0x0000000b12177227 */ /* 0x000fe200078e00ff */
[----:B------:R-:W-:-:S03]  /*17920*/  IABS R20, R12 ;  /* 0x0000000c00147213 */ /* 0x000fc60000000000 */
[----:B------:R-:W-:Y:S01]  /*17930*/  IMAD.MOV R2, RZ, RZ, -R2 ;  /* 0x000000ffff027224 */ /* 0x000fe200078e0a02 */
[----:B------:R-:W-:Y:S01]  /*17940*/  ISETP.GT.U32.AND P6, PT, R3, R15, PT ;  /* 0x0000000f0300720c */ /* 0x000fe20003fc4070 */
[----:B------:R-:W-:Y:S02]  /*17950*/  IMAD.MOV R23, RZ, RZ, -R23 ;  /* 0x000000ffff177224 */ /* 0x000fe400078e0a17 */
[----:B------:R-:W-:Y:S01]  /*17960*/  @!P4 IMAD.IADD R14, R14, 0x1, -R3 ;  /* 0x000000010e0ec824 */ /* 0x000fe200078e0a03 */
[----:B------:R-:W-:Y:S01]  /*17970*/  ISETP.GE.AND P4, PT, R13, RZ, PT ;  /* 0x000000ff0d00720c */ /* 0x000fe20003f86270 */
[----:B------:R-:W-:Y:S02]  /*17980*/  IMAD R8, R3, R2, R8 ;  /* 0x0000000203087224 */ /* 0x000fe400078e0208 */
[----:B------:R-:W-:Y:S02]  /*17990*/  VIADD R13, R0, 0x3f ;  /* 0x0000003f000d7836 */ /* 0x000fe40000000000 */
[----:B------:R-:W-:-:S04]  /*179a0*/  IMAD.HI.U32 R22, R18, R20, RZ ;  /* 0x0000001412167227 */ /* 0x000fc800078e00ff */
[----:B------:R-:W-:Y:S02]  /*179b0*/  IMAD.MOV.U32 R24, RZ, RZ, R19 ;  /* 0x000000ffff187224 */ /* 0x000fe400078e0013 */
[C---:B------:R-:W-:Y:S02]  /*179c0*/  IMAD R11, R3.reuse, R23, R11 ;  /* 0x00000017030b7224 */ /* 0x040fe400078e020b */
[----:B------:R-:W-:Y:S02]  /*179d0*/  IMAD.MOV.U32 R21, RZ, RZ, R7 ;  /* 0x000000ffff157224 */ /* 0x000fe400078e0007 */
[----:B------:R-:W-:Y:S01]  /*179e0*/  @!P3 IMAD.IADD R10, R10, 0x1, -R3 ;  /* 0x000000010a0ab824 */ /* 0x000fe200078e0a03 */
[C---:B------:R-:W-:Y:S01]  /*179f0*/  ISETP.GT.U32.AND P3, PT, R3.reuse, R8, PT ;  /* 0x000000080300720c */ /* 0x040fe20003f64070 */
[----:B------:R-:W-:Y:S01]  /*17a00*/  IMAD.MOV R22, RZ, RZ, -R22 ;  /* 0x000000ffff167224 */ /* 0x000fe200078e0a16 */
[----:B------:R-:W-:Y:S01]  /*17a10*/  IABS R2, R13 ;  /* 0x0000000d00027213 */ /* 0x000fe20000000000 */
[----:B------:R-:W-:Y:S01]  /*17a20*/  @!P5 IMAD.MOV R24, RZ, RZ, -R24 ;  /* 0x000000ffff18d224 */ /* 0x000fe200078e0a18 */
[C---:B------:R-:W-:Y:S01]  /*17a30*/  ISETP.GT.U32.AND P5, PT, R3.reuse, R14, PT ;  /* 0x0000000e0300720c */ /* 0x040fe20003fa4070 */
[----:B------:R-:W-:Y:S01]  /*17a40*/  @!P1 IMAD.MOV R21, RZ, RZ, -R21 ;  /* 0x000000ffff159224 */ /* 0x000fe200078e0a15 */
[C---:B------:R-:W-:Y:S01]  /*17a50*/  ISETP.GT.U32.AND P1, PT, R3.reuse, R11, PT ;  /* 0x0000000b0300720c */ /* 0x040fe20003f24070 */
[----:B------:R-:W-:-:S02]  /*17a60*/  IMAD R7, R3, R22, R20 ;  /* 0x0000001603077224 */ /* 0x000fc400078e0214 */
[----:B------:R-:W-:Y:S02]  /*17a70*/  IMAD.MOV.U32 R20, RZ, RZ, R2 ;  /* 0x000000ffff147224 */ /* 0x000fe400078e0002 */
[----:B------:R-:W-:Y:S01]  /*17a80*/  @!P6 IMAD.IADD R15, R15, 0x1, -R3 ;  /* 0x000000010f0fe824 */ /* 0x000fe200078e0a03 */
[----:B------:R-:W-:Y:S01]  /*17a90*/  ISETP.GE.AND P6, PT, R17, RZ, PT ;  /* 0x000000ff1100720c */ /* 0x000fe20003fc6270 */
[----:B------:R-:W-:Y:S01]  /*17aa0*/  VIADD R19, R0, 0x3e ;  /* 0x0000003e00137836 */ /* 0x000fe20000000000 */
[----:B------:R-:W-:Y:S01]  /*17ab0*/  STL [R1+0x130], R25 ;  /* 0x0001301901007387 */ /* 0x000fe20000100800 */
[----:B------:R-:W-:-:S03]  /*17ac0*/  IMAD.HI.U32 R22, R18, R20, RZ ;  /* 0x0000001412167227 */ /* 0x000fc600078e00ff */
[----:B------:R-:W-:Y:S01]  /*17ad0*/  STL [R1+0x12c], R24 ;  /* 0x00012c1801007387 */ /* 0x000fe20000100800 */
[----:B------:R-:W-:Y:S02]  /*17ae0*/  IMAD.MOV.U32 R23, RZ, RZ, R10 ;  /* 0x000000ffff177224 */ /* 0x000fe400078e000a */
[--C-:B------:R-:W-:Y:S01]  /*17af0*/  @!P3 IMAD.IADD R8, R8, 0x1, -R3.reuse ;  /* 0x000000010808b824 */ /* 0x100fe200078e0a03 */
[----:B------:R0:W-:Y:S01]  /*17b00*/  STL [R1+0x128], R21 ;  /* 0x0001281501007387 */ /* 0x0001e20000100800 */
[----:B------:R-:W-:Y:S02]  /*17b10*/  IMAD.MOV R22, RZ, RZ, -R22 ;  /* 0x000000ffff167224 */ /* 0x000fe400078e0a16 */
[--C-:B------:R-:W-:Y:S01]  /*17b20*/  @!P5 IMAD.IADD R14, R14, 0x1, -R3.reuse ;  /* 0x000000010e0ed824 */ /* 0x100fe200078e0a03 */
[----:B------:R-:W-:Y:S01]  /*17b30*/  ISETP.GT.U32.AND P5, PT, R3, R7, PT ;  /* 0x000000070300720c */ /* 0x000fe20003fa4070 */
[----:B------:R-:W-:Y:S01]  /*17b40*/  @!P1 IMAD.IADD R11, R11, 0x1, -R3 ;  /* 0x000000010b0b9824 */ /* 0x000fe200078e0a03 */
[----:B------:R-:W-:Y:S01]  /*17b50*/  ISETP.GE.AND P1, PT, R9, RZ, PT ;  /* 0x000000ff0900720c */ /* 0x000fe20003f26270 */
[----:B------:R-:W-:Y:S01]  /*17b60*/  @!P2 IMAD.MOV R23, RZ, RZ, -R23 ;  /* 0x000000ffff17a224 */ /* 0x000fe200078e0a17 */
[----:B0-----:R-:W-:Y:S01]  /*17b70*/  IABS R21, R19 ;  /* 0x0000001300157213 */ /* 0x001fe20000000000 */
[----:B------:R-:W-:Y:S01]  /*17b80*/  IMAD.MOV.U32 R10, RZ, RZ, R15 ;  /* 0x000000ffff0a7224 */ /* 0x000fe200078e000f */
[C---:B------:R-:W-:Y:S01]  /*17b90*/  ISETP.GT.U32.AND P2, PT, R3.reuse, R8, PT ;  /* 0x000000080300720c */ /* 0x040fe20003f44070 */
[----:B------:R-:W-:-:S02]  /*17ba0*/  IMAD R9, R3, R22, R20 ;  /* 0x0000001603097224 */ /* 0x000fc400078e0214 */
[----:B------:R-:W-:-:S04]  /*17bb0*/  IMAD.HI.U32 R20, R18, R21, RZ ;  /* 0x0000001512147227 */ /* 0x000fc800078e00ff */
[----:B------:R-:W-:Y:S02]  /*17bc0*/  @!P4 IMAD.MOV R14, RZ, RZ, -R14 ;  /* 0x000000ffff0ec224 */ /* 0x000fe400078e0a0e */
[----:B------:R-:W-:Y:S01]  /*17bd0*/  @!P6 IMAD.MOV R10, RZ, RZ, -R10 ;  /* 0x000000ffff0ae224 */ /* 0x000fe200078e0a0a */
[----:B------:R-:W-:Y:S01]  /*17be0*/  STL [R1+0x124], R23 ;  /* 0x0001241701007387 */ /* 0x000fe20000100800 */
[----:B------:R-:W-:-:S03]  /*17bf0*/  IMAD.MOV R20, RZ, RZ, -R20 ;  /* 0x000000ffff147224 */ /* 0x000fc600078e0a14 */
[----:B------:R-:W-:Y:S01]  /*17c00*/  STL [R1+0x120], R14 ;  /* 0x0001200e01007387 */ /* 0x000fe20000100800 */
[----:B------:R-:W-:-:S03]  /*17c10*/  @!P5 IMAD.IADD R7, R7, 0x1, -R3 ;  /* 0x000000010707d824 */ /* 0x000fc600078e0a03 */
[----:B------:R0:W-:Y:S01]  /*17c20*/  STL [R1+0x11c], R10 ;  /* 0x00011c0a01007387 */ /* 0x0001e20000100800 */
[----:B------:R-:W-:Y:S01]  /*17c30*/  @!P2 IMAD.IADD R8, R8, 0x1, -R3 ;  /* 0x000000010808a824 */ /* 0x000fe200078e0a03 */
[C---:B------:R-:W-:Y:S01]  /*17c40*/  ISETP.GT.U32.AND P3, PT, R3.reuse, R11, PT ;  /* 0x0000000b0300720c */ /* 0x040fe20003f64070 */
[C---:B0-----:R-:W-:Y:S01]  /*17c50*/  IMAD R10, R3.reuse, R20, R21 ;  /* 0x00000014030a7224 */ /* 0x041fe200078e0215 */
[----:B------:R-:W-:-:S04]  /*17c60*/  ISETP.GT.U32.AND P5, PT, R3, R7, PT ;  /* 0x000000070300720c */ /* 0x000fc80003fa4070 */
[C---:B------:R-:W-:Y:S01]  /*17c70*/  ISETP.GT.U32.AND P2, PT, R3.reuse, R10, PT ;  /* 0x0000000a0300720c */ /* 0x040fe20003f44070 */
[----:B------:R-:W-:Y:S01]  /*17c80*/  VIADD R2, R0, 0x3d ;  /* 0x0000003d00027836 */ /* 0x000fe20000000000 */
[----:B------:R-:W-:-:S05]  /*17c90*/  ISETP.GT.U32.AND P4, PT, R3, R9, PT ;  /* 0x000000090300720c */ /* 0x000fca0003f84070 */
[--C-:B------:R-:W-:Y:S01]  /*17ca0*/  @!P3 IMAD.IADD R11, R11, 0x1, -R3.reuse ;  /* 0x000000010b0bb824 */ /* 0x100fe200078e0a03 */
[----:B------:R-:W-:Y:S02]  /*17cb0*/  IABS R17, R2 ;  /* 0x0000000200117213 */ /* 0x000fe40000000000 */
[----:B------:R-:W-:Y:S01]  /*17cc0*/  ISETP.GE.AND P3, PT, R12, RZ, PT ;  /* 0x000000ff0c00720c */ /* 0x000fe20003f66270 */
[----:B------:R-:W-:Y:S01]  /*17cd0*/  @!P5 IMAD.IADD R7, R7, 0x1, -R3 ;  /* 0x000000010707d824 */ /* 0x000fe200078e0a03 */
[----:B------:R-:W-:Y:S01]  /*17ce0*/  ISETP.GE.AND P6, PT, R16, RZ, PT ;  /* 0x000000ff1000720c */ /* 0x000fe20003fc6270 */
[----:B------:R-:W-:Y:S01]  /*17cf0*/  IMAD.HI.U32 R12, R18, R17, RZ ;  /* 0x00000011120c7227 */ /* 0x000fe200078e00ff */
[----:B------:R-:W-:-:S03]  /*17d00*/  ISETP.GE.AND P5, PT, R13, RZ, PT ;  /* 0x000000ff0d00720c */ /* 0x000fc60003fa6270 */
[--C-:B------:R-:W-:Y:S02]  /*17d10*/  @!P2 IMAD.IADD R10, R10, 0x1, -R3.reuse ;  /* 0x000000010a0aa824 */ /* 0x100fe400078e0a03 */
[----:B------:R-:W-:Y:S02]  /*17d20*/  VIADD R13, R0, 0x3c ;  /* 0x0000003c000d7836 */ /* 0x000fe40000000000 */
[----:B------:R-:W-:Y:S01]  /*17d30*/  IMAD.MOV R12, RZ, RZ, -R12 ;  /* 0x000000ffff0c7224 */ /* 0x000fe200078e0a0c */
[----:B------:R-:W-:Y:S01]  /*17d40*/  ISETP.GT.U32.AND P2, PT, R3, R10, PT ;  /* 0x0000000a0300720c */ /* 0x000fe20003f44070 */
[----:B------:R-:W-:Y:S02]  /*17d50*/  @!P4 IMAD.IADD R9, R9, 0x1, -R3 ;  /* 0x000000010909c824 */ /* 0x000fe400078e0a03 */
[----:B------:R-:W-:Y:S01]  /*17d60*/  IMAD.MOV.U32 R22, RZ, RZ, R11 ;  /* 0x000000ffff167224 */ /* 0x000fe200078e000b */
[----:B------:R-:W-:Y:S01]  /*17d70*/  IABS R15, R13 ;  /* 0x0000000d000f7213 */ /* 0x000fe20000000000 */
[----:B------:R-:W-:-:S02]  /*17d80*/  IMAD R12, R3, R12, R17 ;  /* 0x0000000c030c7224 */ /* 0x000fc400078e0211 */
[----:B------:R-:W-:Y:S01]  /*17d90*/  @!P1 IMAD.MOV R22, RZ, RZ, -R22 ;  /* 0x000000ffff169224 */ /* 0x000fe200078e0a16 */
[----:B------:R-:W-:Y:S01]  /*17da0*/  ISETP.GT.U32.AND P1, PT, R3, R9, PT ;  /* 0x000000090300720c */ /* 0x000fe20003f24070 */
[----:B------:R-:W-:Y:S02]  /*17db0*/  IMAD.MOV.U32 R16, RZ, RZ, R7 ;  /* 0x000000ffff107224 */ /* 0x000fe400078e0007 */
[----:B------:R-:W-:Y:S01]  /*17dc0*/  IMAD.MOV.U32 R17, RZ, RZ, R8 ;  /* 0x000000ffff117224 */ /* 0x000fe200078e0008 */
[----:B------:R-:W-:Y:S01]  /*17dd0*/  ISETP.GE.AND P4, PT, R19, RZ, PT ;  /* 0x000000ff1300720c */ /* 0x000fe20003f86270 */
[----:B------:R-:W-:-:S04]  /*17de0*/  IMAD.HI.U32 R8, R18, R15, RZ ;  /* 0x0000000f12087227 */ /* 0x000fc800078e00ff */
[----:B------:R-:W-:Y:S01]  /*17df0*/  @!P3 IMAD.MOV R16, RZ, RZ, -R16 ;  /* 0x000000ffff10b224 */ /* 0x000fe200078e0a10 */
[C---:B------:R-:W-:Y:S01]  /*17e00*/  ISETP.GT.U32.AND P3, PT, R3.reuse, R12, PT ;  /* 0x0000000c0300720c */ /* 0x040fe20003f64070 */
[----:B------:R-:W-:Y:S01]  /*17e10*/  @!P6 IMAD.MOV R17, RZ, RZ, -R17 ;  /* 0x000000ffff11e224 */ /* 0x000fe200078e0a11 */
[----:B------:R-:W-:Y:S01]  /*17e20*/  STL [R1+0x70], R22 ;  /* 0x0000701601007387 */ /* 0x000fe20000100800 */
[----:B------:R-:W-:Y:S02]  /*17e30*/  IMAD.MOV R8, RZ, RZ, -R8 ;  /* 0x000000ffff087224 */ /* 0x000fe400078e0a08 */
[----:B------:R-:W-:Y:S01]  /*17e40*/  @!P2 IMAD.IADD R10, R10, 0x1, -R3 ;  /* 0x000000010a0aa824 */ /* 0x000fe200078e0a03 */
[----:B------:R-:W-:Y:S01]  /*17e50*/  STL [R1+0x6c], R17 ;  /* 0x00006c1101007387 */ /* 0x000fe20000100800 */
[----:B------:R-:W-:Y:S01]  /*17e60*/  VIADD R14, R0, 0x3b ;  /* 0x0000003b000e7836 */ /* 0x000fe20000000000 */
[----:B------:R-:W-:Y:S01]  /*17e70*/  ISETP.GE.AND P6, PT, R2, RZ, PT ;  /* 0x000000ff0200720c */ /* 0x000fe20003fc6270 */
[----:B------:R-:W-:Y:S01]  /*17e80*/  IMAD R2, R3, R8, R15 ;  /* 0x0000000803027224 */ /* 0x000fe200078e020f */
[----:B------:R0:W-:Y:S01]  /*17e90*/  STL [R1+0x10c], R16 ;  /* 0x00010c1001007387 */ /* 0x0001e20000100800 */
[--C-:B------:R-:W-:Y:S01]  /*17ea0*/  @!P1 IMAD.IADD R9, R9, 0x1, -R3.reuse ;  /* 0x0000000109099824 */ /* 0x100fe200078e0a03 */
[----:B------:R-:W-:Y:S01]  /*17eb0*/  IABS R11, R14 ;  /* 0x0000000e000b7213 */ /* 0x000fe20000000000 */
[----:B------:R-:W-:-:S02]  /*17ec0*/  @!P3 IMAD.IADD R12, R12, 0x1, -R3 ;  /* 0x000000010c0cb824 */ /* 0x000fc400078e0a03 */
[----:B0-----:R-:W-:Y:S02]  /*17ed0*/  IMAD.MOV.U32 R16, RZ, RZ, R10 ;  /* 0x000000ffff107224 */ /* 0x001fe400078e000a */
[----:B------:R-:W-:Y:S02]  /*17ee0*/  IMAD.MOV.U32 R17, RZ, RZ, R9 ;  /* 0x000000ffff117224 */ /* 0x000fe400078e0009 */
[----:B------:R-:W-:Y:S01]  /*17ef0*/  @!P4 IMAD.MOV R16, RZ, RZ, -R16 ;  /* 0x000000ffff10c224 */ /* 0x000fe200078e0a10 */
[----:B------:R-:W-:Y:S01]  /*17f00*/  ISETP.GT.U32.AND P4, PT, R3, R2, PT ;  /* 0x000000020300720c */ /* 0x000fe20003f84070 */
[----:B------:R-:W-:-:S04]  /*17f10*/  IMAD.HI.U32 R7, R18, R11, RZ ;  /* 0x0000000b12077227 */ /* 0x000fc800078e00ff */
[----:B------:R-:W-:Y:S01]  /*17f20*/  @!P5 IMAD.MOV R17, RZ, RZ, -R17 ;  /* 0x000000ffff11d224 */ /* 0x000fe200078e0a11 */
[C---:B------:R-:W-:Y:S01]  /*17f30*/  ISETP.GT.U32.AND P5, PT, R3.reuse, R12, PT ;  /* 0x0000000c0300720c */ /* 0x040fe20003fa4070 */
[----:B------:R-:W-:Y:S02]  /*17f40*/  IMAD.MOV R7, RZ, RZ, -R7 ;  /* 0x000000ffff077224 */ /* 0x000fe400078e0a07 */
[C---:B------:R-:W-:Y:S02]  /*17f50*/  VIADD R19, R0.reuse, 0x3a ;  /* 0x0000003a00137836 */ /* 0x040fe40000000000 */
[----:B------:R-:W-:Y:S02]  /*17f60*/  IMAD R8, R3, R7, R11 ;  /* 0x0000000703087224 */ /* 0x000fe400078e020b */
[----:B------:R-:W-:Y:S01]  /*17f70*/  VIADD R7, R0, 0x39 ;  /* 0x0000003900077836 */ /* 0x000fe20000000000 */
[----:B------:R-:W-:Y:S01]  /*17f80*/  ISETP.GE.AND P3, PT, R19, RZ, PT ;  /* 0x000000ff1300720c */ /* 0x000fe20003f66270 */
[----:B------:R-:W-:Y:S01]  /*17f90*/  @!P4 IMAD.IADD R2, R2, 0x1, -R3 ;  /* 0x000000010202c824 */ /* 0x000fe200078e0a03 */
[----:B------:R-:W-:-:S02]  /*17fa0*/  IABS R19, R19 ;  /* 0x0000001300137213 */ /* 0x000fc40000000000 */
[----:B------:R-:W-:Y:S01]  /*17fb0*/  IABS R15, R7 ;  /* 0x00000007000f7213 */ /* 0x000fe20000000000 */
[----:B------:R-:W-:Y:S01]  /*17fc0*/  @!P5 IMAD.IADD R12, R12, 0x1, -R3 ;  /* 0x000000010c0cd824 */ /* 0x000fe200078e0a03 */
[C---:B------:R-:W-:Y:S01]  /*17fd0*/  ISETP.GT.U32.AND P4, PT, R3.reuse, R2, PT ;  /* 0x000000020300720c */ /* 0x040fe20003f84070 */
[----:B------:R-:W-:Y:S01]  /*17fe0*/  IMAD.HI.U32 R10, R18, R19, RZ ;  /* 0x00000013120a7227 */ /* 0x000fe200078e00ff */
[----:B------:R-:W-:-:S03]  /*17ff0*/  ISETP.GT.U32.AND P5, PT, R3, R8, PT ;  /* 0x000000080300720c */ /* 0x000fc60003fa4070 */
[----:B------:R-:W-:-:S04]  /*18000*/  IMAD.HI.U32 R21, R18, R15, RZ ;  /* 0x0000000f12157227 */ /* 0x000fc800078e00ff */
[----:B------:R-:W-:Y:S02]  /*18010*/  IMAD.MOV R10, RZ, RZ, -R10 ;  /* 0x000000ffff0a7224 */ /* 0x000fe400078e0a0a */
[----:B------:R-:W-:Y:S02]  /*18020*/  VIADD R9, R0, 0x38 ;  /* 0x0000003800097836 */ /* 0x000fe40000000000 */
[----:B------:R-:W-:Y:S02]  /*18030*/  IMAD.MOV R21, RZ, RZ, -R21 ;  /* 0x000000ffff157224 */ /* 0x000fe400078e0a15 */
[C---:B------:R-:W-:Y:S01]  /*18040*/  IMAD R19, R3.reuse, R10, R19 ;  /* 0x0000000a03137224 */ /* 0x040fe200078e0213 */
[----:B------:R-:W-:Y:S01]  /*18050*/  ISETP.GE.AND P2, PT, R14, RZ, PT ;  /* 0x000000ff0e00720c */ /* 0x000fe20003f46270 */
[----:B------:R-:W-:Y:S01]  /*18060*/  VIADD R20, R0, 0x37 ;  /* 0x0000003700147836 */ /* 0x000fe20000000000 */
[----:B------:R-:W-:Y:S01]  /*18070*/  IABS R14, R9 ;  /* 0x00000009000e7213 */ /* 0x000fe20000000000 */
[----:B------:R-:W-:-:S02]  /*18080*/  IMAD R15, R3, R21, R15 ;  /* 0x00000015030f7224 */ /* 0x000fc400078e020f */
[--C-:B------:R-:W-:Y:S01]  /*18090*/  @!P4 IMAD.IADD R2, R2, 0x1, -R3.reuse ;  /* 0x000000010202c824 */ /* 0x100fe200078e0a03 */
[----:B------:R-:W-:Y:S01]  /*180a0*/  ISETP.GT.U32.AND P4, PT, R3, R19, PT ;  /* 0x000000130300720c */ /* 0x000fe20003f84070 */
[----:B------:R-:W-:Y:S01]  /*180b0*/  IMAD.MOV.U32 R23, RZ, RZ, R12 ;  /* 0x000000ffff177224 */ /* 0x000fe200078e000c */
[----:B------:R-:W-:Y:S01]  /*180c0*/  ISETP.GE.AND P1, PT, R13, RZ, PT ;  /* 0x000000ff0d00720c */ /* 0x000fe20003f26270 */
[----:B------:R-:W-:Y:S01]  /*180d0*/  @!P5 IMAD.IADD R8, R8, 0x1, -R3 ;  /* 0x000000010808d824 */ /* 0x000fe200078e0a03 */
[----:B------:R-:W-:Y:S01]  /*180e0*/  IABS R13, R20 ;  /* 0x00000014000d7213 */ /* 0x000fe20000000000 */
[----:B------:R0:W-:Y:S01]  /*180f0*/  STL [R1+0x110], R17 ;  /* 0x0001101101007387 */ /* 0x0001e20000100800 */
[----:B------:R-:W-:Y:S01]  /*18100*/  @!P6 IMAD.MOV R23, RZ, RZ, -R23 ;  /* 0x000000ffff17e224 */ /* 0x000fe200078e0a17 */
[C---:B------:R-:W-:Y:S02]  /*18110*/  ISETP.GT.U32.AND P6, PT, R3.reuse, R15, PT ;  /* 0x0000000f0300720c */ /* 0x040fe40003fc4070 */
[----:B------:R1:W-:Y:S01]  /*18120*/  STL [R1+0x114], R16 ;  /* 0x0001141001007387 */ /* 0x0003e20000100800 */
[----:B------:R-:W-:Y:S01]  /*18130*/  ISETP.GT.U32.AND P5, PT, R3, R8, PT ;  /* 0x000000080300720c */ /* 0x000fe20003fa4070 */
[----:B0-----:R-:W-:-:S04]  /*18140*/  IMAD.HI.U32 R17, R18, R14, RZ ;  /* 0x0000000e12117227 */ /* 0x001fc800078e00ff */
[----:B-1----:R-:W-:-:S04]  /*18150*/  IMAD.HI.U32 R16, R18, R13, RZ ;  /* 0x0000000d12107227 */ /* 0x002fc800078e00ff */
[----:B------:R-:W-:Y:S02]  /*18160*/  IMAD.MOV R17, RZ, RZ, -R17 ;  /* 0x000000ffff117224 */ /* 0x000fe400078e0a11 */
[----:B------:R-:W-:Y:S02]  /*18170*/  VIADD R11, R0, 0x36 ;  /* 0x00000036000b7836 */ /* 0x000fe40000000000 */
[----:B------:R-:W-:Y:S02]  /*18180*/  IMAD.MOV R16, RZ, RZ, -R16 ;  /* 0x000000ffff107224 */ /* 0x000fe400078e0a10 */
[----:B------:R-:W-:Y:S02]  /*18190*/  IMAD R14, R3, R17, R14 ;  /* 0x00000011030e7224 */ /* 0x000fe400078e020e */
[----:B------:R-:W-:Y:S01]  /*181a0*/  IMAD.MOV.U32 R22, RZ, RZ, R2 ;  /* 0x000000ffff167224 */ /* 0x000fe200078e0002 */
[----:B------:R-:W-:Y:S01]  /*181b0*/  IABS R10, R11 ;  /* 0x0000000b000a7213 */ /* 0x000fe20000000000 */
[----:B------:R-:W-:-:S02]  /*181c0*/  @!P4 IMAD.IADD R19, R19, 0x1, -R3 ;  /* 0x000000011313c824 */ /* 0x000fc400078e0a03 */
[C---:B------:R-:W-:Y:S02]  /*181d0*/  IMAD R13, R3.reuse, R16, R13 ;  /* 0x00000010030d7224 */ /* 0x040fe400078e020d */
[----:B------:R-:W-:Y:S01]  /*181e0*/  @!P1 IMAD.MOV R22, RZ, RZ, -R22 ;  /* 0x000000ffff169224 */ /* 0x000fe200078e0a16 */
[----:B------:R-:W-:Y:S01]  /*181f0*/  ISETP.GT.U32.AND P1, PT, R3, R14, PT ;  /* 0x0000000e0300720c */ /* 0x000fe20003f24070 */
[----:B------:R-:W-:Y:S01]  /*18200*/  @!P6 IMAD.IADD R15, R15, 0x1, -R3 ;  /* 0x000000010f0fe824 */ /* 0x000fe200078e0a03 */
[----:B------:R-:W-:Y:S01]  /*18210*/  ISETP.GT.U32.AND P6, PT, R3, R19, PT ;  /* 0x000000130300720c */ /* 0x000fe20003fc4070 */
[----:B------:R-:W-:-:S04]  /*18220*/  IMAD.HI.U32 R16, R18, R10, RZ ;  /* 0x0000000a12107227 */ /* 0x000fc800078e00ff */
[--C-:B------:R-:W-:Y:S01]  /*18230*/  @!P5 IMAD.IADD R8, R8, 0x1, -R3.reuse ;  /* 0x000000010808d824 */ /* 0x100fe200078e0a03 */
[C---:B------:R-:W-:Y:S01]  /*18240*/  ISETP.GT.U32.AND P5, PT, R3.reuse, R13, PT ;  /* 0x0000000d0300720c */ /* 0x040fe20003fa4070 */
[----:B------:R-:W-:Y:S02]  /*18250*/  IMAD.MOV R16, RZ, RZ, -R16 ;  /* 0x000000ffff107224 */ /* 0x000fe400078e0a10 */
[----:B------:R-:W-:Y:S02]  /*18260*/  VIADD R2, R0, 0x35 ;  /* 0x0000003500027836 */ /* 0x000fe40000000000 */
[----:B------:R-:W-:Y:S02]  /*18270*/  IMAD R10, R3, R16, R10 ;  /* 0x00000010030a7224 */ /* 0x000fe400078e020a */
[----:B------:R-:W-:Y:S01]  /*18280*/  @!P1 IMAD.IADD R14, R14, 0x1, -R3 ;  /* 0x000000010e0e9824 */ /* 0x000fe200078e0a03 */
[----:B------:R-:W-:Y:S01]  /*18290*/  IABS R12, R2 ;  /* 0x00000002000c7213 */ /* 0x000fe20000000000 */
[----:B------:R-:W-:-:S02]  /*182a0*/  IMAD.MOV.U32 R21, RZ, RZ, R8 ;  /* 0x000000ffff157224 */ /* 0x000fc400078e0008 */
[--C-:B------:R-:W-:Y:S01]  /*182b0*/  @!P6 IMAD.IADD R19, R19, 0x1, -R3.reuse ;  /* 0x000000011313e824 */ /* 0x100fe200078e0a03 */
[----:B------:R-:W-:Y:S01]  /*182c0*/  ISETP.GT.U32.AND P6, PT, R3, R10, PT ;  /* 0x0000000a0300720c */ /* 0x000fe20003fc4070 */
[----:B------:R-:W-:Y:S02]  /*182d0*/  @!P5 IMAD.IADD R13, R13, 0x1, -R3 ;  /* 0x000000010d0dd824 */ /* 0x000fe400078e0a03 */
[----:B------:R-:W-:Y:S01]  /*182e0*/  @!P2 IMAD.MOV R21, RZ, RZ, -R21 ;  /* 0x000000ffff15a224 */ /* 0x000fe200078e0a15 */
[C---:B------:R-:W-:Y:S01]  /*182f0*/  ISETP.GT.U32.AND P2, PT, R3.reuse, R14, PT ;  /* 0x0000000e0300720c */ /* 0x040fe20003f44070 */
[----:B------:R-:W-:Y:S01]  /*18300*/  IMAD.HI.U32 R17, R18, R12, RZ ;  /* 0x0000000c12117227 */ /* 0x000fe200078e00ff */
[C---:B------:R-:W-:Y:S02]  /*18310*/  ISETP.GT.U32.AND P5, PT, R3.reuse, R13, PT ;  /* 0x0000000d0300720c */ /* 0x040fe40003fa4070 */
[----:B------:R-:W-:Y:S01]  /*18320*/  ISETP.GT.U32.AND P1, PT, R3, R15, PT ;  /* 0x0000000f0300720c */ /* 0x000fe20003f24070 */
[----:B------:R-:W-:Y:S01]  /*18330*/  IMAD.MOV R17, RZ, RZ, -R17 ;  /* 0x000000ffff117224 */ /* 0x000fe200078e0a11 */
[----:B------:R-:W-:Y:S01]  /*18340*/  ISETP.GE.AND P4, PT, R7, RZ, PT ;  /* 0x000000ff0700720c */ /* 0x000fe20003f86270 */
[----:B------:R-:W-:-:S02]  /*18350*/  VIADD R7, R0, 0x34 ;  /* 0x0000003400077836 */ /* 0x000fc40000000000 */
[C---:B------:R-:W-:Y:S02]  /*18360*/  IMAD R12, R3.reuse, R17, R12 ;  /* 0x00000011030c7224 */ /* 0x040fe400078e020c */
[--C-:B------:R-:W-:Y:S01]  /*18370*/  @!P6 IMAD.IADD R10, R10, 0x1, -R3.reuse ;  /* 0x000000010a0ae824 */ /* 0x100fe200078e0a03 */
[----:B------:R-:W-:Y:S01]  /*18380*/  IABS R16, R7 ;  /* 0x0000000700107213 */ /* 0x000fe20000000000 */
[--C-:B------:R-:W-:Y:S01]  /*18390*/  @!P2 IMAD.IADD R14, R14, 0x1, -R3.reuse ;  /* 0x000000010e0ea824 */ /* 0x100fe200078e0a03 */
[C---:B------:R-:W-:Y:S01]  /*183a0*/  ISETP.GT.U32.AND P2, PT, R3.reuse, R12, PT ;  /* 0x0000000c0300720c */ /* 0x040fe20003f44070 */
[----:B------:R-:W-:Y:S01]  /*183b0*/  VIADD R8, R0, 0x33 ;  /* 0x0000003300087836 */ /* 0x000fe20000000000 */
[----:B------:R-:W-:Y:S01]  /*183c0*/  STL [R1+0x68], R23 ;  /* 0x0000681701007387 */ /* 0x000fe20000100800 */
[----:B------:R-:W-:Y:S01]  /*183d0*/  ISETP.GT.U32.AND P6, PT, R3, R10, PT ;  /* 0x0000000a0300720c */ /* 0x000fe20003fc4070 */
[----:B------:R-:W-:Y:S02]  /*183e0*/  IMAD.HI.U32 R17, R18, R16, RZ ;  /* 0x0000001012117227 */ /* 0x000fe400078e00ff */
[----:B------:R-:W-:Y:S02]  /*183f0*/  STL [R1+0x104], R22 ;  /* 0x0001041601007387 */ /* 0x000fe40000100800 */
[--C-:B------:R-:W-:Y:S01]  /*18400*/  @!P5 IMAD.IADD R13, R13, 0x1, -R3.reuse ;  /* 0x000000010d0dd824 */ /* 0x100fe200078e0a03 */
[----:B------:R-:W-:Y:S01]  /*18410*/  ISETP.GE.AND P5, PT, R20, RZ, PT ;  /* 0x000000ff1400720c */ /* 0x000fe20003fa6270 */
[----:B------:R0:W-:Y:S01]  /*18420*/  STL [R1+0x108], R21 ;  /* 0x0001081501007387 */ /* 0x0001e20000100800 */
[----:B------:R-:W-:Y:S01]  /*18430*/  @!P1 IMAD.IADD R15, R15, 0x1, -R3 ;  /* 0x000000010f0f9824 */ /* 0x000fe200078e0a03 */
[----:B------:R-:W-:Y:S01]  /*18440*/  ISETP.GE.AND P1, PT, R9, RZ, PT ;  /* 0x000000ff0900720c */ /* 0x000fe20003f26270 */
[----:B------:R-:W-:Y:S01]  /*18450*/  IMAD.MOV R17, RZ, RZ, -R17 ;  /* 0x000000ffff117224 */ /* 0x000fe200078e0a11 */
[----:B------:R-:W-:Y:S01]  /*18460*/  IABS R9, R8 ;  /* 0x0000000800097213 */ /* 0x000fe20000000000 */
[----:B0-----:R-:W-:-:S02]  /*18470*/  IMAD.MOV.U32 R21, RZ, RZ, R19 ;  /* 0x000000ffff157224 */ /* 0x001fc400078e0013 */
[----:B------:R-:W-:Y:S02]  /*18480*/  IMAD.MOV.U32 R19, RZ, RZ, R15 ;  /* 0x000000ffff137224 */ /* 0x000fe400078e000f */
[----:B------:R-:W-:Y:S01]  /*18490*/  @!P3 IMAD.MOV R21, RZ, RZ, -R21 ;  /* 0x000000ffff15b224 */ /* 0x000fe200078e0a15 */
[----:B------:R-:W-:Y:S01]  /*184a0*/  ISETP.GE.AND P3, PT, R11, RZ, PT ;  /* 0x000000ff0b00720c */ /* 0x000fe20003f66270 */
[----:B------:R-:W-:Y:S02]  /*184b0*/  IMAD R11, R3, R17, R16 ;  /* 0x00000011030b7224 */ /* 0x000fe400078e0210 */
[----:B------:R-:W-:-:S04]  /*184c0*/  IMAD.HI.U32 R15, R18, R9, RZ ;  /* 0x00000009120f7227 */ /* 0x000fc800078e00ff */
[----:B------:R-:W-:Y:S01]  /*184d0*/  @!P2 IMAD.IADD R12, R12, 0x1, -R3 ;  /* 0x000000010c0ca824 */ /* 0x000fe200078e0a03 */
[----:B------:R-:W-:Y:S01]  /*184e0*/  ISETP.GT.U32.AND P2, PT, R3, R11, PT ;  /* 0x0000000b0300720c */ /* 0x000fe20003f44070 */
[----:B------:R-:W-:Y:S02]  /*184f0*/  IMAD.MOV R15, RZ, RZ, -R15 ;  /* 0x000000ffff0f7224 */ /* 0x000fe400078e0a0f */
[----:B------:R-:W-:Y:S02]  /*18500*/  @!P6 IMAD.IADD R10, R10, 0x1, -R3 ;  /* 0x000000010a0ae824 */ /* 0x000fe400078e0a03 */
[----:B------:R-:W-:Y:S01]  /*18510*/  @!P5 IMAD.MOV R13, RZ, RZ, -R13 ;  /* 0x000000ffff0dd224 */ /* 0x000fe200078e0a0d */
[----:B------:R-:W-:Y:S01]  /*18520*/  ISETP.GE.AND P5, PT, R7, RZ, PT ;  /* 0x000000ff0700720c */ /* 0x000fe20003fa6270 */
[----:B------:R-:W-:Y:S01]  /*18530*/  @!P4 IMAD.MOV R19, RZ, RZ, -R19 ;  /* 0x000000ffff13c224 */ /* 0x000fe200078e0a13 */
[C---:B------:R-:W-:Y:S01]  /*18540*/  ISETP.GT.U32.AND P4, PT, R3.reuse, R12, PT ;  /* 0x0000000c0300720c */ /* 0x040fe20003f84070 */
[----:B------:R-:W-:-:S02]  /*18550*/  IMAD R7, R3, R15, R9 ;  /* 0x0000000f03077224 */ /* 0x000fc400078e0209 */
[----:B------:R-:W-:Y:S02]  /*18560*/  IMAD.MOV.U32 R16, RZ, RZ, R10 ;  /* 0x000000ffff107224 */ /* 0x000fe400078e000a */
[----:B------:R-:W-:Y:S01]  /*18570*/  @!P1 IMAD.MOV R14, RZ, RZ, -R14 ;  /* 0x000000ffff0e9224 */ /* 0x000fe200078e0a0e */
[----:B------:R-:W-:Y:S01]  /*18580*/  STL [R1+0xe4], R21 ;  /* 0x0000e41501007387 */ /* 0x000fe20000100800 */
[----:B------:R-:W-:Y:S01]  /*18590*/  @!P3 IMAD.MOV R16, RZ, RZ, -R16 ;  /* 0x000000ffff10b224 */ /* 0x000fe200078e0a10 */
[----:B------:R-:W-:Y:S02]  /*185a0*/  ISETP.GT.U32.AND P3, PT, R3, R7, PT ;  /* 0x000000070300720c */ /* 0x000fe40003f64070 */
[----:B------:R-:W-:Y:S01]  /*185b0*/  STL [R1+0xe8], R19 ;  /* 0x0000e81301007387 */ /* 0x000fe20000100800 */
[----:B------:R-:W-:-:S03]  /*185c0*/  @!P2 IMAD.IADD R11, R11, 0x1, -R3 ;  /* 0x000000010b0ba824 */ /* 0x000fc600078e0a03 */
[----:B------:R-:W-:Y:S04]  /*185d0*/  STL [R1+0xf0], R14 ;  /* 0x0000f00e01007387 */ /* 0x000fe80000100800 */
[----:B------:R0:W-:Y:S01]  /*185e0*/  STL [R1+0xf4], R13 ;  /* 0x0000f40d01007387 */ /* 0x0001e20000100800 */
[----:B------:R-:W-:Y:S01]  /*185f0*/  ISETP.GE.AND P1, PT, R2, RZ, PT ;  /* 0x000000ff0200720c */ /* 0x000fe20003f26270 */
[----:B------:R-:W-:Y:S01]  /*18600*/  @!P4 IMAD.IADD R12, R12, 0x1, -R3 ;  /* 0x000000010c0cc824 */ /* 0x000fe200078e0a03 */
[----:B------:R-:W-:Y:S01]  /*18610*/  ISETP.GT.U32.AND P2, PT, R3, R11, PT ;  /* 0x0000000b0300720c */ /* 0x000fe20003f44070 */
[----:B0-----:R-:W-:-:S05]  /*18620*/  VIADD R13, R0, 0x32 ;  /* 0x00000032000d7836 */ /* 0x001fca0000000000 */
[----:B------:R-:W-:Y:S02]  /*18630*/  ISETP.GE.AND P4, PT, R13, RZ, PT ;  /* 0x000000ff0d00720c */ /* 0x000fe40003f86270 */
[----:B------:R-:W-:Y:S01]  /*18640*/  IABS R13, R13 ;  /* 0x0000000d000d7213 */ /* 0x000fe20000000000 */
[C---:B------:R-:W-:Y:S02]  /*18650*/  VIADD R2, R0.reuse, 0x31 ;  /* 0x0000003100027836 */ /* 0x040fe40000000000 */
[----:B------:R-:W-:Y:S02]  /*18660*/  @!P3 IMAD.IADD R7, R7, 0x1, -R3 ;  /* 0x000000010707b824 */ /* 0x000fe400078e0a03 */
[----:B------:R-:W-:Y:S01]  /*18670*/  IMAD.MOV.U32 R10, RZ, RZ, R13 ;  /* 0x000000ffff0a7224 */ /* 0x000fe200078e000d */
[----:B------:R-:W-:Y:S01]  /*18680*/  IABS R15, R2 ;  /* 0x00000002000f7213 */ /* 0x000fe20000000000 */
[----:B------:R-:W-:Y:S01]  /*18690*/  VIADD R9, R0, 0x30 ;  /* 0x0000003000097836 */ /* 0x000fe20000000000 */
[----:B------:R-:W-:Y:S01]  /*186a0*/  ISETP.GT.U32.AND P3, PT, R3, R7, PT ;  /* 0x000000070300720c */ /* 0x000fe20003f64070 */
[----:B------:R-:W-:-:S02]  /*186b0*/  IMAD.MOV.U32 R14, RZ, RZ, R12 ;  /* 0x000000ffff0e7224 */ /* 0x000fc400078e000c */
[----:B------:R-:W-:Y:S01]  /*186c0*/  IMAD.HI.U32 R12, R18, R10, RZ ;  /* 0x0000000a120c7227 */ /* 0x000fe200078e00ff */
[----:B------:R-:W-:Y:S02]  /*186d0*/  ISETP.GE.AND P6, PT, R8, RZ, PT ;  /* 0x000000ff0800720c */ /* 0x000fe40003fc6270 */
[----:B------:R-:W-:Y:S01]  /*186e0*/  IABS R8, R9 ;  /* 0x0000000900087213 */ /* 0x000fe20000000000 */
[----:B------:R-:W-:Y:S02]  /*186f0*/  @!P1 IMAD.MOV R14, RZ, RZ, -R14 ;  /* 0x000000ffff0e9224 */ /* 0x000fe400078e0a0e */
[----:B------:R-:W-:Y:S01]  /*18700*/  IMAD.HI.U32 R13, R18, R15, RZ ;  /* 0x0000000f120d7227 */ /* 0x000fe200078e00ff */
[----:B------:R-:W-:Y:S03]  /*18710*/  STL [R1+0xf8], R16 ;  /* 0x0000f81001007387 */ /* 0x000fe60000100800 */
[----:B------:R-:W-:-:S02]  /*18720*/  IMAD.MOV R12, RZ, RZ, -R12 ;  /* 0x000000ffff0c7224 */ /* 0x000fc400078e0a0c */
[----:B------:R-:W-:Y:S01]  /*18730*/  @!P2 IMAD.IADD R11, R11, 0x1, -R3 ;  /* 0x000000010b0ba824 */ /* 0x000fe200078e0a03 */
[----:B------:R-:W-:Y:S01]  /*18740*/  ISETP.GE.AND P1, PT, R2, RZ, PT ;  /* 0x000000ff0200720c */ /* 0x000fe20003f26270 */
[----:B------:R0:W-:Y:S01]  /*18750*/  STL [R1+0x100], R14 ;  /* 0x0001000e01007387 */ /* 0x0001e20000100800 */
[----:B------:R-:W-:Y:S01]  /*18760*/  ISETP.GE.AND P2, PT, R9, RZ, PT ;  /* 0x000000ff0900720c */ /* 0x000fe20003f46270 */
[----:B------:R-:W-:-:S04]  /*18770*/  IMAD.HI.U32 R2, R18, R8, RZ ;  /* 0x0000000812027227 */ /* 0x000fc800078e00ff */
[----:B------:R-:W-:Y:S02]  /*18780*/  IMAD.MOV R9, RZ, RZ, -R13 ;  /* 0x000000ffff097224 */ /* 0x000fe400078e0a0d */
[C---:B------:R-:W-:Y:S02]  /*18790*/  IMAD R10, R3.reuse, R12, R10 ;  /* 0x0000000c030a7224 */ /* 0x040fe400078e020a */
[----:B0-----:R-:W-:Y:S02]  /*187a0*/  IMAD.MOV.U32 R14, RZ, RZ, R11 ;  /* 0x000000ffff0e7224 */ /* 0x001fe400078e000b */
[----:B------:R-:W-:Y:S02]  /*187b0*/  IMAD.MOV R2, RZ, RZ, -R2 ;  /* 0x000000ffff027224 */ /* 0x000fe400078e0a02 */
[C---:B------:R-:W-:Y:S02]  /*187c0*/  IMAD R15, R3.reuse, R9, R15 ;  /* 0x00000009030f7224 */ /* 0x040fe400078e020f */
[----:B------:R-:W-:Y:S01]  /*187d0*/  @!P5 IMAD.MOV R14, RZ, RZ, -R14 ;  /* 0x000000ffff0ed224 */ /* 0x000fe200078e0a0e */
[----:B------:R-:W-:Y:S01]  /*187e0*/  ISETP.GT.U32.AND P5, PT, R3, R10, PT ;  /* 0x0000000a0300720c */ /* 0x000fe20003fa4070 */
[----:B------:R-:W-:Y:S01]  /*187f0*/  @!P3 IMAD.IADD R7, R7, 0x1, -R3 ;  /* 0x000000010707b824 */ /* 0x000fe200078e0a03 */
[C---:B------:R-:W-:Y:S01]  /*18800*/  ISETP.GT.U32.AND P3, PT, R3.reuse, R15, PT ;  /* 0x0000000f0300720c */ /* 0x040fe20003f64070 */
[----:B------:R-:W-:-:S02]  /*18810*/  IMAD R8, R3, R2, R8 ;  /* 0x0000000203087224 */ /* 0x000fc400078e0208 */
[----:B------:R-:W-:-:S04]  /*18820*/  IMAD.MOV.U32 R16, RZ, RZ, R7 ;  /* 0x000000ffff107224 */ /* 0x000fc800078e0007 */
[----:B------:R-:W-:Y:S01]  /*18830*/  @!P6 IMAD.MOV R16, RZ, RZ, -R16 ;  /* 0x000000ffff10e224 */ /* 0x000fe200078e0a10 */
[C---:B------:R-:W-:Y:S01]  /*18840*/  ISETP.GT.U32.AND P6, PT, R3.reuse, R8, PT ;  /* 0x000000080300720c */ /* 0x040fe20003fc4070 */
[----:B------:R-:W-:Y:S02]  /*18850*/  VIADD R12, R0, 0x2f ;  /* 0x0000002f000c7836 */ /* 0x000fe40000000000 */
[--C-:B------:R-:W-:Y:S02]  /*18860*/  @!P5 IMAD.IADD R10, R10, 0x1, -R3.reuse ;  /* 0x000000010a0ad824 */ /* 0x100fe400078e0a03 */
[C---:B------:R-:W-:Y:S01]  /*18870*/  VIADD R2, R0.reuse, 0x2e ;  /* 0x0000002e00027836 */ /* 0x040fe20000000000 */
[----:B------:R-:W-:Y:S01]  /*18880*/  IABS R17, R12 ;  /* 0x0000000c00117213 */ /* 0x000fe20000000000 */
[C---:B------:R-:W-:Y:S01]  /*18890*/  VIADD R22, R0.reuse, 0x2c ;  /* 0x0000002c00167836 */ /* 0x040fe20000000000 */
[----:B------:R-:W-:Y:S01]  /*188a0*/  ISETP.GT.U32.AND P5, PT, R3, R10, PT ;  /* 0x0000000a0300720c */ /* 0x000fe20003fa4070 */
[--C-:B------:R-:W-:Y:S01]  /*188b0*/  @!P3 IMAD.IADD R15, R15, 0x1, -R3.reuse ;  /* 0x000000010f0fb824 */ /* 0x100fe200078e0a03 */
[----:B------:R0:W-:Y:S01]  /*188c0*/  STL [R1+0xfc], R14 ;  /* 0x0000fc0e01007387 */ /* 0x0001e20000100800 */
[----:B------:R-:W-:Y:S01]  /*188d0*/  VIADD R13, R0, 0x2d ;  /* 0x0000002d000d7836 */ /* 0x000fe20000000000 */
[----:B------:R-:W-:Y:S01]  /*188e0*/  IABS R21, R2 ;  /* 0x0000000200157213 */ /* 0x000fe20000000000 */
[----:B------:R-:W-:Y:S01]  /*188f0*/  @!P6 IMAD.IADD R8, R8, 0x1, -R3 ;  /* 0x000000010808e824 */ /* 0x000fe200078e0a03 */
[----:B------:R-:W-:-:S02]  /*18900*/  IABS R19, R22 ;  /* 0x0000001600137213 */ /* 0x000fc40000000000 */
[C---:B------:R-:W-:Y:S01]  /*18910*/  ISETP.GT.U32.AND P3, PT, R3.reuse, R15, PT ;  /* 0x0000000f0300720c */ /* 0x040fe20003f64070 */
[C---:B0-----:R-:W-:Y:S01]  /*18920*/  IMAD.HI.U32 R14, R18.reuse, R17, RZ ;  /* 0x00000011120e7227 */ /* 0x041fe200078e00ff */
[----:B------:R-:W-:Y:S02]  /*18930*/  IABS R20, R13 ;  /* 0x0000000d00147213 */ /* 0x000fe40000000000 */
[----:B------:R-:W-:Y:S01]  /*18940*/  ISETP.GT.U32.AND P6, PT, R3, R8, PT ;  /* 0x000000080300720c */ /* 0x000fe20003fc4070 */
[----:B------:R-:W-:-:S04]  /*18950*/  IMAD.HI.U32 R11, R18, R21, RZ ;  /* 0x00000015120b7227 */ /* 0x000fc800078e00ff */
[----:B------:R-:W-:-:S04]  /*18960*/  IMAD.HI.U32 R7, R18, R19, RZ ;  /* 0x0000001312077227 */ /* 0x000fc800078e00ff */
[----:B------:R-:W-:Y:S02]  /*18970*/  IMAD.MOV R14, RZ, RZ, -R14 ;  /* 0x000000ffff0e7224 */ /* 0x000fe400078e0a0e */
[----:B------:R-:W-:-:S04]  /*18980*/  IMAD.HI.U32 R9, R18, R20, RZ ;  /* 0x0000001412097227 */ /* 0x000fc800078e00ff */
[----:B------:R-:W-:Y:S02]  /*18990*/  IMAD.MOV R11, RZ, RZ, -R11 ;  /* 0x000000ffff0b7224 */ /* 0x000fe400078e0a0b */
[----:B------:R-:W-:Y:S02]  /*189a0*/  IMAD.MOV R7, RZ, RZ, -R7 ;  /* 0x000000ffff077224 */ /* 0x000fe400078e0a07 */
[----:B------:R-:W-:Y:S02]  /*189b0*/  @!P5 IMAD.IADD R10, R10, 0x1, -R3 ;  /* 0x000000010a0ad824 */ /* 0x000fe400078e0a03 */
[C---:B------:R-:W-:Y:S02]  /*189c0*/  IMAD R17, R3.reuse, R14, R17 ;  /* 0x0000000e03117224 */ /* 0x040fe400078e0211 */
[----:B------:R-:W-:Y:S02]  /*189d0*/  IMAD.MOV R9, RZ, RZ, -R9 ;  /* 0x000000ffff097224 */ /* 0x000fe400078e0a09 */
[----:B------:R-:W-:-:S02]  /*189e0*/  IMAD R21, R3, R11, R21 ;  /* 0x0000000b03157224 */ /* 0x000fc400078e0215 */
[----:B------:R-:W-:Y:S02]  /*189f0*/  IMAD R19, R3, R7, R19 ;  /* 0x0000000703137224 */ /* 0x000fe400078e0213 */
[----:B------:R-:W-:Y:S01]  /*18a00*/  @!P3 IMAD.IADD R15, R15, 0x1, -R3 ;  /* 0x000000010f0fb824 */ /* 0x000fe200078e0a03 */
[C---:B------:R-:W-:Y:S01]  /*18a10*/  ISETP.GT.U32.AND P3, PT, R3.reuse, R17, PT ;  /* 0x000000110300720c */ /* 0x040fe20003f64070 */
[----:B------:R-:W-:Y:S01]  /*18a20*/  IMAD.MOV.U32 R23, RZ, RZ, R10 ;  /* 0x000000ffff177224 */ /* 0x000fe200078e000a */
[----:B------:R0:W-:Y:S01]  /*18a30*/  STL [R1+0xec], R16 ;  /* 0x0000ec1001007387 */ /* 0x0001e20000100800 */
[C---:B------:R-:W-:Y:S02]  /*18a40*/  IMAD R20, R3.reuse, R9, R20 ;  /* 0x0000000903147224 */ /* 0x040fe400078e0214 */
[----:B------:R-:W-:Y:S01]  /*18a50*/  @!P4 IMAD.MOV R23, RZ, RZ, -R23 ;  /* 0x000000ffff17c224 */ /* 0x000fe200078e0a17 */
[C---:B------:R-:W-:Y:S01]  /*18a60*/  ISETP.GT.U32.AND P4, PT, R3.reuse, R21, PT ;  /* 0x000000150300720c */ /* 0x040fe20003f84070 */
[----:B------:R-:W-:Y:S01]  /*18a70*/  @!P6 IMAD.IADD R8, R8, 0x1, -R3 ;  /* 0x000000010808e824 */ /* 0x000fe200078e0a03 */
[----:B------:R-:W-:Y:S01]  /*18a80*/  ISETP.GT.U32.AND P6, PT, R3, R19, PT ;  /* 0x000000130300720c */ /* 0x000fe20003fc4070 */
[----:B0-----:R-:W-:-:S02]  /*18a90*/  IMAD.MOV.U32 R16, RZ, RZ, R15 ;  /* 0x000000ffff107224 */ /* 0x001fc400078e000f */
[C---:B------:R-:W-:Y:S02]  /*18aa0*/  VIADD R14, R0.reuse, 0x2b ;  /* 0x0000002b000e7836 */ /* 0x040fe40000000000 */
[----:B------:R-:W-:Y:S01]  /*18ab0*/  @!P1 IMAD.MOV R16, RZ, RZ, -R16 ;  /* 0x000000ffff109224 */ /* 0x000fe200078e0a10 */
[----:B------:R-:W-:Y:S01]  /*18ac0*/  ISETP.GT.U32.AND P1, PT, R3, R20, PT ;  /* 0x000000140300720c */ /* 0x000fe20003f24070 */
[C---:B------:R-:W-:Y:S01]  /*18ad0*/  VIADD R11, R0.reuse, 0x29 ;  /* 0x00000029000b7836 */ /* 0x040fe20000000000 */
[----:B------:R-:W-:Y:S01]  /*18ae0*/  IABS R9, R14 ;  /* 0x0000000e00097213 */ /* 0x000fe20000000000 */
[--C-:B------:R-:W-:Y:S02]  /*18af0*/  @!P3 IMAD.IADD R17, R17, 0x1, -R3.reuse ;  /* 0x000000011111b824 */ /* 0x100fe400078e0a03 */
[----:B------:R-:W-:Y:S01]  /*18b00*/  VIADD R7, R0, 0x2a ;  /* 0x0000002a00077836 */ /* 0x000fe20000000000 */
[----:B------:R0:W-:Y:S01]  /*18b10*/  STL [R1+0xe0], R23 ;  /* 0x0000e01701007387 */ /* 0x0001e20000100800 */
[--C-:B------:R-:W-:Y:S01]  /*18b20*/  @!P4 IMAD.IADD R21, R21, 0x1, -R3.reuse ;  /* 0x000000011515c824 */ /* 0x100fe200078e0a03 */
[----:B------:R-:W-:Y:S01]  /*18b30*/  ISETP.GE.AND P5, PT, R12, RZ, PT ;  /* 0x000000ff0c00720c */ /* 0x000fe20003fa6270 */
[----:B------:R-:W-:Y:S01]  /*18b40*/  @!P6 IMAD.IADD R19, R19, 0x1, -R3 ;  /* 0x000000011313e824 */ /* 0x000fe200078e0a03 */
[----:B------:R-:W-:Y:S01]  /*18b50*/  IABS R10, R11 ;  /* 0x0000000b000a7213 */ /* 0x000fe20000000000 */
[----:B------:R1:W-:Y:S01]  /*18b60*/  STL [R1+0xdc], R16 ;  /* 0x0000dc1001007387 */ /* 0x0003e20000100800 */
[----:B------:R-:W-:-:S02]  /*18b70*/  ISETP.GT.U32.AND P4, PT, R3, R17, PT ;  /* 0x000000110300720c */ /* 0x000fc40003f84070 */
[----:B------:R-:W-:Y:S01]  /*18b80*/  IABS R12, R7 ;  /* 0x00000007000c7213 */ /* 0x000fe20000000000 */
[----:B0-----:R-:W-:Y:S01]  /*18b90*/  IMAD.MOV.U32 R23, RZ, RZ, R8 ;  /* 0x000000ffff177224 */ /* 0x001fe200078e0008 */
[----:B------:R-:W-:Y:S01]  /*18ba0*/  ISETP.GE.AND P3, PT, R2, RZ, PT ;  /* 0x000000ff0200720c */ /* 0x000fe20003f66270 */
[----:B------:R-:W-:Y:S02]  /*18bb0*/  @!P1 IMAD.IADD R20, R20, 0x1, -R3 ;  /* 0x0000000114149824 */ /* 0x000fe400078e0a03 */
[----:B-1----:R-:W-:Y:S01]  /*18bc0*/  IMAD.HI.U32 R16, R18, R9, RZ ;  /* 0x0000000912107227 */ /* 0x002fe200078e00ff */
[----:B------:R-:W-:-:S03]  /*18bd0*/  ISETP.GT.U32.AND P1, PT, R3, R21, PT ;  /* 0x000000150300720c */ /* 0x000fc60003f24070 */
[----:B------:R-:W-:Y:S01]  /*18be0*/  @!P2 IMAD.MOV R23, RZ, RZ, -R23 ;  /* 0x000000ffff17a224 */ /* 0x000fe200078e0a17 */
[C---:B------:R-:W-:Y:S01]  /*18bf0*/  ISETP.GT.U32.AND P2, PT, R3.reuse, R19, PT ;  /* 0x000000130300720c */ /* 0x040fe20003f44070 */
[----:B------:R-:W-:Y:S01]  /*18c00*/  IMAD.HI.U32 R2, R18, R10, RZ ;  /* 0x0000000a12027227 */ /* 0x000fe200078e00ff */
[----:B------:R-:W-:-:S03]  /*18c10*/  ISETP.GT.U32.AND P6, PT, R3, R20, PT ;  /* 0x000000140300720c */ /* 0x000fc60003fc4070 */
[----:B------:R-:W-:Y:S02]  /*18c20*/  IMAD.MOV R16, RZ, RZ, -R16 ;  /* 0x000000ffff107224 */ /* 0x000fe400078e0a10 */
[----:B------:R-:W-:-:S04]  /*18c30*/  IMAD.HI.U32 R15, R18, R12, RZ ;  /* 0x0000000c120f7227 */ /* 0x000fc800078e00ff */
        /* <DEDUP_REMOVED lines=8> */
[----:B------:R-:W-:Y:S01]  /*18cc0*/  ISETP.GT.U32.AND P2, PT, R3, R10, PT ;  /* 0x0000000a0300720c */ /* 0x000fe20003f44070 */
[--C-:B------:R-:W-:Y:S01]  /*18cd0*/  @!P1 IMAD.IADD R21, R21, 0x1, -R3.reuse ;  /* 0x0000000115159824 */ /* 0x100fe200078e0a03 */
[----:B------:R-:W-:Y:S01]  /*18ce0*/  ISETP.GT.U32.AND P1, PT, R3, R12, PT ;  /* 0x0000000c0300720c */ /* 0x000fe20003f24070 */
[--C-:B------:R-:W-:Y:S01]  /*18cf0*/  @!P6 IMAD.IADD R20, R20, 0x1, -R3.reuse ;  /* 0x000000011414e824 */ /* 0x100fe200078e0a03 */
[----:B------:R-:W-:Y:S01]  /*18d00*/  ISETP.GE.AND P6, PT, R13, RZ, PT ;  /* 0x000000ff0d00720c */ /* 0x000fe20003fc6270 */
[----:B------:R-:W-:Y:S02]  /*18d10*/  VIADD R13, R0, 0x28 ;  /* 0x00000028000d7836 */ /* 0x000fe40000000000 */
[----:B------:R-:W-:Y:S01]  /*18d20*/  @!P4 IMAD.IADD R9, R9, 0x1, -R3 ;  /* 0x000000010909c824 */ /* 0x000fe200078e0a03 */
[----:B------:R-:W-:Y:S02]  /*18d30*/  ISETP.GE.AND P4, PT, R22, RZ, PT ;  /* 0x000000ff1600720c */ /* 0x000fe40003f86270 */
[----:B------:R-:W-:Y:S01]  /*18d40*/  IABS R16, R13 ;  /* 0x0000000d00107213 */ /* 0x000fe20000000000 */
[----:B------:R-:W-:Y:S01]  /*18d50*/  VIADD R15, R0, 0x27 ;  /* 0x00000027000f7836 */ /* 0x000fe20000000000 */
[----:B------:R0:W-:Y:S01]  /*18d60*/  STL [R1+0xd8], R23 ;  /* 0x0000d81701007387 */ /* 0x0001e20000100800 */
[----:B------:R-:W-:Y:S01]  /*18d70*/  IMAD.MOV.U32 R24, RZ, RZ, R17 ;  /* 0x000000ffff187224 */ /* 0x000fe200078e0011 */
[----:B--2---:R-:W-:Y:S01]  /*18d80*/  IABS R8, R4 ;  /* 0x0000000400087213 */ /* 0x004fe20000000000 */
[--C-:B------:R-:W-:Y:S01]  /*18d90*/  @!P2 IMAD.IADD R10, R10, 0x1, -R3.reuse ;  /* 0x000000010a0aa824 */ /* 0x100fe200078e0a03 */
[----:B------:R-:W-:Y:S01]  /*18da0*/  ISETP.GT.U32.AND P2, PT, R3, R9, PT ;  /* 0x000000090300720c */ /* 0x000fe20003f44070 */
[----:B------:R-:W-:-:S02]  /*18db0*/  @!P1 IMAD.IADD R12, R12, 0x1, -R3 ;  /* 0x000000010c0c9824 */ /* 0x000fc400078e0a03 */
[----:B------:R-:W-:Y:S01]  /*18dc0*/  IMAD.HI.U32 R17, R18, R16, RZ ;  /* 0x0000001012117227 */ /* 0x000fe200078e00ff */
[----:B------:R-:W-:-:S03]  /*18dd0*/  IABS R22, R15 ;  /* 0x0000000f00167213 */ /* 0x000fc60000000000 */
[----:B0-----:R-:W-:Y:S01]  /*18de0*/  IMAD.MOV.U32 R23, RZ, RZ, R21 ;  /* 0x000000ffff177224 */ /* 0x001fe200078e0015 */
[----:B------:R-:W0:Y:S01]  /*18df0*/  I2F.RP R2, R8 ;  /* 0x0000000800027306 */ /* 0x000e220000209400 */
[----:B------:R-:W-:Y:S01]  /*18e00*/  @!P5 IMAD.MOV R24, RZ, RZ, -R24 ;  /* 0x000000ffff18d224 */ /* 0x000fe200078e0a18 */
[C---:B------:R-:W-:Y:S01]  /*18e10*/  ISETP.GT.U32.AND P5, PT, R3.reuse, R10, PT ;  /* 0x0000000a0300720c */ /* 0x040fe20003fa4070 */
[----:B------:R-:W-:Y:S01]  /*18e20*/  @!P3 IMAD.MOV R23, RZ, RZ, -R23 ;  /* 0x000000ffff17b224 */ /* 0x000fe200078e0a17 */
[----:B------:R-:W-:Y:S01]  /*18e30*/  ISETP.GT.U32.AND P3, PT, R3, R12, PT ;  /* 0x0000000c0300720c */ /* 0x000fe20003f64070 */
[----:B------:R-:W-:Y:S01]  /*18e40*/  IMAD.MOV R17, RZ, RZ, -R17 ;  /* 0x000000ffff117224 */ /* 0x000fe200078e0a11 */
[----:B------:R-:W-:Y:S01]  /*18e50*/  ISETP.GE.AND P1, PT, R14, RZ, PT ;  /* 0x000000ff0e00720c */ /* 0x000fe20003f26270 */
[----:B------:R-:W-:Y:S01]  /*18e60*/  @!P6 IMAD.MOV R20, RZ, RZ, -R20 ;  /* 0x000000ffff14e224 */ /* 0x000fe200078e0a14 */
[----:B------:R-:W-:Y:S01]  /*18e70*/  ISETP.GE.AND P6, PT, R7, RZ, PT ;  /* 0x000000ff0700720c */ /* 0x000fe20003fc6270 */
[----:B------:R-:W-:-:S02]  /*18e80*/  IMAD.MOV.U32 R14, RZ, RZ, R22 ;  /* 0x000000ffff0e7224 */ /* 0x000fc400078e0016 */
[----:B------:R-:W-:Y:S02]  /*18e90*/  IMAD R7, R3, R17, R16 ;  /* 0x0000001103077224 */ /* 0x000fe400078e0210 */
[----:B------:R-:W-:Y:S01]  /*18ea0*/  @!P4 IMAD.MOV R19, RZ, RZ, -R19 ;  /* 0x000000ffff13c224 */ /* 0x000fe200078e0a13 */
[----:B------:R-:W-:Y:S01]  /*18eb0*/  ISETP.GE.AND P4, PT, R11, RZ, PT ;  /* 0x000000ff0b00720c */ /* 0x000fe20003f86270 */
[----:B------:R-:W-:-:S04]  /*18ec0*/  IMAD.HI.U32 R16, R18, R14, RZ ;  /* 0x0000000e12107227 */ /* 0x000fc800078e00ff */
[--C-:B------:R-:W-:Y:S01]  /*18ed0*/  @!P2 IMAD.IADD R9, R9, 0x1, -R3.reuse ;  /* 0x000000010909a824 */ /* 0x100fe200078e0a03 */
[----:B------:R-:W-:Y:S01]  /*18ee0*/  ISETP.GT.U32.AND P2, PT, R3, R7, PT ;  /* 0x000000070300720c */ /* 0x000fe20003f44070 */
[----:B------:R-:W-:Y:S02]  /*18ef0*/  IMAD.MOV R16, RZ, RZ, -R16 ;  /* 0x000000ffff107224 */ /* 0x000fe400078e0a10 */
[--C-:B------:R-:W-:Y:S01]  /*18f00*/  @!P5 IMAD.IADD R10, R10, 0x1, -R3.reuse ;  /* 0x000000010a0ad824 */ /* 0x100fe200078e0a03 */
[----:B0-----:R-:W0:Y:S01]  /*18f10*/  MUFU.RCP R2, R2 ;  /* 0x0000000200027308 */ /* 0x001e220000001000 */
[----:B------:R-:W-:Y:S01]  /*18f20*/  @!P3 IMAD.IADD R12, R12, 0x1, -R3 ;  /* 0x000000010c0cb824 */ /* 0x000fe200078e0a03 */
[----:B------:R-:W-:Y:S01]  /*18f30*/  ISETP.GE.AND P3, PT, R13, RZ, PT ;  /* 0x000000ff0d00720c */ /* 0x000fe20003f66270 */
[----:B------:R-:W-:Y:S02]  /*18f40*/  IMAD R13, R3, R16, R14 ;  /* 0x00000010030d7224 */ /* 0x000fe400078e020e */
[----:B------:R-:W-:Y:S01]  /*18f50*/  IMAD.MOV.U32 R14, RZ, RZ, R10 ;  /* 0x000000ffff0e7224 */ /* 0x000fe200078e000a */
[----:B------:R-:W-:Y:S01]  /*18f60*/  STL [R1+0x98], R24 ;  /* 0x0000981801007387 */ /* 0x000fe20000100800 */
[----:B------:R-:W-:-:S02]  /*18f70*/  IMAD.MOV.U32 R17, RZ, RZ, R9 ;  /* 0x000000ffff117224 */ /* 0x000fc400078e0009 */
[----:B------:R-:W-:Y:S01]  /*18f80*/  @!P4 IMAD.MOV R14, RZ, RZ, -R14 ;  /* 0x000000ffff0ec224 */ /* 0x000fe200078e0a0e */
[----:B------:R-:W-:Y:S01]  /*18f90*/  ISETP.GT.U32.AND P4, PT, R3, R13, PT ;  /* 0x0000000d0300720c */ /* 0x000fe20003f84070 */
[----:B------:R-:W-:Y:S01]  /*18fa0*/  @!P2 IMAD.IADD R7, R7, 0x1, -R3 ;  /* 0x000000010707a824 */ /* 0x000fe200078e0a03 */
[----:B------:R-:W-:Y:S01]  /*18fb0*/  STL [R1+0x9c], R23 ;  /* 0x00009c1701007387 */ /* 0x000fe20000100800 */
[----:B------:R-:W-:-:S03]  /*18fc0*/  @!P1 IMAD.MOV R17, RZ, RZ, -R17 ;  /* 0x000000ffff119224 */ /* 0x000fc600078e0a11 */
[----:B------:R1:W-:Y:S01]  /*18fd0*/  STL [R1+0xa0], R20 ;  /* 0x0000a01401007387 */ /* 0x0003e20000100800 */
[----:B------:R-:W-:Y:S01]  /*18fe0*/  ISETP.GT.U32.AND P1, PT, R3, R7, PT ;  /* 0x000000070300720c */ /* 0x000fe20003f24070 */
[----:B0-----:R-:W-:Y:S02]  /*18ff0*/  VIADD R11, R2, 0xffffffe ;  /* 0x0ffffffe020b7836 */ /* 0x001fe40000000000 */
[C---:B-1----:R-:W-:Y:S02]  /*19000*/  VIADD R20, R0.reuse, 0x26 ;  /* 0x0000002600147836 */ /* 0x042fe40000000000 */
[----:B------:R-:W-:-:S03]  /*19010*/  VIADD R2, R0, 0x25 ;  /* 0x0000002500027836 */ /* 0x000fc60000000000 */
[----:B------:R-:W-:Y:S02]  /*19020*/  ISETP.GE.AND P2, PT, R20, RZ, PT ;  /* 0x000000ff1400720c */ /* 0x000fe40003f46270 */
[----:B------:R-:W-:Y:S01]  /*19030*/  IABS R20, R20 ;  /* 0x0000001400147213 */ /* 0x000fe20000000000 */
[--C-:B------:R-:W-:Y:S01]  /*19040*/  @!P4 IMAD.IADD R13, R13, 0x1, -R3.reuse ;  /* 0x000000010d0dc824 */ /* 0x100fe200078e0a03 */
[----:B------:R-:W-:Y:S01]  /*19050*/  ISETP.GE.AND P5, PT, R15, RZ, PT ;  /* 0x000000ff0f00720c */ /* 0x000fe20003fa6270 */
[----:B------:R-:W-:Y:S01]  /*19060*/  @!P6 IMAD.MOV R12, RZ, RZ, -R12 ;  /* 0x000000ffff0ce224 */ /* 0x000fe200078e0a0c */
[----:B------:R-:W-:Y:S01]  /*19070*/  ISETP.GE.AND P6, PT, R2, RZ, PT ;  /* 0x000000ff0200720c */ /* 0x000fe20003fc6270 */
[----:B------:R-:W-:Y:S01]  /*19080*/  IMAD.HI.U32 R15, R18, R20, RZ ;  /* 0x00000014120f7227 */ /* 0x000fe200078e00ff */
[----:B------:R-:W-:Y:S01]  /*19090*/  IABS R2, R2 ;  /* 0x0000000200027213 */ /* 0x000fe20000000000 */
[----:B------:R-:W-:Y:S01]  /*190a0*/  STL [R1+0xa4], R19 ;  /* 0x0000a41301007387 */ /* 0x000fe20000100800 */
[----:B------:R-:W0:Y:S01]  /*190b0*/  F2I.FTZ.U32.TRUNC.NTZ R11, R11 ;  /* 0x0000000b000b7305 */ /* 0x000e22000021f000 */
[----:B------:R-:W-:Y:S01]  /*190c0*/  VIADD R9, R0, 0x24 ;  /* 0x0000002400097836 */ /* 0x000fe20000000000 */
[----:B------:R-:W-:Y:S01]  /*190d0*/  ISETP.GT.U32.AND P4, PT, R3, R13, PT ;  /* 0x0000000d0300720c */ /* 0x000fe20003f84070 */
[----:B------:R-:W-:Y:S01]  /*190e0*/  STL [R1+0xc0], R17 ;  /* 0x0000c01101007387 */ /* 0x000fe20000100800 */
[----:B------:R-:W-:-:S02]  /*190f0*/  @!P1 IMAD.IADD R7, R7, 0x1, -R3 ;  /* 0x0000000107079824 */ /* 0x000fc400078e0a03 */
[----:B------:R-:W-:Y:S01]  /*19100*/  IMAD.MOV R15, RZ, RZ, -R15 ;  /* 0x000000ffff0f7224 */ /* 0x000fe200078e0a0f */
[----:B------:R1:W-:Y:S01]  /*19110*/  STL [R1+0xc8], R12 ;  /* 0x0000c80c01007387 */ /* 0x0003e20000100800 */
[----:B------:R-:W-:-:S03]  /*19120*/  IMAD.MOV.U32 R16, RZ, RZ, R7 ;  /* 0x000000ffff107224 */ /* 0x000fc600078e0007 */
[----:B------:R2:W-:Y:S01]  /*19130*/  STL [R1+0xd0], R14 ;  /* 0x0000d00e01007387 */ /* 0x0005e20000100800 */
[----:B------:R-:W-:Y:S01]  /*19140*/  IMAD R20, R3, R15, R20 ;  /* 0x0000000f03147224 */ /* 0x000fe200078e0214 */
[----:B------:R-:W-:Y:S01]  /*19150*/  ISETP.GE.AND P1, PT, R9, RZ, PT ;  /* 0x000000ff0900720c */ /* 0x000fe20003f26270 */
[----:B-1----:R-:W-:Y:S01]  /*19160*/  IMAD.HI.U32 R12, R18, R2, RZ ;  /* 0x00000002120c7227 */ /* 0x002fe200078e00ff */
[----:B--2---:R-:W-:-:S03]  /*19170*/  IABS R14, R9 ;  /* 0x00000009000e7213 */ /* 0x004fc60000000000 */
[----:B------:R-:W-:Y:S02]  /*19180*/  IMAD.MOV R12, RZ, RZ, -R12 ;  /* 0x000000ffff0c7224 */ /* 0x000fe400078e0a0c */
[----:B------:R-:W-:Y:S01]  /*19190*/  @!P3 IMAD.MOV R16, RZ, RZ, -R16 ;  /* 0x000000ffff10b224 */ /* 0x000fe200078e0a10 */
[----:B------:R-:W-:Y:S01]  /*191a0*/  ISETP.GT.U32.AND P3, PT, R3, R20, PT ;  /* 0x000000140300720c */ /* 0x000fe20003f64070 */
[----:B------:R-:W-:-:S04]  /*191b0*/  IMAD.HI.U32 R9, R18, R14, RZ ;  /* 0x0000000e12097227 */ /* 0x000fc800078e00ff */
[----:B------:R-:W-:Y:S02]  /*191c0*/  IMAD R2, R3, R12, R2 ;  /* 0x0000000c03027224 */ /* 0x000fe400078e0202 */
[----:B------:R-:W-:Y:S02]  /*191d0*/  IMAD.MOV R9, RZ, RZ, -R9 ;  /* 0x000000ffff097224 */ /* 0x000fe400078e0a09 */
[----:B------:R-:W-:Y:S02]  /*191e0*/  @!P4 IMAD.IADD R13, R13, 0x1, -R3 ;  /* 0x000000010d0dc824 */ /* 0x000fe400078e0a03 */
[----:B0-----:R-:W-:Y:S01]  /*191f0*/  IMAD.MOV R17, RZ, RZ, -R11 ;  /* 0x000000ffff117224 */ /* 0x001fe200078e0a0b */
[C---:B------:R-:W-:Y:S01]  /*19200*/  ISETP.GT.U32.AND P4, PT, R3.reuse, R2, PT ;  /* 0x000000020300720c */ /* 0x040fe20003f84070 */
[----:B------:R-:W-:Y:S02]  /*19210*/  IMAD.MOV.U32 R28, RZ, RZ, R5 ;  /* 0x000000ffff1c7224 */ /* 0x000fe400078e0005 */
[----:B------:R-:W-:-:S02]  /*19220*/  IMAD R14, R3, R9, R14 ;  /* 0x00000009030e7224 */ /* 0x000fc400078e020e */
[----:B------:R-:W-:Y:S02]  /*19230*/  IMAD.MOV.U32 R5, RZ, RZ, R13 ;  /* 0x000000ffff057224 */ /* 0x000fe400078e000d */
[----:B------:R-:W-:Y:S02]  /*19240*/  IMAD R17, R17, R8, RZ ;  /* 0x0000000811117224 */ /* 0x000fe400078e02ff */
[----:B------:R-:W-:Y:S02]  /*19250*/  IMAD.MOV.U32 R10, RZ, RZ, RZ ;  /* 0x000000ffff0a7224 */ /* 0x000fe400078e00ff */
[----:B------:R-:W-:Y:S02]  /*19260*/  VIADD R24, R0, 0x23 ;  /* 0x0000002300187836 */ /* 0x000fe40000000000 */
[----:B------:R-:W-:Y:S01]  /*19270*/  @!P5 IMAD.MOV R5, RZ, RZ, -R5 ;  /* 0x000000ffff05d224 */ /* 0x000fe200078e0a05 */
[----:B------:R-:W-:Y:S01]  /*19280*/  ISETP.GT.U32.AND P5, PT, R3, R14, PT ;  /* 0x0000000e0300720c */ /* 0x000fe20003fa4070 */
[----:B------:R-:W-:Y:S01]  /*19290*/  IMAD.HI.U32 R17, R11, R17, R10 ;  /* 0x000000110b117227 */ /* 0x000fe200078e000a */
[----:B------:R-:W-:-:S03]  /*192a0*/  IABS R10, R24 ;  /* 0x00000018000a7213 */ /* 0x000fc60000000000 */
[--C-:B------:R-:W-:Y:S02]  /*192b0*/  @!P3 IMAD.IADD R20, R20, 0x1, -R3.reuse ;  /* 0x000000011414b824 */ /* 0x100fe400078e0a03 */
[----:B------:R-:W-:Y:S02]  /*192c0*/  VIADD R9, R0, 0x22 ;  /* 0x0000002200097836 */ /* 0x000fe40000000000 */
[----:B------:R-:W-:Y:S01]  /*192d0*/  IMAD.HI.U32 R22, R18, R10, RZ ;  /* 0x0000000a12167227 */ /* 0x000fe200078e00ff */
[----:B------:R-:W-:Y:S02]  /*192e0*/  ISETP.GT.U32.AND P3, PT, R3, R20, PT ;  /* 0x000000140300720c */ /* 0x000fe40003f64070 */
[----:B------:R-:W-:Y:S01]  /*192f0*/  IABS R12, R9 ;  /* 0x00000009000c7213 */ /* 0x000fe20000000000 */
[----:B------:R-:W-:Y:S02]  /*19300*/  @!P4 IMAD.IADD R2, R2, 0x1, -R3 ;  /* 0x000000010202c824 */ /* 0x000fe400078e0a03 */
[----:B------:R-:W-:-:S02]  /*19310*/  VIADD R11, R0, 0x21 ;  /* 0x00000021000b7836 */ /* 0x000fc40000000000 */
[----:B------:R-:W-:Y:S02]  /*19320*/  VIADD R7, R0, 0x20 ;  /* 0x0000002000077836 */ /* 0x000fe40000000000 */
[----:B------:R-:W-:Y:S01]  /*19330*/  IMAD.MOV R22, RZ, RZ, -R22 ;  /* 0x000000ffff167224 */ /* 0x000fe200078e0a16 */
[----:B------:R0:W-:Y:S01]  /*19340*/  STL [R1+0xb4], R16 ;  /* 0x0000b41001007387 */ /* 0x0001e20000100800 */
[----:B------:R-:W-:Y:S01]  /*19350*/  ISETP.GT.U32.AND P4, PT, R3, R2, PT ;  /* 0x000000020300720c */ /* 0x000fe20003f84070 */
[----:B------:R-:W-:Y:S02]  /*19360*/  @!P5 IMAD.IADD R14, R14, 0x1, -R3 ;  /* 0x000000010e0ed824 */ /* 0x000fe400078e0a03 */
[----:B------:R-:W-:Y:S01]  /*19370*/  IMAD.HI.U32 R21, R18, R12, RZ ;  /* 0x0000000c12157227 */ /* 0x000fe200078e00ff */
[----:B------:R-:W-:-:S03]  /*19380*/  IABS R15, R7 ;  /* 0x00000007000f7213 */ /* 0x000fc60000000000 */
[C---:B------:R-:W-:Y:S01]  /*19390*/  IMAD R10, R3.reuse, R22, R10 ;  /* 0x00000016030a7224 */ /* 0x040fe200078e020a */
[----:B0-----:R-:W-:Y:S01]  /*193a0*/  IABS R16, R11 ;  /* 0x0000000b00107213 */ /* 0x001fe20000000000 */
[----:B------:R-:W-:Y:S01]  /*193b0*/  IMAD.MOV R21, RZ, RZ, -R21 ;  /* 0x000000ffff157224 */ /* 0x000fe200078e0a15 */
[C---:B------:R-:W-:Y:S01]  /*193c0*/  ISETP.GT.U32.AND P5, PT, R3.reuse, R14, PT ;  /* 0x0000000e0300720c */ /* 0x040fe20003fa4070 */
[----:B------:R-:W-:Y:S01]  /*193d0*/  @!P3 IMAD.IADD R20, R20, 0x1, -R3 ;  /* 0x000000011414b824 */ /* 0x000fe200078e0a03 */
[----:B------:R-:W-:Y:S01]  /*193e0*/  ISETP.GT.U32.AND P3, PT, R3, R10, PT ;  /* 0x0000000a0300720c */ /* 0x000fe20003f64070 */
[----:B------:R-:W-:-:S04]  /*193f0*/  IMAD.HI.U32 R19, R18, R16, RZ ;  /* 0x0000001012137227 */ /* 0x000fc800078e00ff */
[----:B------:R-:W-:-:S04]  /*19400*/  IMAD.HI.U32 R13, R18, R15, RZ ;  /* 0x0000000f120d7227 */ /* 0x000fc800078e00ff */
[C---:B------:R-:W-:Y:S02]  /*19410*/  IMAD R12, R3.reuse, R21, R12 ;  /* 0x00000015030c7224 */ /* 0x040fe400078e020c */
[----:B------:R-:W-:Y:S02]  /*19420*/  IMAD.MOV R19, RZ, RZ, -R19 ;  /* 0x000000ffff137224 */ /* 0x000fe400078e0a13 */
[----:B------:R-:W-:Y:S02]  /*19430*/  IMAD.MOV R13, RZ, RZ, -R13 ;  /* 0x000000ffff0d7224 */ /* 0x000fe400078e0a0d */
[----:B------:R-:W-:Y:S01]  /*19440*/  @!P4 IMAD.IADD R2, R2, 0x1, -R3 ;  /* 0x000000010202c824 */ /* 0x000fe200078e0a03 */
[C---:B------:R-:W-:Y:S01]  /*19450*/  ISETP.GT.U32.AND P4, PT, R3.reuse, R12, PT ;  /* 0x0000000c0300720c */ /* 0x040fe20003f84070 */
[C---:B------:R-:W-:Y:S02]  /*19460*/  IMAD R16, R3.reuse, R19, R16 ;  /* 0x0000001303107224 */ /* 0x040fe400078e0210 */
[C---:B------:R-:W-:Y:S01]  /*19470*/  IMAD R15, R3.reuse, R13, R15 ;  /* 0x0000000d030f7224 */ /* 0x040fe200078e020f */
[----:B------:R0:W-:Y:S01]  /*19480*/  STL [R1+0xac], R5 ;  /* 0x0000ac0501007387 */ /* 0x0001e20000100800 */
[--C-:B------:R-:W-:Y:S01]  /*19490*/  @!P5 IMAD.IADD R14, R14, 0x1, -R3.reuse ;  /* 0x000000010e0ed824 */ /* 0x100fe200078e0a03 */
[C---:B------:R-:W-:Y:S01]  /*194a0*/  ISETP.GT.U32.AND P5, PT, R3.reuse, R16, PT ;  /* 0x000000100300720c */ /* 0x040fe20003fa4070 */
[----:B------:R-:W-:Y:S01]  /*194b0*/  @!P3 IMAD.IADD R10, R10, 0x1, -R3 ;  /* 0x000000010a0ab824 */ /* 0x000fe200078e0a03 */
[----:B------:R-:W-:Y:S01]  /*194c0*/  ISETP.GT.U32.AND P3, PT, R3, R15, PT ;  /* 0x0000000f0300720c */ /* 0x000fe20003f64070 */
[----:B0-----:R-:W-:Y:S01]  /*194d0*/  VIADD R5, R0, 0x1f ;  /* 0x0000001f00057836 */ /* 0x001fe20000000000 */
[----:B------:R-:W-:-:S03]  /*194e0*/  IABS R19, R0 ;  /* 0x0000000000137213 */ /* 0x000fc60000000000 */
[----:B------:R-:W-:Y:S01]  /*194f0*/  @!P4 IMAD.IADD R12, R12, 0x1, -R3 ;  /* 0x000000010c0cc824 */ /* 0x000fe200078e0a03 */
[----:B------:R-:W-:Y:S01]  /*19500*/  IABS R21, R5 ;  /* 0x0000000500157213 */ /* 0x000fe20000000000 */
[----:B------:R-:W-:-:S04]  /*19510*/  IMAD.MOV.U32 R26, RZ, RZ, R20 ;  /* 0x000000ffff1a7224 */ /* 0x000fc800078e0014 */
[----:B------:R-:W-:-:S04]  /*19520*/  IMAD.HI.U32 R22, R18, R21, RZ ;  /* 0x0000001512167227 */ /* 0x000fc800078e00ff */
[----:B------:R-:W-:Y:S01]  /*19530*/  @!P2 IMAD.MOV R26, RZ, RZ, -R26 ;  /* 0x000000ffff1aa224 */ /* 0x000fe200078e0a1a */
[C---:B------:R-:W-:Y:S01]  /*19540*/  ISETP.GT.U32.AND P2, PT, R3.reuse, R12, PT ;  /* 0x0000000c0300720c */ /* 0x040fe20003f44070 */
[----:B------:R-:W-:Y:S01]  /*19550*/  @!P5 IMAD.IADD R16, R16, 0x1, -R3 ;  /* 0x000000011010d824 */ /* 0x000fe200078e0a03 */
[----:B------:R-:W-:Y:S01]  /*19560*/  ISETP.GT.U32.AND P5, PT, R3, R10, PT ;  /* 0x0000000a0300720c */ /* 0x000fe20003fa4070 */
[----:B------:R-:W-:Y:S01]  /*19570*/  IMAD.HI.U32 R23, R18, R19, RZ ;  /* 0x0000001312177227 */ /* 0x000fe200078e00ff */
[----:B------:R-:W-:-:S03]  /*19580*/  IABS R13, R28 ;  /* 0x0000001c000d7213 */ /* 0x000fc60000000000 */
[----:B------:R-:W-:Y:S02]  /*19590*/  IMAD.MOV R22, RZ, RZ, -R22 ;  /* 0x000000ffff167224 */ /* 0x000fe400078e0a16 */
[----:B------:R-:W-:Y:S02]  /*195a0*/  IMAD.MOV.U32 R25, RZ, RZ, R2 ;  /* 0x000000ffff197224 */ /* 0x000fe400078e0002 */
[----:B------:R-:W-:Y:S02]  /*195b0*/  @!P3 IMAD.IADD R15, R15, 0x1, -R3 ;  /* 0x000000010f0fb824 */ /* 0x000fe400078e0a03 */
[----:B------:R-:W-:Y:S02]  /*195c0*/  IMAD.MOV R23, RZ, RZ, -R23 ;  /* 0x000000ffff177224 */ /* 0x000fe400078e0a17 */
[----:B------:R-:W-:Y:S02]  /*195d0*/  IMAD R2, R3, R22, R21 ;  /* 0x0000001603027224 */ /* 0x000fe400078e0215 */
[----:B------:R-:W-:-:S02]  /*195e0*/  IMAD.MOV.U32 R20, RZ, RZ, R14 ;  /* 0x000000ffff147224 */ /* 0x000fc400078e000e */
[----:B------:R-:W-:Y:S01]  /*195f0*/  @!P6 IMAD.MOV R25, RZ, RZ, -R25 ;  /* 0x000000ffff19e224 */ /* 0x000fe200078e0a19 */
[----:B------:R-:W-:Y:S01]  /*19600*/  ISETP.GT.U32.AND P6, PT, R3, R15, PT ;  /* 0x0000000f0300720c */ /* 0x000fe20003fc4070 */
[----:B------:R-:W-:-:S04]  /*19610*/  IMAD.HI.U32 R17, R17, R13, RZ ;  /* 0x0000000d11117227 */ /* 0x000fc800078e00ff */
[C---:B------:R-:W-:Y:S02]  /*19620*/  IMAD R14, R3.reuse, R23, R19 ;  /* 0x00000017030e7224 */ /* 0x040fe400078e0213 */
[----:B------:R-:W-:Y:S01]  /*19630*/  @!P1 IMAD.MOV R20, RZ, RZ, -R20 ;  /* 0x000000ffff149224 */ /* 0x000fe200078e0a14 */
[C---:B------:R-:W-:Y:S01]  /*19640*/  ISETP.GT.U32.AND P1, PT, R3.reuse, R2, PT ;  /* 0x000000020300720c */ /* 0x040fe20003f24070 */
[----:B------:R-:W-:Y:S02]  /*19650*/  IMAD.MOV R17, RZ, RZ, -R17 ;  /* 0x000000ffff117224 */ /* 0x000fe400078e0a11 */
[--C-:B------:R-:W-:Y:S01]  /*19660*/  @!P2 IMAD.IADD R12, R12, 0x1, -R3.reuse ;  /* 0x000000010c0ca824 */ /* 0x100fe200078e0a03 */
[C---:B------:R-:W-:Y:S01]  /*19670*/  ISETP.GT.U32.AND P2, PT, R3.reuse, R14, PT ;  /* 0x0000000e0300720c */ /* 0x040fe20003f44070 */
[----:B------:R-:W-:Y:S01]  /*19680*/  @!P5 IMAD.IADD R10, R10, 0x1, -R3 ;  /* 0x000000010a0ad824 */ /* 0x000fe200078e0a03 */
[----:B------:R-:W-:Y:S02]  /*19690*/  ISETP.GT.U32.AND P3, PT, R3, R16, PT ;  /* 0x000000100300720c */ /* 0x000fe40003f64070 */
[----:B------:R-:W-:Y:S01]  /*196a0*/  ISETP.GE.AND P5, PT, R9, RZ, PT ;  /* 0x000000ff0900720c */ /* 0x000fe20003fa6270 */
[----:B------:R-:W-:Y:S01]  /*196b0*/  IMAD R9, R8, R17, R13 ;  /* 0x0000001108097224 */ /* 0x000fe200078e020d */
[----:B------:R-:W-:Y:S01]  /*196c0*/  ISETP.GE.AND P4, PT, R24, RZ, PT ;  /* 0x000000ff1800720c */ /* 0x000fe20003f86270 */
[----:B------:R-:W-:-:S03]  /*196d0*/  @!P6 IMAD.IADD R15, R15, 0x1, -R3 ;  /* 0x000000010f0fe824 */ /* 0x000fc600078e0a03 */
[----:B------:R-:W-:Y:S01]  /*196e0*/  ISETP.GT.U32.AND P6, PT, R8, R9, PT ;  /* 0x000000090800720c */ /* 0x000fe20003fc4070 */
[--C-:B------:R-:W-:Y:S02]  /*196f0*/  @!P1 IMAD.IADD R2, R2, 0x1, -R3.reuse ;  /* 0x0000000102029824 */ /* 0x100fe400078e0a03 */
[--C-:B------:R-:W-:Y:S02]  /*19700*/  @!P2 IMAD.IADD R14, R14, 0x1, -R3.reuse ;  /* 0x000000010e0ea824 */ /* 0x100fe400078e0a03 */
[----:B------:R-:W-:Y:S01]  /*19710*/  @!P3 IMAD.IADD R16, R16, 0x1, -R3 ;  /* 0x000000011010b824 */ /* 0x000fe200078e0a03 */
[----:B------:R-:W-:Y:S01]  /*19720*/  ISETP.GT.U32.AND P1, PT, R3, R2, PT ;  /* 0x000000020300720c */ /* 0x000fe20003f24070 */
[C---:B------:R-:W-:Y:S01]  /*19730*/  VIADD R21, R0.reuse, 0x1e ;  /* 0x0000001e00157836 */ /* 0x040fe20000000000 */
[----:B------:R-:W-:Y:S01]  /*19740*/  ISETP.GE.AND P3, PT, R11, RZ, PT ;  /* 0x000000ff0b00720c */ /* 0x000fe20003f66270 */
[----:B------:R-:W-:Y:S01]  /*19750*/  IMAD.MOV.U32 R22, RZ, RZ, R10 ;  /* 0x000000ffff167224 */ /* 0x000fe200078e000a */
[----:B------:R-:W-:Y:S01]  /*19760*/  STL [R1+0x88], R26 ;  /* 0x0000881a01007387 */ /* 0x000fe20000100800 */
[C---:B------:R-:W-:Y:S01]  /*19770*/  VIADD R11, R0.reuse, 0x1d ;  /* 0x0000001d000b7836 */ /* 0x040fe20000000000 */
[----:B------:R-:W-:Y:S01]  /*19780*/  ISETP.GT.U32.AND P2, PT, R3, R14, PT ;  /* 0x0000000e0300720c */ /* 0x000fe20003f44070 */
[----:B------:R-:W-:Y:S01]  /*19790*/  VIADD R13, R0, 0x1c ;  /* 0x0000001c000d7836 */ /* 0x000fe20000000000 */
[----:B------:R-:W-:Y:S01]  /*197a0*/  STL [R1+0x84], R25 ;  /* 0x0000841901007387 */ /* 0x000fe20000100800 */
[----:B------:R-:W-:Y:S01]  /*197b0*/  @!P4 IMAD.MOV R22, RZ, RZ, -R22 ;  /* 0x000000ffff16c224 */ /* 0x000fe200078e0a16 */
[----:B------:R-:W-:Y:S01]  /*197c0*/  IABS R17, R11 ;  /* 0x0000000b00117213 */ /* 0x000fe20000000000 */
[----:B------:R-:W-:Y:S01]  /*197d0*/  @!P6 IMAD.IADD R9, R9, 0x1, -R8 ;  /* 0x000000010909e824 */ /* 0x000fe200078e0a08 */
[----:B------:R0:W-:Y:S01]  /*197e0*/  STL [R1+0x80], R20 ;  /* 0x0000801401007387 */ /* 0x0001e20000100800 */
[----:B------:R-:W-:-:S03]  /*197f0*/  IABS R19, R13 ;  /* 0x0000000d00137213 */ /* 0x000fc60000000000 */
[----:B------:R1:W-:Y:S01]  /*19800*/  STL [R1+0x64], R22 ;  /* 0x0000641601007387 */ /* 0x0003e20000100800 */
[----:B------:R-:W-:Y:S02]  /*19810*/  ISETP.GT.U32.AND P4, PT, R8, R9, PT ;  /* 0x000000090800720c */ /* 0x000fe40003f84070 */
[----:B0-----:R-:W-:Y:S01]  /*19820*/  IABS R20, R21 ;  /* 0x0000001500147213 */ /* 0x001fe20000000000 */
[----:B------:R-:W-:Y:S01]  /*19830*/  IMAD.HI.U32 R10, R18, R17, RZ ;  /* 0x00000011120a7227 */ /* 0x000fe200078e00ff */
[----:B------:R-:W-:-:S03]  /*19840*/  ISETP.GE.AND P6, PT, R7, RZ, PT ;  /* 0x000000ff0700720c */ /* 0x000fc60003fc6270 */
[----:B-1----:R-:W-:-:S04]  /*19850*/  IMAD.HI.U32 R22, R18, R20, RZ ;  /* 0x0000001412167227 */ /* 0x002fc800078e00ff */
[----:B------:R-:W-:Y:S01]  /*19860*/  @!P1 IMAD.IADD R2, R2, 0x1, -R3 ;  /* 0x0000000102029824 */ /* 0x000fe200078e0a03 */
[----:B------:R-:W-:Y:S01]  /*19870*/  ISETP.GE.AND P1, PT, R21, RZ, PT ;  /* 0x000000ff1500720c */ /* 0x000fe20003f26270 */
[----:B------:R-:W-:-:S04]  /*19880*/  IMAD.HI.U32 R7, R18, R19, RZ ;  /* 0x0000001312077227 */ /* 0x000fc800078e00ff */
[----:B------:R-:W-:Y:S02]  /*19890*/  IMAD.MOV R21, RZ, RZ, -R22 ;  /* 0x000000ffff157224 */ /* 0x000fe400078e0a16 */
[----:B------:R-:W-:Y:S02]  /*198a0*/  IMAD.MOV R10, RZ, RZ, -R10 ;  /* 0x000000ffff0a7224 */ /* 0x000fe400078e0a0a */
[----:B------:R-:W-:Y:S01]  /*198b0*/  @!P2 IMAD.IADD R14, R14, 0x1, -R3 ;  /* 0x000000010e0ea824 */ /* 0x000fe200078e0a03 */
[----:B------:R-:W-:Y:S01]  /*198c0*/  ISETP.GE.AND P2, PT, R11, RZ, PT ;  /* 0x000000ff0b00720c */ /* 0x000fe20003f46270 */
[----:B------:R-:W-:Y:S02]  /*198d0*/  IMAD.MOV R7, RZ, RZ, -R7 ;  /* 0x000000ffff077224 */ /* 0x000fe400078e0a07 */
[C---:B------:R-:W-:Y:S02]  /*198e0*/  IMAD R11, R3.reuse, R21, R20 ;  /* 0x00000015030b7224 */ /* 0x040fe400078e0214 */
[----:B------:R-:W-:-:S02]  /*198f0*/  IMAD R10, R3, R10, R17 ;  /* 0x0000000a030a7224 */ /* 0x000fc400078e0211 */
[----:B------:R-:W-:Y:S02]  /*19900*/  IMAD.MOV.U32 R23, RZ, RZ, R12 ;  /* 0x000000ffff177224 */ /* 0x000fe400078e000c */
[----:B------:R-:W-:Y:S02]  /*19910*/  IMAD.MOV.U32 R20, RZ, RZ, R16 ;  /* 0x000000ffff147224 */ /* 0x000fe400078e0010 */
[----:B------:R-:W-:Y:S02]  /*19920*/  IMAD R7, R3, R7, R19 ;  /* 0x0000000703077224 */ /* 0x000fe400078e0213 */
[----:B------:R-:W-:Y:S02]  /*19930*/  IMAD.MOV.U32 R19, RZ, RZ, R15 ;  /* 0x000000ffff137224 */ /* 0x000fe400078e000f */
[----:B------:R-:W-:Y:S01]  /*19940*/  @!P4 IMAD.IADD R9, R9, 0x1, -R8 ;  /* 0x000000010909c824 */ /* 0x000fe200078e0a08 */
[----:B------:R-:W-:Y:S01]  /*19950*/  ISETP.GE.AND P4, PT, R0, RZ, PT ;  /* 0x000000ff0000720c */ /* 0x000fe20003f86270 */
[----:B------:R-:W-:Y:S01]  /*19960*/  @!P5 IMAD.MOV R23, RZ, RZ, -R23 ;  /* 0x000000ffff17d224 */ /* 0x000fe200078e0a17 */
[C---:B------:R-:W-:Y:S01]  /*19970*/  ISETP.GT.U32.AND P5, PT, R3.reuse, R10, PT ;  /* 0x0000000a0300720c */ /* 0x040fe20003fa4070 */
[----:B------:R-:W-:Y:S01]  /*19980*/  @!P3 IMAD.MOV R20, RZ, RZ, -R20 ;  /* 0x000000ffff14b224 */ /* 0x000fe200078e0a14 */
[----:B------:R-:W-:Y:S01]  /*19990*/  ISETP.GT.U32.AND P3, PT, R3, R11, PT ;  /* 0x0000000b0300720c */ /* 0x000fe20003f64070 */
[----:B------:R-:W-:-:S02]  /*199a0*/  IMAD.MOV.U32 R15, RZ, RZ, R6 ;  /* 0x000000ffff0f7224 */ /* 0x000fc400078e0006 */
[C---:B------:R-:W-:Y:S02]  /*199b0*/  VIADD R12, R0.reuse, 0x1b ;  /* 0x0000001b000c7836 */ /* 0x040fe40000000000 */
[----:B------:R-:W-:Y:S01]  /*199c0*/  @!P0 IMAD.MOV R15, RZ, RZ, -R15 ;  /* 0x000000ffff0f8224 */ /* 0x000fe200078e0a0f */
[----:B------:R-:W-:Y:S01]  /*199d0*/  ISETP.GT.U32.AND P0, PT, R3, R7, PT ;  /* 0x000000070300720c */ /* 0x000fe20003f04070 */
[----:B------:R-:W-:Y:S01]  /*199e0*/  VIADD R8, R0, 0x1a ;  /* 0x0000001a00087836 */ /* 0x000fe20000000000 */
[----:B------:R-:W-:Y:S01]  /*199f0*/  IABS R16, R12 ;  /* 0x0000000c00107213 */ /* 0x000fe20000000000 */
[----:B------:R-:W-:Y:S02]  /*19a00*/  IMAD.MOV.U32 R6, RZ, RZ, R14 ;  /* 0x000000ffff067224 */ /* 0x000fe400078e000e */
[----:B------:R-:W-:Y:S01]  /*19a10*/  @!P6 IMAD.MOV R19, RZ, RZ, -R19 ;  /* 0x000000ffff13e224 */ /* 0x000fe200078e0a13 */
[----:B------:R-:W-:Y:S01]  /*19a20*/  ISETP.GE.AND P6, PT, R28, RZ, PT ;  /* 0x000000ff1c00720c */ /* 0x000fe20003fc6270 */
[----:B------:R-:W-:Y:S01]  /*19a30*/  @!P4 IMAD.MOV R6, RZ, RZ, -R6 ;  /* 0x000000ffff06c224 */ /* 0x000fe200078e0a06 */
[----:B------:R-:W-:Y:S01]  /*19a40*/  STL [R1+0x60], R23 ;  /* 0x0000601701007387 */ /* 0x000fe20000100800 */
[--C-:B------:R-:W-:Y:S01]  /*19a50*/  @!P3 IMAD.IADD R11, R11, 0x1, -R3.reuse ;  /* 0x000000010b0bb824 */ /* 0x100fe200078e0a03 */
[----:B------:R-:W-:Y:S01]  /*19a60*/  IABS R17, R8 ;  /* 0x0000000800117213 */ /* 0x000fe20000000000 */
[----:B------:R-:W-:Y:S01]  /*19a70*/  @!P5 IMAD.IADD R10, R10, 0x1, -R3 ;  /* 0x000000010a0ad824 */ /* 0x000fe200078e0a03 */
[----:B------:R-:W-:Y:S01]  /*19a80*/  ISETP.NE.AND P3, PT, R4, RZ, PT ;  /* 0x000000ff0400720c */ /* 0x000fe20003f65270 */
[----:B------:R-:W-:Y:S01]  /*19a90*/  STL [R1+0x5c], R20 ;  /* 0x00005c1401007387 */ /* 0x000fe20000100800 */
[----:B------:R-:W-:Y:S01]  /*19aa0*/  IMAD.HI.U32 R14, R18, R16, RZ ;  /* 0x00000010120e7227 */ /* 0x000fe200078e00ff */
[----:B------:R-:W-:-:S02]  /*19ab0*/  ISETP.GE.AND P4, PT, R13, RZ, PT ;  /* 0x000000ff0d00720c */ /* 0x000fc40003f86270 */
[----:B------:R-:W-:Y:S01]  /*19ac0*/  STL [R1+0x54], R19 ;  /* 0x0000541301007387 */ /* 0x000fe20000100800 */
[----:B------:R-:W-:Y:S01]  /*19ad0*/  @!P0 IMAD.IADD R7, R7, 0x1, -R3 ;  /* 0x0000000107078824 */ /* 0x000fe200078e0a03 */
[----:B------:R-:W-:Y:S02]  /*19ae0*/  ISETP.GT.U32.AND P0, PT, R3, R10, PT ;  /* 0x0000000a0300720c */ /* 0x000fe40003f04070 */
[----:B------:R0:W-:Y:S01]  /*19af0*/  STL [R1+0x4c], R15 ;  /* 0x00004c0f01007387 */ /* 0x0001e20000100800 */
[----:B------:R-:W-:-:S03]  /*19b00*/  IMAD.MOV R13, RZ, RZ, -R14 ;  /* 0x000000ffff0d7224 */ /* 0x000fc600078e0a0e */
[----:B------:R1:W-:Y:S01]  /*19b10*/  STL [R1+0x48], R6 ;  /* 0x0000480601007387 */ /* 0x0003e20000100800 */
[----:B0-----:R-:W-:Y:S02]  /*19b20*/  IMAD.MOV.U32 R15, RZ, RZ, R9 ;  /* 0x000000ffff0f7224 */ /* 0x001fe400078e0009 */
[----:B-1----:R-:W-:-:S04]  /*19b30*/  IMAD.HI.U32 R6, R18, R17, RZ ;  /* 0x0000001112067227 */ /* 0x002fc800078e00ff */
[----:B------:R-:W-:Y:S02]  /*19b40*/  IMAD.MOV R6, RZ, RZ, -R6 ;  /* 0x000000ffff067224 */ /* 0x000fe400078e0a06 */
[C---:B------:R-:W-:Y:S02]  /*19b50*/  IMAD R9, R3.reuse, R13, R16 ;  /* 0x0000000d03097224 */ /* 0x040fe400078e0210 */
[----:B------:R-:W-:Y:S01]  /*19b60*/  @!P6 IMAD.MOV R15, RZ, RZ, -R15 ;  /* 0x000000ffff0fe224 */ /* 0x000fe200078e0a0f */
[----:B------:R-:W-:Y:S01]  /*19b70*/  @!P3 LOP3.LUT R15, RZ, R4, RZ, 0x33, !PT ;  /* 0x00000004ff0fb212 */ /* 0x000fe200078e33ff */
[C---:B------:R-:W-:Y:S01]  /*19b80*/  IMAD R6, R3.reuse, R6, R17 ;  /* 0x0000000603067224 */ /* 0x040fe200078e0211 */
[C---:B------:R-:W-:Y:S01]  /*19b90*/  ISETP.GT.U32.AND P3, PT, R3.reuse, R9, PT ;  /* 0x000000090300720c */ /* 0x040fe20003f64070 */
[----:B------:R-:W-:Y:S01]  /*19ba0*/  @!P0 IMAD.IADD R10, R10, 0x1, -R3 ;  /* 0x000000010a0a8824 */ /* 0x000fe200078e0a03 */
[C---:B------:R-:W-:Y:S02]  /*19bb0*/  ISETP.GT.U32.AND P6, PT, R3.reuse, R7, PT ;  /* 0x000000070300720c */ /* 0x040fe40003fc4070 */
[----:B------:R-:W-:-:S02]  /*19bc0*/  ISETP.GT.U32.AND P0, PT, R3, R6, PT ;  /* 0x000000060300720c */ /* 0x000fc40003f04070 */
[----:B------:R-:W-:Y:S01]  /*19bd0*/  ISETP.GT.U32.AND P5, PT, R3, R11, PT ;  /* 0x0000000b0300720c */ /* 0x000fe20003fa4070 */
[----:B------:R-:W-:-:S06]  /*19be0*/  VIADD R4, R0, 0x18 ;  /* 0x0000001800047836 */ /* 0x000fcc0000000000 */
[--C-:B------:R-:W-:Y:S01]  /*19bf0*/  @!P3 IMAD.IADD R9, R9, 0x1, -R3.reuse ;  /* 0x000000010909b824 */ /* 0x100fe200078e0a03 */
[----:B------:R-:W-:Y:S01]  /*19c00*/  IABS R20, R4 ;  /* 0x0000000400147213 */ /* 0x000fe20000000000 */
[--C-:B------:R-:W-:Y:S01]  /*19c10*/  @!P6 IMAD.IADD R7, R7, 0x1, -R3.reuse ;  /* 0x000000010707e824 */ /* 0x100fe200078e0a03 */
[----:B------:R-:W-:Y:S01]  /*19c20*/  ISETP.GE.AND P6, PT, R8, RZ, PT ;  /* 0x000000ff0800720c */ /* 0x000fe20003fc6270 */
[----:B------:R-:W-:Y:S02]  /*19c30*/  VIADD R8, R0, 0x17 ;  /* 0x0000001700087836 */ /* 0x000fe40000000000 */
[--C-:B------:R-:W-:Y:S01]  /*19c40*/  @!P0 IMAD.IADD R6, R6, 0x1, -R3.reuse ;  /* 0x0000000106068824 */ /* 0x100fe200078e0a03 */
[----:B------:R-:W-:Y:S01]  /*19c50*/  ISETP.GT.U32.AND P0, PT, R3, R9, PT ;  /* 0x000000090300720c */ /* 0x000fe20003f04070 */
[----:B------:R-:W-:Y:S02]  /*19c60*/  VIADD R14, R0, 0x19 ;  /* 0x00000019000e7836 */ /* 0x000fe40000000000 */
[----:B------:R-:W-:Y:S01]  /*19c70*/  @!P5 IMAD.IADD R11, R11, 0x1, -R3 ;  /* 0x000000010b0bd824 */ /* 0x000fe200078e0a03 */
[----:B------:R-:W-:Y:S01]  /*19c80*/  IABS R24, R8 ;  /* 0x0000000800187213 */ /* 0x000fe20000000000 */
[----:B------:R-:W-:Y:S01]  /*19c90*/  IMAD.HI.U32 R13, R18, R20, RZ ;  /* 0x00000014120d7227 */ /* 0x000fe200078e00ff */
[----:B------:R0:W-:Y:S01]  /*19ca0*/  STL [R1+0xbc], R15 ;  /* 0x0000bc0f01007387 */ /* 0x0001e20000100800 */
[----:B------:R-:W-:-:S02]  /*19cb0*/  IABS R17, R14 ;  /* 0x0000000e00117213 */ /* 0x000fc40000000000 */
[----:B------:R-:W-:Y:S01]  /*19cc0*/  ISETP.GE.AND P5, PT, R12, RZ, PT ;  /* 0x000000ff0c00720c */ /* 0x000fe20003fa6270 */
[----:B0-----:R-:W-:Y:S02]  /*19cd0*/  IMAD.MOV.U32 R15, RZ, RZ, R11 ;  /* 0x000000ffff0f7224 */ /* 0x001fe400078e000b */
[----:B------:R-:W-:Y:S02]  /*19ce0*/  IMAD.MOV R11, RZ, RZ, -R13 ;  /* 0x000000ffff0b7224 */ /* 0x000fe400078e0a0d */
[----:B------:R-:W-:Y:S02]  /*19cf0*/  IMAD.MOV.U32 R13, RZ, RZ, R7 ;  /* 0x000000ffff0d7224 */ /* 0x000fe400078e0007 */
[----:B------:R-:W-:-:S04]  /*19d00*/  IMAD.HI.U32 R7, R18, R24, RZ ;  /* 0x0000001812077227 */ /* 0x000fc800078e00ff */
[----:B------:R-:W-:-:S04]  /*19d10*/  IMAD.HI.U32 R12, R18, R17, RZ ;  /* 0x00000011120c7227 */ /* 0x000fc800078e00ff */
[----:B------:R-:W-:Y:S02]  /*19d20*/  IMAD.MOV R7, RZ, RZ, -R7 ;  /* 0x000000ffff077224 */ /* 0x000fe400078e0a07 */
[----:B------:R-:W-:Y:S02]  /*19d30*/  @!P0 IMAD.IADD R9, R9, 0x1, -R3 ;  /* 0x0000000109098824 */ /* 0x000fe400078e0a03 */
[----:B------:R-:W-:Y:S01]  /*19d40*/  @!P1 IMAD.MOV R15, RZ, RZ, -R15 ;  /* 0x000000ffff0f9224 */ /* 0x000fe200078e0a0f */
[C---:B------:R-:W-:Y:S01]  /*19d50*/  ISETP.GT.U32.AND P1, PT, R3.reuse, R6, PT ;  /* 0x000000060300720c */ /* 0x040fe20003f24070 */
[----:B------:R-:W-:Y:S02]  /*19d60*/  IMAD.MOV R12, RZ, RZ, -R12 ;  /* 0x000000ffff0c7224 */ /* 0x000fe400078e0a0c */
[C---:B------:R-:W-:Y:S02]  /*19d70*/  IMAD R20, R3.reuse, R11, R20 ;  /* 0x0000000b03147224 */ /* 0x040fe400078e0214 */
[----:B------:R-:W-:-:S02]  /*19d80*/  IMAD R24, R3, R7, R24 ;  /* 0x0000000703187224 */ /* 0x000fc400078e0218 */
[----:B------:R-:W-:Y:S02]  /*19d90*/  IMAD.MOV.U32 R11, RZ, RZ, R9 ;  /* 0x000000ffff0b7224 */ /* 0x000fe400078e0009 */
[C---:B------:R-:W-:Y:S02]  /*19da0*/  IMAD R17, R3.reuse, R12, R17 ;  /* 0x0000000c03117224 */ /* 0x040fe400078e0211 */
[----:B------:R-:W-:Y:S01]  /*19db0*/  @!P5 IMAD.MOV R11, RZ, RZ, -R11 ;  /* 0x000000ffff0bd224 */ /* 0x000fe200078e0a0b */
[C---:B------:R-:W-:Y:S01]  /*19dc0*/  ISETP.GT.U32.AND P5, PT, R3.reuse, R24, PT ;  /* 0x000000180300720c */ /* 0x040fe20003fa4070 */
[----:B------:R-:W-:Y:S01]  /*19dd0*/  @!P2 IMAD.MOV R10, RZ, RZ, -R10 ;  /* 0x000000ffff0aa224 */ /* 0x000fe200078e0a0a */
[C---:B------:R-:W-:Y:S01]  /*19de0*/  ISETP.GT.U32.AND P2, PT, R3.reuse, R17, PT ;  /* 0x000000110300720c */ /* 0x040fe20003f44070 */
[----:B------:R-:W-:Y:S01]  /*19df0*/  @!P1 IMAD.IADD R6, R6, 0x1, -R3 ;  /* 0x0000000106069824 */ /* 0x000fe200078e0a03 */
[----:B------:R-:W-:Y:S01]  /*19e00*/  ISETP.GE.AND P1, PT, R8, RZ, PT ;  /* 0x000000ff0800720c */ /* 0x000fe20003f26270 */
[----:B------:R-:W-:Y:S01]  /*19e10*/  VIADD R8, R0, 0x15 ;  /* 0x0000001500087836 */ /* 0x000fe20000000000 */
[----:B------:R-:W-:Y:S01]  /*19e20*/  ISETP.GT.U32.AND P0, PT, R3, R20, PT ;  /* 0x000000140300720c */ /* 0x000fe20003f04070 */
[----:B------:R-:W-:Y:S03]  /*19e30*/  STL [R1+0x40], R15 ;  /* 0x0000400f01007387 */ /* 0x000fe60000100800 */
[----:B------:R-:W-:-:S03]  /*19e40*/  IABS R22, R8 ;  /* 0x0000000800167213 */ /* 0x000fc60000000000 */
[--C-:B------:R-:W-:Y:S01]  /*19e50*/  @!P5 IMAD.IADD R24, R24, 0x1, -R3.reuse ;  /* 0x000000011818d824 */ /* 0x100fe200078e0a03 */
[----:B------:R0:W-:Y:S01]  /*19e60*/  STL [R1+0x38], R10 ;  /* 0x0000380a01007387 */ /* 0x0001e20000100800 */
[----:B------:R-:W-:-:S03]  /*19e70*/  @!P2 IMAD.IADD R17, R17, 0x1, -R3 ;  /* 0x000000011111a824 */ /* 0x000fc600078e0a03 */
[C---:B------:R-:W-:Y:S01]  /*19e80*/  ISETP.GT.U32.AND P5, PT, R3.reuse, R24, PT ;  /* 0x000000180300720c */ /* 0x040fe20003fa4070 */
[----:B------:R-:W-:Y:S01]  /*19e90*/  @!P4 IMAD.MOV R13, RZ, RZ, -R13 ;  /* 0x000000ffff0dc224 */ /* 0x000fe200078e0a0d */
[----:B------:R-:W-:Y:S01]  /*19ea0*/  ISETP.GE.AND P4, PT, R4, RZ, PT ;  /* 0x000000ff0400720c */ /* 0x000fe20003f86270 */
[----:B0-----:R-:W-:Y:S02]  /*19eb0*/  IMAD.MOV.U32 R10, RZ, RZ, R6 ;  /* 0x000000ffff0a7224 */ /* 0x001fe400078e0006 */
[----:B------:R-:W-:Y:S01]  /*19ec0*/  IMAD.HI.U32 R6, R18, R22, RZ ;  /* 0x0000001612067227 */ /* 0x000fe200078e00ff */
[----:B------:R-:W-:-:S03]  /*19ed0*/  ISETP.GT.U32.AND P2, PT, R3, R17, PT ;  /* 0x000000110300720c */ /* 0x000fc60003f44070 */
[----:B------:R-:W-:Y:S02]  /*19ee0*/  VIADD R4, R0, 0x16 ;  /* 0x0000001600047836 */ /* 0x000fe40000000000 */
[----:B------:R-:W-:Y:S02]  /*19ef0*/  @!P0 IMAD.IADD R20, R20, 0x1, -R3 ;  /* 0x0000000114148824 */ /* 0x000fe400078e0a03 */
[----:B------:R-:W-:Y:S01]  /*19f00*/  IMAD.MOV R6, RZ, RZ, -R6 ;  /* 0x000000ffff067224 */ /* 0x000fe200078e0a06 */
[----:B------:R-:W-:Y:S02]  /*19f10*/  IABS R21, R4 ;  /* 0x0000000400157213 */ /* 0x000fe40000000000 */
[C---:B------:R-:W-:Y:S01]  /*19f20*/  ISETP.GT.U32.AND P0, PT, R3.reuse, R20, PT ;  /* 0x000000140300720c */ /* 0x040fe20003f04070 */
[----:B------:R-:W-:Y:S01]  /*19f30*/  IMAD R22, R3, R6, R22 ;  /* 0x0000000603167224 */ /* 0x000fe200078e0216 */
[----:B------:R-:W-:Y:S01]  /*19f40*/  ISETP.GE.AND P3, PT, R14, RZ, PT ;  /* 0x000000ff0e00720c */ /* 0x000fe20003f66270 */
[----:B------:R-:W-:-:S02]  /*19f50*/  VIADD R7, R0, 0x14 ;  /* 0x0000001400077836 */ /* 0x000fc40000000000 */
[----:B------:R-:W-:Y:S01]  /*19f60*/  @!P5 IMAD.IADD R24, R24, 0x1, -R3 ;  /* 0x000000011818d824 */ /* 0x000fe200078e0a03 */
[----:B------:R-:W-:Y:S01]  /*19f70*/  ISETP.GT.U32.AND P5, PT, R3, R22, PT ;  /* 0x000000160300720c */ /* 0x000fe20003fa4070 */
[----:B------:R-:W-:Y:S01]  /*19f80*/  IMAD.HI.U32 R9, R18, R21, RZ ;  /* 0x0000001512097227 */ /* 0x000fe200078e00ff */
[----:B------:R-:W-:-:S03]  /*19f90*/  IABS R23, R7 ;  /* 0x0000000700177213 */ /* 0x000fc60000000000 */
[----:B------:R-:W-:Y:S01]  /*19fa0*/  @!P2 IMAD.IADD R17, R17, 0x1, -R3 ;  /* 0x000000011111a824 */ /* 0x000fe200078e0a03 */
[----:B------:R-:W-:Y:S01]  /*19fb0*/  ISETP.GE.AND P2, PT, R8, RZ, PT ;  /* 0x000000ff0800720c */ /* 0x000fe20003f46270 */
[----:B------:R-:W-:Y:S02]  /*19fc0*/  IMAD.MOV R8, RZ, RZ, -R9 ;  /* 0x000000ffff087224 */ /* 0x000fe400078e0a09 */
[----:B------:R-:W-:Y:S01]  /*19fd0*/  @!P6 IMAD.MOV R10, RZ, RZ, -R10 ;  /* 0x000000ffff0ae224 */ /* 0x000fe200078e0a0a */
[----:B------:R-:W-:Y:S01]  /*19fe0*/  ISETP.GE.AND P6, PT, R4, RZ, PT ;  /* 0x000000ff0400720c */ /* 0x000fe20003fc6270 */
[----:B------:R-:W-:Y:S02]  /*19ff0*/  @!P0 IMAD.IADD R20, R20, 0x1, -R3 ;  /* 0x0000000114148824 */ /* 0x000fe400078e0a03 */
[----:B------:R-:W-:Y:S02]  /*1a000*/  IMAD R21, R3, R8, R21 ;  /* 0x0000000803157224 */ /* 0x000fe400078e0215 */
[----:B------:R-:W-:Y:S01]  /*1a010*/  VIADD R25, R0, 0x13 ;  /* 0x0000001300197836 */ /* 0x000fe20000000000 */
[----:B------:R-:W-:Y:S01]  /*1a020*/  STL [R1+0x30], R13 ;  /* 0x0000300d01007387 */ /* 0x000fe20000100800 */
[----:B------:R-:W-:-:S03]  /*1a030*/  IMAD.HI.U32 R4, R18, R23, RZ ;  /* 0x0000001712047227 */ /* 0x000fc600078e00ff */
[----:B------:R-:W-:Y:S01]  /*1a040*/  STL [R1+0x28], R11 ;  /* 0x0000280b01007387 */ /* 0x000fe20000100800 */
[----:B------:R-:W-:Y:S01]  /*1a050*/  @!P3 IMAD.MOV R17, RZ, RZ, -R17 ;  /* 0x000000ffff11b224 */ /* 0x000fe200078e0a11 */
[----:B------:R-:W-:Y:S01]  /*1a060*/  ISETP.GT.U32.AND P3, PT, R3, R21, PT ;  /* 0x000000150300720c */ /* 0x000fe20003f64070 */
[----:B------:R-:W-:Y:S01]  /*1a070*/  @!P4 IMAD.MOV R20, RZ, RZ, -R20 ;  /* 0x000000ffff14c224 */ /* 0x000fe200078e0a14 */
[----:B------:R0:W-:Y:S01]  /*1a080*/  STL [R1], R10 ;  /* 0x0000000a01007387 */ /* 0x0001e20000100800 */
[----:B------:R-:W-:Y:S01]  /*1a090*/  IMAD.MOV R4, RZ, RZ, -R4 ;  /* 0x000000ffff047224 */ /* 0x000fe200078e0a04 */
[----:B------:R-:W-:Y:S01]  /*1a0a0*/  ISETP.GE.AND P4, PT, R25, RZ, PT ;  /* 0x000000ff1900720c */ /* 0x000fe20003f86270 */
[----:B------:R-:W-:Y:S01]  /*1a0b0*/  @!P5 IMAD.IADD R22, R22, 0x1, -R3 ;  /* 0x000000011616d824 */ /* 0x000fe200078e0a03 */
[----:B------:R-:W-:Y:S01]  /*1a0c0*/  IABS R25, R25 ;  /* 0x0000001900197213 */ /* 0x000fe20000000000 */
[C---:B------:R-:W-:Y:S02]  /*1a0d0*/  IMAD R23, R3.reuse, R4, R23 ;  /* 0x0000000403177224 */ /* 0x040fe400078e0217 */
[----:B0-----:R-:W-:Y:S01]  /*1a0e0*/  VIADD R10, R0, 0x12 ;  /* 0x00000012000a7836 */ /* 0x001fe20000000000 */
[----:B------:R-:W-:Y:S01]  /*1a0f0*/  ISETP.GT.U32.AND P5, PT, R3, R22, PT ;  /* 0x000000160300720c */ /* 0x000fe20003fa4070 */
[----:B------:R-:W-:-:S03]  /*1a100*/  IMAD.HI.U32 R11, R18, R25, RZ ;  /* 0x00000019120b7227 */ /* 0x000fc600078e00ff */
[----:B------:R-:W-:Y:S01]  /*1a110*/  IABS R26, R10 ;  /* 0x0000000a001a7213 */ /* 0x000fe20000000000 */
[----:B------:R-:W-:Y:S01]  /*1a120*/  @!P1 IMAD.MOV R24, RZ, RZ, -R24 ;  /* 0x000000ffff189224 */ /* 0x000fe200078e0a18 */
[----:B------:R-:W-:Y:S01]  /*1a130*/  ISETP.GT.U32.AND P1, PT, R3, R23, PT ;  /* 0x000000170300720c */ /* 0x000fe20003f24070 */
[----:B------:R-:W-:Y:S02]  /*1a140*/  IMAD.MOV R11, RZ, RZ, -R11 ;  /* 0x000000ffff0b7224 */ /* 0x000fe400078e0a0b */
[----:B------:R-:W-:-:S04]  /*1a150*/  IMAD.HI.U32 R9, R18, R26, RZ ;  /* 0x0000001a12097227 */ /* 0x000fc800078e00ff */
[----:B------:R-:W-:Y:S02]  /*1a160*/  VIADD R4, R0, 0x10 ;  /* 0x0000001000047836 */ /* 0x000fe40000000000 */
[----:B------:R-:W-:Y:S02]  /*1a170*/  @!P3 IMAD.IADD R21, R21, 0x1, -R3 ;  /* 0x000000011515b824 */ /* 0x000fe400078e0a03 */
[----:B------:R-:W-:Y:S02]  /*1a180*/  IMAD.MOV R9, RZ, RZ, -R9 ;  /* 0x000000ffff097224 */ /* 0x000fe400078e0a09 */
[C---:B------:R-:W-:Y:S01]  /*1a190*/  IMAD R25, R3.reuse, R11, R25 ;  /* 0x0000000b03197224 */ /* 0x040fe200078e0219 */
[----:B------:R-:W-:Y:S01]  /*1a1a0*/  IABS R28, R4 ;  /* 0x00000004001c7213 */ /* 0x000fe20000000000 */
[C---:B------:R-:W-:Y:S01]  /*1a1b0*/  IMAD R26, R3.reuse, R9, R26 ;  /* 0x00000009031a7224 */ /* 0x040fe200078e021a */
[C---:B------:R-:W-:Y:S01]  /*1a1c0*/  ISETP.GT.U32.AND P3, PT, R3.reuse, R21, PT ;  /* 0x000000150300720c */ /* 0x040fe20003f64070 */
[--C-:B------:R-:W-:Y:S01]  /*1a1d0*/  @!P5 IMAD.IADD R22, R22, 0x1, -R3.reuse ;  /* 0x000000011616d824 */ /* 0x100fe200078e0a03 */
[----:B------:R-:W-:Y:S01]  /*1a1e0*/  ISETP.GT.U32.AND P5, PT, R3, R25, PT ;  /* 0x000000190300720c */ /* 0x000fe20003fa4070 */
[----:B------:R-:W-:Y:S01]  /*1a1f0*/  @!P1 IMAD.IADD R23, R23, 0x1, -R3 ;  /* 0x0000000117179824 */ /* 0x000fe200078e0a03 */
[----:B------:R-:W-:Y:S01]  /*1a200*/  ISETP.GE.AND P0, PT, R7, RZ, PT ;  /* 0x000000ff0700720c */ /* 0x000fe20003f06270 */
[----:B------:R-:W-:Y:S01]  /*1a210*/  IMAD.HI.U32 R7, R18, R28, RZ ;  /* 0x0000001c12077227 */ /* 0x000fe200078e00ff */
[----:B------:R-:W-:-:S03]  /*1a220*/  ISETP.GT.U32.AND P1, PT, R3, R26, PT ;  /* 0x0000001a0300720c */ /* 0x000fc60003f24070 */
[C---:B------:R-:W-:Y:S02]  /*1a230*/  VIADD R6, R0.reuse, 0x11 ;  /* 0x0000001100067836 */ /* 0x040fe40000000000 */
[----:B------:R-:W-:Y:S02]  /*1a240*/  IMAD.MOV R7, RZ, RZ, -R7 ;  /* 0x000000ffff077224 */ /* 0x000fe400078e0a07 */
[----:B------:R-:W-:Y:S01]  /*1a250*/  VIADD R14, R0, 0xf ;  /* 0x0000000f000e7836 */ /* 0x000fe20000000000 */
[----:B------:R-:W-:Y:S01]  /*1a260*/  IABS R27, R6 ;  /* 0x00000006001b7213 */ /* 0x000fe20000000000 */
[----:B------:R-:W-:Y:S01]  /*1a270*/  @!P3 IMAD.IADD R21, R21, 0x1, -R3 ;  /* 0x000000011515b824 */ /* 0x000fe200078e0a03 */
[----:B------:R-:W-:Y:S01]  /*1a280*/  ISETP.GE.AND P3, PT, R10, RZ, PT ;  /* 0x000000ff0a00720c */ /* 0x000fe20003f66270 */
[----:B------:R-:W-:Y:S01]  /*1a290*/  IMAD R28, R3, R7, R28 ;  /* 0x00000007031c7224 */ /* 0x000fe200078e021c */
[----:B------:R-:W-:Y:S01]  /*1a2a0*/  IABS R10, R14 ;  /* 0x0000000e000a7213 */ /* 0x000fe20000000000 */
[----:B------:R-:W-:-:S02]  /*1a2b0*/  VIADD R7, R0, 0xe ;  /* 0x0000000e00077836 */ /* 0x000fc40000000000 */
[--C-:B------:R-:W-:Y:S02]  /*1a2c0*/  @!P5 IMAD.IADD R25, R25, 0x1, -R3.reuse ;  /* 0x000000011919d824 */ /* 0x100fe400078e0a03 */
[----:B------:R-:W-:Y:S01]  /*1a2d0*/  IMAD.HI.U32 R8, R18, R27, RZ ;  /* 0x0000001b12087227 */ /* 0x000fe200078e00ff */
[----:B------:R-:W-:Y:S02]  /*1a2e0*/  IABS R11, R7 ;  /* 0x00000007000b7213 */ /* 0x000fe40000000000 */
[C---:B------:R-:W-:Y:S01]  /*1a2f0*/  ISETP.GT.U32.AND P5, PT, R3.reuse, R23, PT ;  /* 0x000000170300720c */ /* 0x040fe20003fa4070 */
[----:B------:R-:W-:Y:S02]  /*1a300*/  @!P1 IMAD.IADD R26, R26, 0x1, -R3 ;  /* 0x000000011a1a9824 */ /* 0x000fe400078e0a03 */
[----:B------:R-:W-:Y:S01]  /*1a310*/  @!P6 IMAD.MOV R21, RZ, RZ, -R21 ;  /* 0x000000ffff15e224 */ /* 0x000fe200078e0a15 */
[----:B------:R-:W-:Y:S01]  /*1a320*/  ISETP.GT.U32.AND P6, PT, R3, R25, PT ;  /* 0x000000190300720c */ /* 0x000fe20003fc4070 */
[----:B------:R-:W-:-:S02]  /*1a330*/  IMAD.MOV R8, RZ, RZ, -R8 ;  /* 0x000000ffff087224 */ /* 0x000fc400078e0a08 */
[----:B------:R-:W-:Y:S01]  /*1a340*/  IMAD.HI.U32 R15, R18, R10, RZ ;  /* 0x0000000a120f7227 */ /* 0x000fe200078e00ff */
[----:B------:R-:W-:-:S03]  /*1a350*/  ISETP.GT.U32.AND P1, PT, R3, R26, PT ;  /* 0x0000001a0300720c */ /* 0x000fc60003f24070 */
[----:B------:R-:W-:Y:S02]  /*1a360*/  IMAD R27, R3, R8, R27 ;  /* 0x00000008031b7224 */ /* 0x000fe400078e021b */
[----:B------:R-:W-:-:S04]  /*1a370*/  IMAD.HI.U32 R19, R18, R11, RZ ;  /* 0x0000000b12137227 */ /* 0x000fc800078e00ff */
[----:B------:R-:W-:Y:S02]  /*1a380*/  IMAD.MOV R15, RZ, RZ, -R15 ;  /* 0x000000ffff0f7224 */ /* 0x000fe400078e0a0f */
[----:B------:R-:W-:Y:S02]  /*1a390*/  IMAD.MOV R19, RZ, RZ, -R19 ;  /* 0x000000ffff137224 */ /* 0x000fe400078e0a13 */
[----:B------:R-:W-:Y:S01]  /*1a3a0*/  @!P2 IMAD.MOV R22, RZ, RZ, -R22 ;  /* 0x000000ffff16a224 */ /* 0x000fe200078e0a16 */
[C---:B------:R-:W-:Y:S01]  /*1a3b0*/  ISETP.GT.U32.AND P2, PT, R3.reuse, R27, PT ;  /* 0x0000001b0300720c */ /* 0x040fe20003f44070 */
[----:B------:R-:W-:Y:S02]  /*1a3c0*/  IMAD R10, R3, R15, R10 ;  /* 0x0000000f030a7224 */ /* 0x000fe400078e020a */
[----:B------:R-:W-:Y:S01]  /*1a3d0*/  @!P5 IMAD.IADD R23, R23, 0x1, -R3 ;  /* 0x000000011717d824 */ /* 0x000fe200078e0a03 */
[C---:B------:R-:W-:Y:S01]  /*1a3e0*/  ISETP.GT.U32.AND P5, PT, R3.reuse, R28, PT ;  /* 0x0000001c0300720c */ /* 0x040fe20003fa4070 */
[----:B------:R-:W-:-:S02]  /*1a3f0*/  IMAD R11, R3, R19, R11 ;  /* 0x00000013030b7224 */ /* 0x000fc400078e020b */
[--C-:B------:R-:W-:Y:S01]  /*1a400*/  @!P6 IMAD.IADD R25, R25, 0x1, -R3.reuse ;  /* 0x000000011919e824 */ /* 0x100fe200078e0a03 */
[C---:B------:R-:W-:Y:S01]  /*1a410*/  ISETP.GT.U32.AND P6, PT, R3.reuse, R10, PT ;  /* 0x0000000a0300720c */ /* 0x040fe20003fc4070 */
[--C-:B------:R-:W-:Y:S01]  /*1a420*/  @!P1 IMAD.IADD R26, R26, 0x1, -R3.reuse ;  /* 0x000000011a1a9824 */ /* 0x100fe200078e0a03 */
[----:B------:R-:W-:Y:S01]  /*1a430*/  ISETP.GT.U32.AND P1, PT, R3, R11, PT ;  /* 0x0000000b0300720c */ /* 0x000fe20003f24070 */
[----:B------:R-:W-:Y:S02]  /*1a440*/  VIADD R9, R0, 0xc ;  /* 0x0000000c00097836 */ /* 0x000fe40000000000 */
[----:B------:R-:W-:-:S03]  /*1a450*/  @!P2 IMAD.IADD R27, R27, 0x1, -R3 ;  /* 0x000000011b1ba824 */ /* 0x000fc600078e0a03 */
[----:B------:R-:W-:Y:S01]  /*1a460*/  IABS R13, R9 ;  /* 0x00000009000d7213 */ /* 0x000fe20000000000 */
[----:B------:R-:W-:Y:S02]  /*1a470*/  VIADD R8, R0, 0xd ;  /* 0x0000000d00087836 */ /* 0x000fe40000000000 */
[--C-:B------:R-:W-:Y:S02]  /*1a480*/  @!P5 IMAD.IADD R28, R28, 0x1, -R3.reuse ;  /* 0x000000011c1cd824 */ /* 0x100fe400078e0a03 */
[--C-:B------:R-:W-:Y:S01]  /*1a490*/  @!P6 IMAD.IADD R10, R10, 0x1, -R3.reuse ;  /* 0x000000010a0ae824 */ /* 0x100fe200078e0a03 */
[----:B------:R-:W-:Y:S01]  /*1a4a0*/  ISETP.GT.U32.AND P6, PT, R3, R27, PT ;  /* 0x0000001b0300720c */ /* 0x000fe20003fc4070 */
[----:B------:R-:W-:Y:S01]  /*1a4b0*/  IMAD.HI.U32 R16, R18, R13, RZ ;  /* 0x0000000d12107227 */ /* 0x000fe200078e00ff */
[----:B------:R-:W-:Y:S02]  /*1a4c0*/  IABS R12, R8 ;  /* 0x00000008000c7213 */ /* 0x000fe40000000000 */
[----:B------:R-:W-:Y:S01]  /*1a4d0*/  ISETP.GE.AND P2, PT, R6, RZ, PT ;  /* 0x000000ff0600720c */ /* 0x000fe20003f46270 */
[----:B------:R-:W-:-:S02]  /*1a4e0*/  @!P1 IMAD.IADD R11, R11, 0x1, -R3 ;  /* 0x000000010b0b9824 */ /* 0x000fc400078e0a03 */
[----:B------:R-:W-:Y:S01]  /*1a4f0*/  @!P0 IMAD.MOV R23, RZ, RZ, -R23 ;  /* 0x000000ffff178224 */ /* 0x000fe200078e0a17 */
[C---:B------:R-:W-:Y:S01]  /*1a500*/  ISETP.GT.U32.AND P0, PT, R3.reuse, R28, PT ;  /* 0x0000001c0300720c */ /* 0x040fe20003f04070 */
[----:B------:R-:W-:Y:S02]  /*1a510*/  IMAD.MOV R16, RZ, RZ, -R16 ;  /* 0x000000ffff107224 */ /* 0x000fe400078e0a10 */
[----:B------:R-:W-:Y:S01]  /*1a520*/  VIADD R6, R0, 0xb ;  /* 0x0000000b00067836 */ /* 0x000fe20000000000 */
[C---:B------:R-:W-:Y:S01]  /*1a530*/  ISETP.GT.U32.AND P1, PT, R3.reuse, R11, PT ;  /* 0x0000000b0300720c */ /* 0x040fe20003f24070 */
[----:B------:R-:W-:Y:S01]  /*1a540*/  @!P4 IMAD.MOV R25, RZ, RZ, -R25 ;  /* 0x000000ffff19c224 */ /* 0x000fe200078e0a19 */
[----:B------:R-:W-:Y:S01]  /*1a550*/  ISETP.GT.U32.AND P4, PT, R3, R10, PT ;  /* 0x0000000a0300720c */ /* 0x000fe20003f84070 */
[----:B------:R-:W-:Y:S01]  /*1a560*/  IMAD.HI.U32 R15, R18, R12, RZ ;  /* 0x0000000c120f7227 */ /* 0x000fe200078e00ff */
[----:B------:R-:W-:-:S03]  /*1a570*/  ISETP.GE.AND P5, PT, R4, RZ, PT ;  /* 0x000000ff0400720c */ /* 0x000fc60003fa6270 */
[----:B------:R-:W-:Y:S01]  /*1a580*/  IMAD R13, R3, R16, R13 ;  /* 0x00000010030d7224 */ /* 0x000fe200078e020d */
[----:B------:R-:W-:Y:S01]  /*1a590*/  IABS R16, R6 ;  /* 0x0000000600107213 */ /* 0x000fe20000000000 */
[----:B------:R-:W-:Y:S02]  /*1a5a0*/  IMAD.MOV R15, RZ, RZ, -R15 ;  /* 0x000000ffff0f7224 */ /* 0x000fe400078e0a0f */
[----:B------:R-:W-:Y:S02]  /*1a5b0*/  VIADD R4, R0, 0xa ;  /* 0x0000000a00047836 */ /* 0x000fe40000000000 */
[--C-:B------:R-:W-:Y:S01]  /*1a5c0*/  @!P6 IMAD.IADD R27, R27, 0x1, -R3.reuse ;  /* 0x000000011b1be824 */ /* 0x100fe200078e0a03 */
[----:B------:R-:W-:Y:S01]  /*1a5d0*/  ISETP.GE.AND P6, PT, R14, RZ, PT ;  /* 0x000000ff0e00720c */ /* 0x000fe20003fc6270 */
[----:B------:R-:W-:Y:S02]  /*1a5e0*/  IMAD.MOV.U32 R14, RZ, RZ, R16 ;  /* 0x000000ffff0e7224 */ /* 0x000fe400078e0010 */
[C---:B------:R-:W-:Y:S01]  /*1a5f0*/  IMAD R12, R3.reuse, R15, R12 ;  /* 0x0000000f030c7224 */ /* 0x040fe200078e020c */
[----:B------:R-:W-:Y:S01]  /*1a600*/  IABS R15, R4 ;  /* 0x00000004000f7213 */ /* 0x000fe20000000000 */
[----:B------:R-:W-:Y:S01]  /*1a610*/  @!P0 IMAD.IADD R28, R28, 0x1, -R3 ;  /* 0x000000011c1c8824 */ /* 0x000fe200078e0a03 */
[----:B------:R-:W-:Y:S01]  /*1a620*/  ISETP.GT.U32.AND P0, PT, R3, R13, PT ;  /* 0x0000000d0300720c */ /* 0x000fe20003f04070 */
[----:B------:R-:W-:-:S04]  /*1a630*/  IMAD.HI.U32 R16, R18, R14, RZ ;  /* 0x0000000e12107227 */ /* 0x000fc800078e00ff */
[--C-:B------:R-:W-:Y:S01]  /*1a640*/  @!P4 IMAD.IADD R10, R10, 0x1, -R3.reuse ;  /* 0x000000010a0ac824 */ /* 0x100fe200078e0a03 */
[----:B------:R-:W-:Y:S01]  /*1a650*/  ISETP.GE.AND P4, PT, R7, RZ, PT ;  /* 0x000000ff0700720c */ /* 0x000fe20003f86270 */
[----:B------:R-:W-:Y:S01]  /*1a660*/  @!P1 IMAD.IADD R11, R11, 0x1, -R3 ;  /* 0x000000010b0b9824 */ /* 0x000fe200078e0a03 */
[----:B------:R-:W-:Y:S01]  /*1a670*/  ISETP.GE.AND P1, PT, R8, RZ, PT ;  /* 0x000000ff0800720c */ /* 0x000fe20003f26270 */
[----:B------:R-:W-:-:S04]  /*1a680*/  IMAD.HI.U32 R7, R18, R15, RZ ;  /* 0x0000000f12077227 */ /* 0x000fc800078e00ff */
[----:B------:R-:W-:Y:S02]  /*1a690*/  IMAD.MOV R8, RZ, RZ, -R16 ;  /* 0x000000ffff087224 */ /* 0x000fe400078e0a10 */
[----:B------:R-:W-:Y:S02]  /*1a6a0*/  IMAD.MOV R7, RZ, RZ, -R7 ;  /* 0x000000ffff077224 */ /* 0x000fe400078e0a07 */
[----:B------:R-:W-:Y:S02]  /*1a6b0*/  IMAD R14, R3, R8, R14 ;  /* 0x00000008030e7224 */ /* 0x000fe400078e020e */
[----:B------:R-:W-:Y:S02]  /*1a6c0*/  @!P0 IMAD.IADD R13, R13, 0x1, -R3 ;  /* 0x000000010d0d8824 */ /* 0x000fe400078e0a03 */
[C---:B------:R-:W-:Y:S02]  /*1a6d0*/  IMAD R15, R3.reuse, R7, R15 ;  /* 0x00000007030f7224 */ /* 0x040fe400078e020f */
[----:B------:R-:W-:Y:S01]  /*1a6e0*/  @!P6 IMAD.MOV R10, RZ, RZ, -R10 ;  /* 0x000000ffff0ae224 */ /* 0x000fe200078e0a0a */
[C---:B------:R-:W-:Y:S01]  /*1a6f0*/  ISETP.GT.U32.AND P6, PT, R3.reuse, R14, PT ;  /* 0x0000000e0300720c */ /* 0x040fe20003fc4070 */
[----:B------:R-:W-:Y:S01]  /*1a700*/  @!P5 IMAD.MOV R28, RZ, RZ, -R28 ;  /* 0x000000ffff1cd224 */ /* 0x000fe200078e0a1c */
[C---:B------:R-:W-:Y:S01]  /*1a710*/  ISETP.GT.U32.AND P5, PT, R3.reuse, R13, PT ;  /* 0x0000000d0300720c */ /* 0x040fe20003fa4070 */
[----:B------:R-:W-:Y:S01]  /*1a720*/  @!P4 IMAD.MOV R11, RZ, RZ, -R11 ;  /* 0x000000ffff0bc224 */ /* 0x000fe200078e0a0b */
[C---:B------:R-:W-:Y:S01]  /*1a730*/  ISETP.GT.U32.AND P4, PT, R3.reuse, R15, PT ;  /* 0x0000000f0300720c */ /* 0x040fe20003f84070 */
[----:B------:R-:W-:Y:S01]  /*1a740*/  @!P3 IMAD.MOV R26, RZ, RZ, -R26 ;  /* 0x000000ffff1ab224 */ /* 0x000fe200078e0a1a */
[----:B------:R-:W-:Y:S01]  /*1a750*/  ISETP.GT.U32.AND P3, PT, R3, R12, PT ;  /* 0x0000000c0300720c */ /* 0x000fe20003f64070 */
[----:B------:R-:W-:-:S05]  /*1a760*/  VIADD R7, R0, 0x9 ;  /* 0x0000000900077836 */ /* 0x000fca0000000000 */
[----:B------:R-:W-:Y:S01]  /*1a770*/  IABS R16, R7 ;  /* 0x0000000700107213 */ /* 0x000fe20000000000 */
[--C-:B------:R-:W-:Y:S02]  /*1a780*/  @!P6 IMAD.IADD R14, R14, 0x1, -R3.reuse ;  /* 0x000000010e0ee824 */ /* 0x100fe400078e0a03 */
[--C-:B------:R-:W-:Y:S01]  /*1a790*/  @!P5 IMAD.IADD R13, R13, 0x1, -R3.reuse ;  /* 0x000000010d0dd824 */ /* 0x100fe200078e0a03 */
[----:B------:R-:W-:Y:S01]  /*1a7a0*/  ISETP.GE.AND P5, PT, R7, RZ, PT ;  /* 0x000000ff0700720c */ /* 0x000fe20003fa6270 */
[----:B------:R-:W-:Y:S01]  /*1a7b0*/  @!P4 IMAD.IADD R15, R15, 0x1, -R3 ;  /* 0x000000010f0fc824 */ /* 0x000fe200078e0a03 */
[----:B------:R-:W-:Y:S01]  /*1a7c0*/  ISETP.GT.U32.AND P4, PT, R3, R14, PT ;  /* 0x0000000e0300720c */ /* 0x000fe20003f84070 */
[----:B------:R-:W-:-:S04]  /*1a7d0*/  IMAD.HI.U32 R7, R18, R16, RZ ;  /* 0x0000001012077227 */ /* 0x000fc800078e00ff */
[----:B------:R-:W-:Y:S02]  /*1a7e0*/  @!P3 IMAD.IADD R12, R12, 0x1, -R3 ;  /* 0x000000010c0cb824 */ /* 0x000fe400078e0a03 */
[----:B------:R-:W-:-:S03]  /*1a7f0*/  IMAD.MOV R7, RZ, RZ, -R7 ;  /* 0x000000ffff077224 */ /* 0x000fc600078e0a07 */
[C---:B------:R-:W-:Y:S01]  /*1a800*/  ISETP.GT.U32.AND P0, PT, R3.reuse, R12, PT ;  /* 0x0000000c0300720c */ /* 0x040fe20003f04070 */
[C---:B------:R-:W-:Y:S02]  /*1a810*/  IMAD R16, R3.reuse, R7, R16 ;  /* 0x0000000703107224 */ /* 0x040fe400078e0210 */
[----:B------:R-:W-:Y:S02]  /*1a820*/  @!P4 IMAD.IADD R14, R14, 0x1, -R3 ;  /* 0x000000010e0ec824 */ /* 0x000fe400078e0a03 */
[----:B------:R-:W-:Y:S01]  /*1a830*/  @!P2 IMAD.MOV R27, RZ, RZ, -R27 ;  /* 0x000000ffff1ba224 */ /* 0x000fe200078e0a1b */
[----:B------:R-:W-:Y:S02]  /*1a840*/  ISETP.GT.U32.AND P4, PT, R3, R16, PT ;  /* 0x000000100300720c */ /* 0x000fe40003f84070 */
[----:B------:R-:W-:Y:S01]  /*1a850*/  ISETP.GE.AND P2, PT, R6, RZ, PT ;  /* 0x000000ff0600720c */ /* 0x000fe20003f46270 */
[----:B------:R-:W-:Y:S01]  /*1a860*/  VIADD R6, R0, 0x8 ;  /* 0x0000000800067836 */ /* 0x000fe20000000000 */
[----:B------:R-:W-:-:S03]  /*1a870*/  ISETP.GE.AND P3, PT, R9, RZ, PT ;  /* 0x000000ff0900720c */ /* 0x000fc60003f66270 */
[--C-:B------:R-:W-:Y:S01]  /*1a880*/  @!P0 IMAD.IADD R12, R12, 0x1, -R3.reuse ;  /* 0x000000010c0c8824 */ /* 0x100fe200078e0a03 */
[----:B------:R-:W-:Y:S02]  /*1a890*/  ISETP.GE.AND P0, PT, R4, RZ, PT ;  /* 0x000000ff0400720c */ /* 0x000fe40003f06270 */
[----:B------:R-:W-:Y:S02]  /*1a8a0*/  IABS R4, R6 ;  /* 0x0000000600047213 */ /* 0x000fe40000000000 */
[----:B------:R-:W-:Y:S01]  /*1a8b0*/  ISETP.GE.AND P6, PT, R6, RZ, PT ;  /* 0x000000ff0600720c */ /* 0x000fe20003fc6270 */
[----:B------:R-:W-:Y:S02]  /*1a8c0*/  VIADD R6, R0, 0x7 ;  /* 0x0000000700067836 */ /* 0x000fe40000000000 */
[----:B------:R-:W-:Y:S01]  /*1a8d0*/  @!P1 IMAD.MOV R12, RZ, RZ, -R12 ;  /* 0x000000ffff0c9224 */ /* 0x000fe200078e0a0c */
[----:B------:R-:W-:Y:S01]  /*1a8e0*/  ISETP.GT.U32.AND P1, PT, R3, R15, PT ;  /* 0x0000000f0300720c */ /* 0x000fe20003f24070 */
[----:B------:R-:W-:Y:S01]  /*1a8f0*/  @!P4 IMAD.IADD R16, R16, 0x1, -R3 ;  /* 0x000000011010c824 */ /* 0x000fe200078e0a03 */
[----:B------:R-:W-:Y:S01]  /*1a900*/  IABS R19, R6 ;  /* 0x0000000600137213 */ /* 0x000fe20000000000 */
[----:B------:R-:W-:-:S03]  /*1a910*/  IMAD.HI.U32 R8, R18, R4, RZ ;  /* 0x0000000412087227 */ /* 0x000fc600078e00ff */
[----:B------:R-:W-:Y:S01]  /*1a920*/  ISETP.GT.U32.AND P4, PT, R3, R16, PT ;  /* 0x000000100300720c */ /* 0x000fe20003f84070 */
[----:B------:R-:W-:Y:S01]  /*1a930*/  @!P3 IMAD.MOV R13, RZ, RZ, -R13 ;  /* 0x000000ffff0db224 */ /* 0x000fe200078e0a0d */
[----:B------:R-:W-:Y:S01]  /*1a940*/  ISETP.GE.AND P3, PT, R6, RZ, PT ;  /* 0x000000ff0600720c */ /* 0x000fe20003f66270 */
[----:B------:R-:W-:Y:S02]  /*1a950*/  IMAD.MOV R8, RZ, RZ, -R8 ;  /* 0x000000ffff087224 */ /* 0x000fe400078e0a08 */
[----:B------:R-:W-:-:S04]  /*1a960*/  IMAD.HI.U32 R6, R18, R19, RZ ;  /* 0x0000001312067227 */ /* 0x000fc800078e00ff */
[----:B------:R-:W-:Y:S02]  /*1a970*/  IMAD R4, R3, R8, R4 ;  /* 0x0000000803047224 */ /* 0x000fe400078e0204 */
[----:B------:R-:W-:Y:S02]  /*1a980*/  IMAD.MOV R6, RZ, RZ, -R6 ;  /* 0x000000ffff067224 */ /* 0x000fe400078e0a06 */
[----:B------:R-:W-:Y:S02]  /*1a990*/  VIADD R9, R0, 0x5 ;  /* 0x0000000500097836 */ /* 0x000fe40000000000 */
[----:B------:R-:W-:Y:S02]  /*1a9a0*/  @!P1 IMAD.IADD R15, R15, 0x1, -R3 ;  /* 0x000000010f0f9824 */ /* 0x000fe400078e0a03 */
[----:B------:R-:W-:Y:S01]  /*1a9b0*/  @!P2 IMAD.MOV R14, RZ, RZ, -R14 ;  /* 0x000000ffff0ea224 */ /* 0x000fe200078e0a0e */
[C---:B------:R-:W-:Y:S01]  /*1a9c0*/  ISETP.GT.U32.AND P2, PT, R3.reuse, R4, PT ;  /* 0x000000040300720c */ /* 0x040fe20003f44070 */
[----:B------:R-:W-:-:S02]  /*1a9d0*/  IMAD R19, R3, R6, R19 ;  /* 0x0000000603137224 */ /* 0x000fc400078e0213 */
[----:B------:R-:W-:Y:S01]  /*1a9e0*/  @!P0 IMAD.MOV R15, RZ, RZ, -R15 ;  /* 0x000000ffff0f8224 */ /* 0x000fe200078e0a0f */
[----:B------:R-:W-:Y:S01]  /*1a9f0*/  ISETP.GE.AND P0, PT, R9, RZ, PT ;  /* 0x000000ff0900720c */ /* 0x000fe20003f06270 */
[----:B------:R-:W-:Y:S01]  /*1aa00*/  VIADD R29, R0, 0x6 ;  /* 0x00000006001d7836 */ /* 0x000fe20000000000 */
[----:B------:R-:W-:Y:S01]  /*1aa10*/  IABS R9, R9 ;  /* 0x0000000900097213 */ /* 0x000fe20000000000 */
[--C-:B------:R-:W-:Y:S01]  /*1aa20*/  @!P4 IMAD.IADD R16, R16, 0x1, -R3.reuse ;  /* 0x000000011010c824 */ /* 0x100fe200078e0a03 */
[----:B------:R-:W-:Y:S01]  /*1aa30*/  ISETP.GT.U32.AND P4, PT, R3, R19, PT ;  /* 0x000000130300720c */ /* 0x000fe20003f84070 */
[----:B------:R-:W-:Y:S01]  /*1aa40*/  STL [R1+0x1b94], R17 ;  /* 0x001b941101007387 */ /* 0x000fe20000100800 */
[----:B------:R-:W-:Y:S01]  /*1aa50*/  ISETP.GE.AND P1, PT, R29, RZ, PT ;  /* 0x000000ff1d00720c */ /* 0x000fe20003f26270 */
[----:B------:R-:W-:Y:S01]  /*1aa60*/  IMAD.HI.U32 R6, R18, R9, RZ ;  /* 0x0000000912067227 */ /* 0x000fe200078e00ff */
[----:B------:R-:W-:Y:S01]  /*1aa70*/  IABS R29, R29 ;  /* 0x0000001d001d7213 */ /* 0x000fe20000000000 */
[----:B------:R-:W-:Y:S04]  /*1aa80*/  STL [R1+0x1b98], R20 ;  /* 0x001b981401007387 */ /* 0x000fe80000100800 */
[----:B------:R0:W-:Y:S01]  /*1aa90*/  STL [R1+0x1b9c], R24 ;  /* 0x001b9c1801007387 */ /* 0x0001e20000100800 */
[----:B------:R-:W-:-:S03]  /*1aaa0*/  @!P2 IMAD.IADD R4, R4, 0x1, -R3 ;  /* 0x000000010404a824 */ /* 0x000fc600078e0a03 */
[----:B------:R1:W-:Y:S01]  /*1aab0*/  STL [R1+0x1ba0], R21 ;  /* 0x001ba01501007387 */ /* 0x0003e20000100800 */
[----:B------:R-:W-:-:S04]  /*1aac0*/  IMAD.HI.U32 R7, R18, R29, RZ ;  /* 0x0000001d12077227 */ /* 0x000fc800078e00ff */
[C---:B0-----:R-:W-:Y:S01]  /*1aad0*/  VIADD R24, R0.reuse, 0x4 ;  /* 0x0000000400187836 */ /* 0x041fe20000000000 */
[----:B------:R0:W-:Y:S01]  /*1aae0*/  STL [R1+0x1ba4], R22 ;  /* 0x001ba41601007387 */ /* 0x0001e20000100800 */
[C---:B------:R-:W-:Y:S02]  /*1aaf0*/  VIADD R20, R0.reuse, 0x3 ;  /* 0x0000000300147836 */ /* 0x040fe40000000000 */
[----:B-1----:R-:W-:Y:S01]  /*1ab00*/  IMAD.MOV R21, RZ, RZ, -R6 ;  /* 0x000000ffff157224 */ /* 0x002fe200078e0a06 */
[----:B------:R-:W-:Y:S01]  /*1ab10*/  STL [R1+0x1ba8], R23 ;  /* 0x001ba81701007387 */ /* 0x000fe20000100800 */
[----:B------:R-:W-:Y:S01]  /*1ab20*/  VIADD R17, R0, 0x2 ;  /* 0x0000000200117836 */ /* 0x000fe20000000000 */
[----:B------:R-:W-:Y:S02]  /*1ab30*/  IABS R8, R24 ;  /* 0x0000001800087213 */ /* 0x000fe40000000000 */
[----:B------:R-:W-:Y:S01]  /*1ab40*/  STL [R1+0x1bac], R25 ;  /* 0x001bac1901007387 */ /* 0x000fe20000100800 */
[----:B------:R-:W-:Y:S01]  /*1ab50*/  @!P4 IMAD.IADD R19, R19, 0x1, -R3 ;  /* 0x000000011313c824 */ /* 0x000fe200078e0a03 */
[----:B0-----:R-:W-:-:S02]  /*1ab60*/  IABS R22, R20 ;  /* 0x0000001400167213 */ /* 0x001fc40000000000 */
[----:B------:R-:W-:Y:S01]  /*1ab70*/  STL [R1+0x1bb0], R26 ;  /* 0x001bb01a01007387 */ /* 0x000fe20000100800 */
[----:B------:R-:W-:Y:S01]  /*1ab80*/  IMAD.MOV R7, RZ, RZ, -R7 ;  /* 0x000000ffff077224 */ /* 0x000fe200078e0a07 */
[C---:B------:R-:W-:Y:S01]  /*1ab90*/  ISETP.GT.U32.AND P2, PT, R3.reuse, R4, PT ;  /* 0x000000040300720c */ /* 0x040fe20003f44070 */
[----:B------:R-:W-:Y:S01]  /*1aba0*/  IMAD R9, R3, R21, R9 ;  /* 0x0000001503097224 */ /* 0x000fe200078e0209 */
[----:B------:R-:W-:Y:S01]  /*1abb0*/  STL [R1+0x1bb4], R27 ;  /* 0x001bb41b01007387 */ /* 0x000fe20000100800 */
[----:B------:R-:W-:-:S03]  /*1abc0*/  IABS R6, R17 ;  /* 0x0000001100067213 */ /* 0x000fc60000000000 */
[----:B------:R-:W-:Y:S01]  /*1abd0*/  STL [R1+0x1bb8], R28 ;  /* 0x001bb81c01007387 */ /* 0x000fe20000100800 */
[----:B------:R-:W-:-:S03]  /*1abe0*/  IMAD R29, R3, R7, R29 ;  /* 0x00000007031d7224 */ /* 0x000fc600078e021d */
[----:B------:R0:W-:Y:S01]  /*1abf0*/  STL [R1+0x1bbc], R10 ;  /* 0x001bbc0a01007387 */ /* 0x0001e20000100800 */
[----:B------:R-:W-:Y:S01]  /*1ac00*/  ISETP.GT.U32.AND P4, PT, R3, R19, PT ;  /* 0x000000130300720c */ /* 0x000fe20003f84070 */
[----:B------:R-:W1:Y:S01]  /*1ac10*/  S2R R21, SR_TID.X ;  /* 0x0000000000157919 */ /* 0x000e620000002100 */
[----:B------:R-:W-:Y:S01]  /*1ac20*/  IMAD.MOV.U32 R7, RZ, RZ, R22 ;  /* 0x000000ffff077224 */ /* 0x000fe200078e0016 */
[----:B------:R2:W-:Y:S01]  /*1ac30*/  STL [R1+0x1bc0], R11 ;  /* 0x001bc00b01007387 */ /* 0x0005e20000100800 */
[----:B0-----:R-:W-:-:S03]  /*1ac40*/  IMAD.HI.U32 R10, R18, R8, RZ ;  /* 0x00000008120a7227 */ /* 0x001fc600078e00ff */
[----:B------:R0:W-:Y:S04]  /*1ac50*/  STL [R1+0x1bc4], R12 ;  /* 0x001bc40c01007387 */ /* 0x0001e80000100800 */
[----:B------:R3:W-:Y:S01]  /*1ac60*/  STL [R1+0x1bc8], R13 ;  /* 0x001bc80d01007387 */ /* 0x0007e20000100800 */
[----:B--2---:R-:W-:-:S03]  /*1ac70*/  VIADD R11, R0, 0x1 ;  /* 0x00000001000b7836 */ /* 0x004fc60000000000 */
[----:B------:R-:W-:Y:S01]  /*1ac80*/  STL [R1+0x1bcc], R14 ;  /* 0x001bcc0e01007387 */ /* 0x000fe20000100800 */
[----:B0-----:R-:W-:-:S04]  /*1ac90*/  IMAD.HI.U32 R12, R18, R7, RZ ;  /* 0x00000007120c7227 */ /* 0x001fc800078e00ff */
[----:B---3--:R-:W-:Y:S02]  /*1aca0*/  IMAD.MOV R13, RZ, RZ, -R10 ;  /* 0x000000ffff0d7224 */ /* 0x008fe400078e0a0a */
[----:B------:R-:W-:Y:S01]  /*1acb0*/  IMAD.HI.U32 R10, R18, R6, RZ ;  /* 0x00000006120a7227 */ /* 0x000fe200078e00ff */
[----:B------:R-:W-:Y:S03]  /*1acc0*/  STL [R1+0x1bd0], R15 ;  /* 0x001bd00f01007387 */ /* 0x000fe60000100800 */
[----:B------:R-:W-:Y:S01]  /*1acd0*/  IMAD.MOV R10, RZ, RZ, -R10 ;  /* 0x000000ffff0a7224 */ /* 0x000fe200078e0a0a */
[----:B------:R0:W-:Y:S01]  /*1ace0*/  STL [R1+0x1aa4], R0 ;  /* 0x001aa40001007387 */ /* 0x0001e20000100800 */
[----:B------:R-:W-:Y:S02]  /*1acf0*/  @!P2 IMAD.IADD R4, R4, 0x1, -R3 ;  /* 0x000000010404a824 */ /* 0x000fe400078e0a03 */
[----:B------:R-:W-:-:S02]  /*1ad00*/  IMAD.MOV R12, RZ, RZ, -R12 ;  /* 0x000000ffff0c7224 */ /* 0x000fc400078e0a0c */
[C---:B------:R-:W-:Y:S01]  /*1ad10*/  IMAD R8, R3.reuse, R13, R8 ;  /* 0x0000000d03087224 */ /* 0x040fe200078e0208 */
[----:B0-----:R-:W-:Y:S01]  /*1ad20*/  IABS R0, R11 ;  /* 0x0000000b00007213 */ /* 0x001fe20000000000 */
[C---:B------:R-:W-:Y:S01]  /*1ad30*/  IMAD R6, R3.reuse, R10, R6 ;  /* 0x0000000a03067224 */ /* 0x040fe200078e0206 */
[C---:B------:R-:W-:Y:S01]  /*1ad40*/  ISETP.GT.U32.AND P2, PT, R3.reuse, R29, PT ;  /* 0x0000001d0300720c */ /* 0x040fe20003f44070 */
[----:B------:R-:W-:Y:S02]  /*1ad50*/  IMAD R7, R3, R12, R7 ;  /* 0x0000000c03077224 */ /* 0x000fe400078e0207 */
[----:B------:R-:W-:-:S04]  /*1ad60*/  IMAD.HI.U32 R10, R18, R0, RZ ;  /* 0x00000000120a7227 */ /* 0x000fc800078e00ff */
[----:B------:R-:W-:Y:S01]  /*1ad70*/  @!P4 IMAD.IADD R19, R19, 0x1, -R3 ;  /* 0x000000011313c824 */ /* 0x000fe200078e0a03 */
[----:B------:R-:W-:Y:S01]  /*1ad80*/  ISETP.GT.U32.AND P4, PT, R3, R8, PT ;  /* 0x000000080300720c */ /* 0x000fe20003f84070 */
[----:B------:R-:W-:-:S04]  /*1ad90*/  IMAD.MOV.U32 R18, RZ, RZ, R4 ;  /* 0x000000ffff127224 */ /* 0x000fc800078e0004 */
[----:B------:R-:W-:Y:S01]  /*1ada0*/  @!P6 IMAD.MOV R18, RZ, RZ, -R18 ;  /* 0x000000ffff12e224 */ /* 0x000fe200078e0a12 */
[----:B------:R-:W-:Y:S01]  /*1adb0*/  ISETP.GT.U32.AND P6, PT, R3, R7, PT ;  /* 0x000000070300720c */ /* 0x000fe20003fc4070 */
[----:B------:R-:W-:Y:S01]  /*1adc0*/  @!P2 IMAD.IADD R29, R29, 0x1, -R3 ;  /* 0x000000011d1da824 */ /* 0x000fe200078e0a03 */
[----:B-1----:R-:W-:-:S05]  /*1add0*/  SHF.R.U32.HI R21, RZ, 0x4, R21 ;  /* 0x00000004ff157819 */ /* 0x002fca0000011615 */
[----:B------:R-:W-:Y:S01]  /*1ade0*/  @!P4 IMAD.IADD R8, R8, 0x1, -R3 ;  /* 0x000000010808c824 */ /* 0x000fe200078e0a03 */
[----:B------:R-:W-:Y:S02]  /*1adf0*/  ISETP.GT.U32.AND P2, PT, R3, R29, PT ;  /* 0x0000001d0300720c */ /* 0x000fe40003f44070 */
[----:B------:R-:W-:-:S03]  /*1ae00*/  SGXT.U32 R21, R21, 0x2 ;  /* 0x000000021515781a */ /* 0x000fc60000000000 */
[----:B------:R-:W-:Y:S01]  /*1ae10*/  @!P6 IMAD.IADD R7, R7, 0x1, -R3 ;  /* 0x000000010707e824 */ /* 0x000fe200078e0a03 */
[----:B------:R-:W-:Y:S01]  /*1ae20*/  ISETP.GT.U32.AND P6, PT, R3, R8, PT ;  /* 0x000000080300720c */ /* 0x000fe20003fc4070 */
[----:B------:R-:W-:Y:S01]  /*1ae30*/  IMAD.MOV R4, RZ, RZ, -R10 ;  /* 0x000000ffff047224 */ /* 0x000fe200078e0a0a */
[----:B------:R-:W-:Y:S01]  /*1ae40*/  LOP3.LUT R21, R21, 0x38, RZ, 0xfc, !PT ;  /* 0x0000003815157812 */ /* 0x000fe200078efcff */
[----:B------:R-:W-:Y:S01]  /*1ae50*/  @!P3 IMAD.MOV R19, RZ, RZ, -R19 ;  /* 0x000000ffff13b224 */ /* 0x000fe200078e0a13 */
[C---:B------:R-:W-:Y:S01]  /*1ae60*/  ISETP.GT.U32.AND P3, PT, R3.reuse, R6, PT ;  /* 0x000000060300720c */ /* 0x040fe20003f64070 */
[----:B------:R-:W-:Y:S02]  /*1ae70*/  IMAD R4, R3, R4, R0 ;  /* 0x0000000403047224 */ /* 0x000fe400078e0200 */
[----:B----4-:R-:W-:Y:S02]  /*1ae80*/  IMAD R10, R21, UR11, RZ ;  /* 0x0000000b150a7c24 */ /* 0x010fe4000f8e02ff */
[----:B------:R-:W-:-:S02]  /*1ae90*/  IMAD R0, RZ, RZ, -UR11 ;  /* 0x8000000bff007e24 */ /* 0x000fc4000f8e02ff */
[----:B------:R-:W-:Y:S02]  /*1aea0*/  @!P5 IMAD.MOV R16, RZ, RZ, -R16 ;  /* 0x000000ffff10d224 */ /* 0x000fe400078e0a10 */
[--C-:B------:R-:W-:Y:S01]  /*1aeb0*/  @!P2 IMAD.IADD R29, R29, 0x1, -R3.reuse ;  /* 0x000000011d1da824 */ /* 0x100fe200078e0a03 */
[C---:B------:R-:W-:Y:S01]  /*1aec0*/  ISETP.GT.U32.AND P2, PT, R3.reuse, R4, PT ;  /* 0x000000040300720c */ /* 0x040fe20003f44070 */
[--C-:B------:R-:W-:Y:S01]  /*1aed0*/  @!P6 IMAD.IADD R8, R8, 0x1, -R3.reuse ;  /* 0x000000010808e824 */ /* 0x100fe200078e0a03 */
[----:B------:R-:W-:Y:S01]  /*1aee0*/  ISETP.GT.U32.AND P5, PT, R3, R9, PT ;  /* 0x000000090300720c */ /* 0x000fe20003fa4070 */
[----:B------:R-:W-:Y:S01]  /*1aef0*/  IMAD R10, R0, 0x4, R10 ;  /* 0x00000004000a7824 */ /* 0x000fe200078e020a */
[----:B------:R-:W-:Y:S01]  /*1af00*/  ISETP.GE.AND P6, PT, R17, RZ, PT ;  /* 0x000000ff1100720c */ /* 0x000fe20003fc6270 */
[----:B------:R-:W-:Y:S01]  /*1af10*/  STL [R1+0x1bd4], R16 ;  /* 0x001bd41001007387 */ /* 0x000fe20000100800 */
[----:B------:R-:W0:Y:S03]  /*1af20*/  S2R R17, SR_TID.X ;  /* 0x0000000000117919 */ /* 0x000e260000002100 */
[----:B------:R-:W-:Y:S04]  /*1af30*/  STL [R1+0x1bd8], R18 ;  /* 0x001bd81201007387 */ /* 0x000fe80000100800 */
[----:B------:R-:W-:Y:S01]  /*1af40*/  STL [R1+0x1bdc], R19 ;  /* 0x001bdc1301007387 */ /* 0x000fe20000100800 */
[----:B------:R-:W-:-:S03]  /*1af50*/  @!P3 IMAD.IADD R6, R6, 0x1, -R3 ;  /* 0x000000010606b824 */ /* 0x000fc600078e0a03 */
[----:B------:R1:W-:Y:S01]  /*1af60*/  STL [R1+0x824], R10 ;  /* 0x0008240a01007387 */ /* 0x0003e20000100800 */
[----:B------:R-:W-:Y:S02]  /*1af70*/  @!P1 IMAD.MOV R29, RZ, RZ, -R29 ;  /* 0x000000ffff1d9224 */ /* 0x000fe400078e0a1d */
[--C-:B------:R-:W-:Y:S02]  /*1af80*/  @!P2 IMAD.IADD R4, R4, 0x1, -R3.reuse ;  /* 0x000000010404a824 */ /* 0x100fe400078e0a03 */
[----:B-1----:R-:W-:Y:S01]  /*1af90*/  IMAD R10, R0, 0x4, R10 ;  /* 0x00000004000a7824 */ /* 0x002fe200078e020a */
[----:B------:R-:W-:Y:S01]  /*1afa0*/  ISETP.GT.U32.AND P2, PT, R3, R6, PT ;  /* 0x000000060300720c */ /* 0x000fe20003f44070 */
[----:B------:R-:W-:-:S03]  /*1afb0*/  @!P5 IMAD.IADD R9, R9, 0x1, -R3 ;  /* 0x000000010909d824 */ /* 0x000fc600078e0a03 */
[----:B------:R1:W-:Y:S01]  /*1afc0*/  STL [R1+0x828], R10 ;  /* 0x0008280a01007387 */ /* 0x0003e20000100800 */
[----:B------:R-:W-:-:S03]  /*1afd0*/  ISETP.GT.U32.AND P3, PT, R3, R7, PT ;  /* 0x000000070300720c */ /* 0x000fc60003f64070 */
[----:B------:R-:W-:Y:S01]  /*1afe0*/  STL [R1+0x1be0], R29 ;  /* 0x001be01d01007387 */ /* 0x000fe20000100800 */
[----:B-1----:R-:W-:Y:S01]  /*1aff0*/  IMAD R10, R0, 0x4, R10 ;  /* 0x00000004000a7824 */ /* 0x002fe200078e020a */
[----:B------:R-:W-:-:S04]  /*1b000*/  ISETP.GT.U32.AND P4, PT, R3, R9, PT ;  /* 0x000000090300720c */ /* 0x000fc80003f84070 */
[----:B------:R1:W-:Y:S01]  /*1b010*/  STL [R1+0x80c], R10 ;  /* 0x00080c0a01007387 */ /* 0x0003e20000100800 */
[----:B------:R-:W-:Y:S01]  /*1b020*/  ISETP.GT.U32.AND P1, PT, R3, R4, PT ;  /* 0x000000040300720c */ /* 0x000fe20003f24070 */
[----:B------:R-:W-:Y:S02]  /*1b030*/  @!P2 IMAD.IADD R6, R6, 0x1, -R3 ;  /* 0x000000010606a824 */ /* 0x000fe400078e0a03 */
[----:B-1----:R-:W-:Y:S01]  /*1b040*/  IMAD R10, R0, 0x4, R10 ;  /* 0x00000004000a7824 */ /* 0x002fe200078e020a */
[----:B------:R-:W-:-:S04]  /*1b050*/  ISETP.GE.AND P2, PT, R5, RZ, PT ;  /* 0x000000ff0500720c */ /* 0x000fc80003f46270 */
[----:B------:R1:W-:Y:S01]  /*1b060*/  STL [R1+0x808], R10 ;  /* 0x0008080a01007387 */ /* 0x0003e20000100800 */
[----:B------:R-:W-:-:S03]  /*1b070*/  @!P4 IMAD.IADD R9, R9, 0x1, -R3 ;  /* 0x000000010909c824 */ /* 0x000fc600078e0a03 */
[----:B------:R-:W2:Y:S01]  /*1b080*/  LDL.LU R5, [R1+0x1cb4] ;  /* 0x001cb40001057983 */ /* 0x000ea20000300800 */
[----:B-1----:R-:W-:Y:S02]  /*1b090*/  IMAD R10, R0, 0x4, R10 ;  /* 0x00000004000a7824 */ /* 0x002fe400078e020a */
[----:B------:R-:W-:-:S03]  /*1b0a0*/  @!P3 IMAD.IADD R7, R7, 0x1, -R3 ;  /* 0x000000010707b824 */ /* 0x000fc600078e0a03 */
[----:B------:R1:W-:Y:S01]  /*1b0b0*/  STL [R1+0x810], R10 ;  /* 0x0008100a01007387 */ /* 0x0003e20000100800 */
[----:B------:R-:W-:Y:S02]  /*1b0c0*/  ISETP.GE.AND P3, PT, R11, RZ, PT ;  /* 0x000000ff0b00720c */ /* 0x000fe40003f66270 */
[----:B0-----:R-:W-:Y:S01]  /*1b0d0*/  LOP3.LUT R11, R17, 0x3f, RZ, 0xc0, !PT ;  /* 0x0000003f110b7812 */ /* 0x001fe200078ec0ff */
[----:B------:R-:W-:Y:S02]  /*1b0e0*/  @!P0 IMAD.MOV R9, RZ, RZ, -R9 ;  /* 0x000000ffff098224 */ /* 0x000fe400078e0a09 */
[----:B-1----:R-:W-:Y:S02]  /*1b0f0*/  IMAD R10, R0, 0x4, R10 ;  /* 0x00000004000a7824 */ /* 0x002fe400078e020a */
[----:B------:R-:W-:-:S03]  /*1b100*/  @!P1 IMAD.IADD R4, R4, 0x1, -R3 ;  /* 0x0000000104049824 */ /* 0x000fc600078e0a03 */
[----:B------:R0:W-:Y:S01]  /*1b110*/  STL [R1+0x818], R10 ;  /* 0x0008180a01007387 */ /* 0x0001e20000100800 */
[----:B------:R-:W-:Y:S01]  /*1b120*/  IMAD R3, R11, UR4, RZ ;  /* 0x000000040b037c24 */ /* 0x000fe2000f8e02ff */
[----:B------:R-:W-:Y:S02]  /*1b130*/  ISETP.GE.AND P5, PT, R24, RZ, PT ;  /* 0x000000ff1800720c */ /* 0x000fe40003fa6270 */
[----:B------:R-:W-:Y:S01]  /*1b140*/  ISETP.GE.AND P4, PT, R20, RZ, PT ;  /* 0x000000ff1400720c */ /* 0x000fe20003f86270 */
[----:B------:R-:W-:Y:S01]  /*1b150*/  STL [R1+0x1be4], R9 ;  /* 0x001be40901007387 */ /* 0x000fe20000100800 */
[C---:B0-----:R-:W-:Y:S01]  /*1b160*/  IMAD R10, R0.reuse, 0x4, R10 ;  /* 0x00000004000a7824 */ /* 0x041fe200078e020a */
[----:B------:R-:W-:Y:S01]  /*1b170*/  IADD3 R3, P1, PT, R3, UR6, RZ ;  /* 0x0000000603037c10 */ /* 0x000fe2000ff3e0ff */
[----:B------:R-:W-:Y:S01]  /*1b180*/  @!P6 IMAD.MOV R6, RZ, RZ, -R6 ;  /* 0x000000ffff06e224 */ /* 0x000fe200078e0a06 */
[----:B------:R-:W0:Y:S02]  /*1b190*/  LDCU UR6, c[0x0][0x3ac] ;  /* 0x00007580ff0677ac */ /* 0x000e240008000800 */
[----:B------:R1:W-:Y:S01]  /*1b1a0*/  STL [R1+0x814], R10 ;  /* 0x0008140a01007387 */ /* 0x0003e20000100800 */
[----:B------:R-:W-:Y:S01]  /*1b1b0*/  @!P3 IMAD.MOV R4, RZ, RZ, -R4 ;  /* 0x000000ffff04b224 */ /* 0x000fe200078e0a04 */
[----:B------:R-:W3:Y:S01]  /*1b1c0*/  LDCU UR4, c[0x0][0x3a4] ;  /* 0x00007480ff0477ac */ /* 0x000ee20008000800 */
[----:B-1----:R-:W-:-:S05]  /*1b1d0*/  IMAD R10, R0, 0x4, R10 ;  /* 0x00000004000a7824 */ /* 0x002fca00078e020a */
[----:B------:R-:W-:Y:S04]  /*1b1e0*/  STL [R1+0x81c], R10 ;  /* 0x00081c0a01007387 */ /* 0x000fe80000100800 */
[----:B------:R1:W-:Y:S04]  /*1b1f0*/  STL [R1+0x1ab0], R3 ;  /* 0x001ab00301007387 */ /* 0x0003e80000100800 */
[----:B------:R-:W4:Y:S04]  /*1b200*/  LDL.LU R9, [R1+0x2c] ;  /* 0x00002c0001097983 */ /* 0x000f280000300800 */
[----:B------:R-:W3:Y:S01]  /*1b210*/  LDL.LU R29, [R1+0x34] ;  /* 0x00003400011d7983 */ /* 0x000ee20000300800 */
[----:B-1----:R-:W-:-:S05]  /*1b220*/  IMAD R3, R0, 0x4, R10 ;  /* 0x0000000400037824 */ /* 0x002fca00078e020a */
[----:B------:R-:W-:Y:S04]  /*1b230*/  STL [R1+0x820], R3 ;  /* 0x0008200301007387 */ /* 0x000fe80000100800 */
[----:B------:R-:W3:Y:S04]  /*1b240*/  LDL.LU R19, [R1+0x3c] ;  /* 0x00003c0001137983 */ /* 0x000ee80000300800 */
        /* <DEDUP_REMOVED lines=15> */
[----:B------:R-:W3:Y:S01]  /*1b340*/  LDL.LU R24, [R1+0x134] ;  /* 0x0001340001187983 */ /* 0x000ee20000300800 */
[----:B------:R-:W-:-:S02]  /*1b350*/  @!P5 IMAD.MOV R8, RZ, RZ, -R8 ;  /* 0x000000ffff08d224 */ /* 0x000fc400078e0a08 */
[----:B------:R-:W-:Y:S01]  /*1b360*/  @!P4 IMAD.MOV R7, RZ, RZ, -R7 ;  /* 0x000000ffff07c224 */ /* 0x000fe200078e0a07 */
[----:B------:R-:W3:Y:S01]  /*1b370*/  LDL.LU R20, [R1+0x138] ;  /* 0x0001380001147983 */ /* 0x000ee20000300800 */
[----:B------:R-:W-:-:S03]  /*1b380*/  @!P2 IMAD.MOV R2, RZ, RZ, -R2 ;  /* 0x000000ffff02a224 */ /* 0x000fc600078e0a02 */
[----:B------:R-:W3:Y:S04]  /*1b390*/  LDL.LU R17, [R1+0x13c] ;  /* 0x00013c0001117983 */ /* 0x000ee80000300800 */
[----:B------:R-:W-:Y:S04]  /*1b3a0*/  STL [R1+0x1be8], R0 ;  /* 0x001be80001007387 */ /* 0x000fe80000100800 */
[----:B------:R-:W-:Y:S04]  /*1b3b0*/  STL [R1+0x1bec], R8 ;  /* 0x001bec0801007387 */ /* 0x000fe80000100800 */
[----:B------:R-:W-:Y:S04]  /*1b3c0*/  STL [R1+0x1bf0], R7 ;  /* 0x001bf00701007387 */ /* 0x000fe80000100800 */
[----:B------:R-:W-:Y:S04]  /*1b3d0*/  STL [R1+0x1bf4], R6 ;  /* 0x001bf40601007387 */ /* 0x000fe80000100800 */
[----:B------:R-:W-:Y:S04]  /*1b3e0*/  STL [R1+0x1bf8], R4 ;  /* 0x001bf80401007387 */ /* 0x000fe80000100800 */
[----:B------:R4:W-:Y:S01]  /*1b3f0*/  STL [R1+0x1bfc], R2 ;  /* 0x001bfc0201007387 */ /* 0x0009e20000100800 */
[----:B--2---:R-:W-:-:S02]  /*1b400*/  ISETP.NE.AND P0, PT, R5, RZ, PT ;  /* 0x000000ff0500720c */ /* 0x004fc40003f05270 */
[----:B------:R-:W-:-:S04]  /*1b410*/  LOP3.LUT R5, RZ, R5, RZ, 0x33, !PT ;  /* 0x00000005ff057212 */ /* 0x000fc800078e33ff */
[C---:B----4-:R-:W-:Y:S02]  /*1b420*/  SEL R2, R5.reuse, R9, !P0 ;  /* 0x0000000905027207 */ /* 0x050fe40004000000 */
[----:B---3--:R-:W-:-:S03]  /*1b430*/  SEL R3, R5, R29, !P0 ;  /* 0x0000001d05037207 */ /* 0x008fc60004000000 */
[----:B------:R1:W-:Y:S04]  /*1b440*/  STL [R1+0xc], R2 ;  /* 0x00000c0201007387 */ /* 0x0003e80000100800 */
[----:B------:R2:W-:Y:S01]  /*1b450*/  STL [R1+0x14], R3 ;  /* 0x0000140301007387 */ /* 0x0005e20000100800 */
[C---:B------:R-:W-:Y:S02]  /*1b460*/  SEL R0, R5.reuse, R19, !P0 ;  /* 0x0000001305007207 */ /* 0x040fe40004000000 */
[----:B-1----:R-:W-:-:S03]  /*1b470*/  SEL R2, R5, R18, !P0 ;  /* 0x0000001205027207 */ /* 0x002fc60004000000 */
[----:B------:R1:W-:Y:S01]  /*1b480*/  STL [R1+0x1c], R0 ;  /* 0x00001c0001007387 */ /* 0x0003e20000100800 */
[----:B--2---:R-:W-:-:S03]  /*1b490*/  SEL R3, R5, R16, !P0 ;  /* 0x0000001005037207 */ /* 0x004fc60004000000 */
[----:B------:R2:W-:Y:S01]  /*1b4a0*/  STL [R1+0x24], R2 ;  /* 0x0000240201007387 */ /* 0x0005e20000100800 */
[----:B-1----:R-:W-:-:S03]  /*1b4b0*/  SEL R0, R5, R15, !P0 ;  /* 0x0000000f05007207 */ /* 0x002fc60004000000 */
[----:B------:R1:W-:Y:S01]  /*1b4c0*/  STL [R1+0x2c], R3 ;  /* 0x00002c0301007387 */ /* 0x0003e20000100800 */
[----:B--2---:R-:W-:-:S03]  /*1b4d0*/  SEL R2, R5, R14, !P0 ;  /* 0x0000000e05027207 */ /* 0x004fc60004000000 */
[----:B------:R2:W-:Y:S04]  /*1b4e0*/  STL [R1+0x34], R0 ;  /* 0x0000340001007387 */ /* 0x0005e80000100800 */
[----:B------:R3:W-:Y:S01]  /*1b4f0*/  STL [R1+0x3c], R2 ;  /* 0x00003c0201007387 */ /* 0x0007e20000100800 */
[C---:B-1----:R-:W-:Y:S02]  /*1b500*/  SEL R3, R5.reuse, R13, !P0 ;  /* 0x0000000d05037207 */ /* 0x042fe40004000000 */
[----:B--2---:R-:W-:-:S03]  /*1b510*/  SEL R0, R5, R12, !P0 ;  /* 0x0000000c05007207 */ /* 0x004fc60004000000 */
[----:B------:R1:W-:Y:S01]  /*1b520*/  STL [R1+0x44], R3 ;  /* 0x0000440301007387 */ /* 0x0003e20000100800 */
[----:B---3--:R-:W-:-:S03]  /*1b530*/  SEL R2, R5, R11, !P0 ;  /* 0x0000000b05027207 */ /* 0x008fc60004000000 */
        /* <DEDUP_REMOVED lines=16> */
[----:B------:R-:W-:Y:S01]  /*1b640*/  STL [R1+0xcc], R3 ;  /* 0x0000cc0301007387 */ /* 0x000fe20000100800 */
[----:B---3--:R-:W-:-:S03]  /*1b650*/  SEL R2, R5, R24, !P0 ;  /* 0x0000001805027207 */ /* 0x008fc60004000000 */
[----:B------:R-:W-:Y:S04]  /*1b660*/  STL [R1+0xd4], R0 ;  /* 0x0000d40001007387 */ /* 0x000fe80000100800 */
[----:B------:R1:W-:Y:S04]  /*1b670*/  STL [R1+0x134], R2 ;  /* 0x0001340201007387 */ /* 0x0003e80000100800 */
[----:B-1----:R-:W2:Y:S01]  /*1b680*/  LDL.LU R2, [R1+0x15c] ;  /* 0x00015c0001027983 */ /* 0x002ea20000300800 */
[C---:B------:R-:W-:Y:S02]  /*1b690*/  SEL R3, R5.reuse, R20, !P0 ;  /* 0x0000001405037207 */ /* 0x040fe40004000000 */
[----:B------:R-:W-:-:S03]  /*1b6a0*/  SEL R0, R5, R17, !P0 ;  /* 0x0000001105007207 */ /* 0x000fc60004000000 */
[----:B------:R-:W-:Y:S04]  /*1b6b0*/  STL [R1+0x138], R3 ;  /* 0x0001380301007387 */ /* 0x000fe80000100800 */
[----:B--2---:R1:W-:Y:S04]  /*1b6c0*/  STL [R1+0x1ca8], R2 ;  /* 0x001ca80201007387 */ /* 0x0043e80000100800 */
[----:B------:R-:W-:Y:S04]  /*1b6d0*/  STL [R1+0x13c], R0 ;  /* 0x00013c0001007387 */ /* 0x000fe80000100800 */
[----:B-1----:R-:W2:Y:S04]  /*1b6e0*/  LDL.LU R2, [R1+0x158] ;  /* 0x0001580001027983 */ /* 0x002ea80000300800 */
[----:B--2---:R1:W-:Y:S04]  /*1b6f0*/  STL [R1+0x1cac], R2 ;  /* 0x001cac0201007387 */ /* 0x0043e80000100800 */
[----:B-1----:R-:W2:Y:S04]  /*1b700*/  LDL.LU R2, [R1+0x144] ;  /* 0x0001440001027983 */ /* 0x002ea80000300800 */
[----:B--2---:R1:W-:Y:S04]  /*1b710*/  STL [R1+0x1cb0], R2 ;  /* 0x001cb00201007387 */ /* 0x0043e80000100800 */
[----:B-1----:R-:W2:Y:S04]  /*1b720*/  LDL.LU R2, [R1+0x140] ;  /* 0x0001400001027983 */ /* 0x002ea80000300800 */
[----:B------:R-:W3:Y:S04]  /*1b730*/  LDL.LU R4, [R1+0x164] ;  /* 0x0001640001047983 */ /* 0x000ee80000300800 */
[----:B------:R-:W4:Y:S04]  /*1b740*/  LDL.LU R6, [R1+0x168] ;  /* 0x0001680001067983 */ /* 0x000f280000300800 */
        /* <DEDUP_REMOVED lines=25> */
[----:B--2---:R-:W-:-:S05]  /*1b8e0*/  SEL R2, R5, R2, !P0 ;  /* 0x0000000205027207 */ /* 0x004fca0004000000 */
[----:B------:R1:W-:Y:S04]  /*1b8f0*/  STL [R1+0x140], R2 ;  /* 0x0001400201007387 */ /* 0x0003e80000100800 */
[----:B-1----:R-:W2:Y:S02]  /*1b900*/  LDL.LU R2, [R1+0x1cb0] ;  /* 0x001cb00001027983 */ /* 0x002ea40000300800 */
[----:B--2---:R-:W-:-:S05]  /*1b910*/  SEL R2, R5, R2, !P0 ;  /* 0x0000000205027207 */ /* 0x004fca0004000000 */
[----:B------:R1:W-:Y:S04]  /*1b920*/  STL [R1+0x144], R2 ;  /* 0x0001440201007387 */ /* 0x0003e80000100800 */
[----:B-1----:R-:W2:Y:S02]  /*1b930*/  LDL.LU R2, [R1+0x1cac] ;  /* 0x001cac0001027983 */ /* 0x002ea40000300800 */
[----:B--2---:R-:W-:-:S05]  /*1b940*/  SEL R2, R5, R2, !P0 ;  /* 0x0000000205027207 */ /* 0x004fca0004000000 */
[----:B------:R1:W-:Y:S04]  /*1b950*/  STL [R1+0x158], R2 ;  /* 0x0001580201007387 */ /* 0x0003e80000100800 */
[----:B-1----:R-:W2:Y:S02]  /*1b960*/  LDL.LU R2, [R1+0x1ca8] ;  /* 0x001ca80001027983 */ /* 0x002ea40000300800 */
[----:B--2---:R-:W-:-:S05]  /*1b970*/  SEL R2, R5, R2, !P0 ;  /* 0x0000000205027207 */ /* 0x004fca0004000000 */
[----:B------:R3:W-:Y:S02]  /*1b980*/  STL [R1+0x15c], R2 ;  /* 0x00015c0201007387 */ /* 0x0007e40000100800 */
[C---:B---3--:R-:W-:Y:S02]  /*1b990*/  SEL R2, R5.reuse, R4, !P0 ;  /* 0x0000000405027207 */ /* 0x048fe40004000000 */
[C---:B----4-:R-:W-:Y:S02]  /*1b9a0*/  SEL R4, R5.reuse, R6, !P0 ;  /* 0x0000000605047207 */ /* 0x050fe40004000000 */
[C---:B------:R-:W-:Y:S01]  /*1b9b0*/  SEL R6, R5.reuse, R7, !P0 ;  /* 0x0000000705067207 */ /* 0x040fe20004000000 */
[----:B------:R1:W-:Y:S04]  /*1b9c0*/  STL [R1+0x164], R2 ;  /* 0x0001640201007387 */ /* 0x0003e80000100800 */
[----:B------:R2:W-:Y:S01]  /*1b9d0*/  STL [R1+0x168], R4 ;  /* 0x0001680401007387 */ /* 0x0005e20000100800 */
[----:B-1----:R-:W-:-:S03]  /*1b9e0*/  SEL R2, R5, R8, !P0 ;  /* 0x0000000805027207 */ /* 0x002fc60004000000 */
[----:B------:R-:W-:Y:S01]  /*1b9f0*/  STL [R1+0x16c], R6 ;  /* 0x00016c0601007387 */ /* 0x000fe20000100800 */
[----:B--2---:R-:W-:-:S03]  /*1ba00*/  SEL R4, R5, R0, !P0 ;  /* 0x0000000005047207 */ /* 0x004fc60004000000 */
[----:B------:R1:W-:Y:S01]  /*1ba10*/  STL [R1+0x180], R2 ;  /* 0x0001800201007387 */ /* 0x0003e20000100800 */
[C---:B------:R-:W-:Y:S02]  /*1ba20*/  SEL R0, R5.reuse, R3, !P0 ;  /* 0x0000000305007207 */ /* 0x040fe40004000000 */
[C---:B------:R-:W-:Y:S01]  /*1ba30*/  SEL R3, R5.reuse, R29, !P0 ;  /* 0x0000001d05037207 */ /* 0x040fe20004000000 */
[----:B------:R-:W-:Y:S01]  /*1ba40*/  STL [R1+0x184], R4 ;  /* 0x0001840401007387 */ /* 0x000fe20000100800 */
[----:B-1----:R-:W-:-:S03]  /*1ba50*/  SEL R2, R5, R9, !P0 ;  /* 0x0000000905027207 */ /* 0x002fc60004000000 */
[----:B------:R1:W-:Y:S04]  /*1ba60*/  STL [R1+0x188], R0 ;  /* 0x0001880001007387 */ /* 0x0003e80000100800 */
        /* <DEDUP_REMOVED lines=1360> */
[----:B------:R-:W3:Y:S01]  /*20f70*/  LDL.LU R3, [R1] ;  /* 0x0000000001037983 */ /* 0x000ee20000300800 */
        /* <DEDUP_REMOVED lines=8> */
[----:B-1----:R-:W2:Y:S01]  /*21000*/  LDL.LU R2, [R1+0x1c00] ;  /* 0x001c000001027983 */ /* 0x002ea20000300800 */
[C---:B---3--:R-:W-:Y:S02]  /*21010*/  SEL R4, R5.reuse, R4, !P0 ;  /* 0x0000000405047207 */ /* 0x048fe40004000000 */
[C---:B----4-:R-:W-:Y:S02]  /*21020*/  SEL R6, R5.reuse, R6, !P0 ;  /* 0x0000000605067207 */ /* 0x050fe40004000000 */
[C---:B------:R-:W-:Y:S02]  /*21030*/  SEL R7, R5.reuse, R7, !P0 ;  /* 0x0000000705077207 */ /* 0x040fe40004000000 */
[----:B------:R-:W-:-:S02]  /*21040*/  SEL R8, R5, R8, !P0 ;  /* 0x0000000805087207 */ /* 0x000fc40004000000 */
[C---:B------:R-:W-:Y:S02]  /*21050*/  SEL R0, R5.reuse, R0, !P0 ;  /* 0x0000000005007207 */ /* 0x040fe40004000000 */
[C---:B------:R-:W-:Y:S02]  /*21060*/  SEL R9, R5.reuse, R9, !P0 ;  /* 0x0000000905097207 */ /* 0x040fe40004000000 */
[C---:B------:R-:W-:Y:S02]  /*21070*/  SEL R29, R5.reuse, R29, !P0 ;  /* 0x0000001d051d7207 */ /* 0x040fe40004000000 */
[C---:B------:R-:W-:Y:S02]  /*21080*/  SEL R19, R5.reuse, R19, !P0 ;  /* 0x0000001305137207 */ /* 0x040fe40004000000 */
        /* <DEDUP_REMOVED lines=18> */
[----:B--2---:R-:W-:-:S05]  /*211b0*/  SEL R2, R5, R2, !P0 ;  /* 0x0000000205027207 */ /* 0x004fca0004000000 */
[----:B------:R1:W-:Y:S04]  /*211c0*/  STL [R1+0x120], R2 ;  /* 0x0001200201007387 */ /* 0x0003e80000100800 */
[----:B-1----:R-:W2:Y:S04]  /*211d0*/  LDL.LU R2, [R1+0x1bfc] ;  /* 0x001bfc0001027983 */ /* 0x002ea80000300800 */
[----:B------:R1:W-:Y:S04]  /*211e0*/  STL [R1+0x11c], R4 ;  /* 0x00011c0401007387 */ /* 0x0003e80000100800 */
[----:B-1----:R-:W3:Y:S04]  /*211f0*/  LDL.LU R4, [R1+0x1bf8] ;  /* 0x001bf80001047983 */ /* 0x002ee80000300800 */
[----:B------:R1:W-:Y:S04]  /*21200*/  STL [R1+0x118], R6 ;  /* 0x0001180601007387 */ /* 0x0003e80000100800 */
[----:B-1----:R-:W4:Y:S04]  /*21210*/  LDL.LU R6, [R1+0x1bf4] ;  /* 0x001bf40001067983 */ /* 0x002f280000300800 */
[----:B------:R1:W-:Y:S04]  /*21220*/  STL [R1+0x114], R7 ;  /* 0x0001140701007387 */ /* 0x0003e80000100800 */
[----:B-1----:R-:W2:Y:S04]  /*21230*/  LDL.LU R7, [R1+0x1bf0] ;  /* 0x001bf00001077983 */ /* 0x002ea80000300800 */
[----:B------:R1:W-:Y:S04]  /*21240*/  STL [R1+0x110], R8 ;  /* 0x0001100801007387 */ /* 0x0003e80000100800 */
[----:B-1----:R-:W2:Y:S04]  /*21250*/  LDL.LU R8, [R1+0x1bec] ;  /* 0x001bec0001087983 */ /* 0x002ea80000300800 */
[----:B------:R1:W-:Y:S04]  /*21260*/  STL [R1+0x10c], R0 ;  /* 0x00010c0001007387 */ /* 0x0003e80000100800 */
[----:B-1----:R-:W2:Y:S04]  /*21270*/  LDL.LU R0, [R1+0x1be8] ;  /* 0x001be80001007983 */ /* 0x002ea80000300800 */
[----:B------:R1:W-:Y:S04]  /*21280*/  STL [R1+0x108], R9 ;  /* 0x0001080901007387 */ /* 0x0003e80000100800 */
[----:B-1----:R-:W3:Y:S04]  /*21290*/  LDL.LU R9, [R1+0x1be4] ;  /* 0x001be40001097983 */ /* 0x002ee80000300800 */
[----:B------:R1:W-:Y:S04]  /*212a0*/  STL [R1+0x104], R29 ;  /* 0x0001041d01007387 */ /* 0x0003e80000100800 */
[----:B-1----:R-:W4:Y:S04]  /*212b0*/  LDL.LU R29, [R1+0x1be0] ;  /* 0x001be000011d7983 */ /* 0x002f280000300800 */
        /* <DEDUP_REMOVED lines=37> */
[----:B-1----:R-:W4:Y:S01]  /*21510*/  LDL.LU R17, [R1+0x1b94] ;  /* 0x001b940001117983 */ /* 0x002f220000300800 */
[----:B------:R-:W-:-:S05]  /*21520*/  SEL R3, R5, R3, !P0 ;  /* 0x0000000305037207 */ /* 0x000fca0004000000 */
[----:B------:R1:W-:Y:S01]  /*21530*/  STL [R1+0x98], R3 ;  /* 0x0000980301007387 */ /* 0x0003e20000100800 */
[C---:B--2---:R-:W-:Y:S02]  /*21540*/  SEL R8, R5.reuse, R8, !P0 ;  /* 0x0000000805087207 */ /* 0x044fe40004000000 */
[C---:B---3--:R-:W-:Y:S02]  /*21550*/  SEL R9, R5.reuse, R9, !P0 ;  /* 0x0000000905097207 */ /* 0x048fe40004000000 */
[C---:B----4-:R-:W-:Y:S02]  /*21560*/  SEL R11, R5.reuse, R11, !P0 ;  /* 0x0000000b050b7207 */ /* 0x050fe40004000000 */
[C---:B-1----:R-:W-:Y:S02]  /*21570*/  SEL R3, R5.reuse, R20, !P0 ;  /* 0x0000001405037207 */ /* 0x042fe40004000000 */
[C---:B------:R-:W-:Y:S02]  /*21580*/  SEL R20, R5.reuse, R24, !P0 ;  /* 0x0000001805147207 */ /* 0x040fe40004000000 */
[----:B------:R-:W-:-:S05]  /*21590*/  SEL R17, R5, R17, !P0 ;  /* 0x0000001105117207 */ /* 0x000fca0004000000 */
        /* <DEDUP_REMOVED lines=17> */
[----:B------:R-:W2:Y:S01]  /*216b0*/  LDL R22, [R1+0x820] ;  /* 0x0008200001167983 */ /* 0x000ea20000100800 */
[----:B------:R-:W-:-:S03]  /*216c0*/  SEL R10, R5, R12, !P0 ;  /* 0x0000000c050a7207 */ /* 0x000fc60004000000 */
[----:B------:R1:W-:Y:S04]  /*216d0*/  STL [R1+0x68], R17 ;  /* 0x0000681101007387 */ /* 0x0003e80000100800 */
[----:B------:R3:W-:Y:S04]  /*216e0*/  STL [R1+0x64], R3 ;  /* 0x0000640301007387 */ /* 0x0007e80000100800 */
[----:B------:R4:W-:Y:S04]  /*216f0*/  STL [R1+0x60], R11 ;  /* 0x0000600b01007387 */ /* 0x0009e80000100800 */
[----:B-1----:R-:W2:Y:S01]  /*21700*/  LDL.LU R17, [R1+0xc] ;  /* 0x00000c0001117983 */ /* 0x002ea20000300800 */
[----:B---3--:R-:W-:-:S03]  /*21710*/  SEL R3, R5, R13, !P0 ;  /* 0x0000000d05037207 */ /* 0x008fc60004000000 */
[----:B------:R1:W-:Y:S01]  /*21720*/  STL [R1+0x5c], R10 ;  /* 0x00005c0a01007387 */ /* 0x0003e20000100800 */
[----:B----4-:R-:W-:-:S03]  /*21730*/  SEL R11, R5, R14, !P0 ;  /* 0x0000000e050b7207 */ /* 0x010fc60004000000 */
[----:B------:R3:W-:Y:S01]  /*21740*/  STL [R1+0x54], R3 ;  /* 0x0000540301007387 */ /* 0x0007e20000100800 */
[----:B-1----:R-:W-:-:S03]  /*21750*/  SEL R10, R5, R15, !P0 ;  /* 0x0000000f050a7207 */ /* 0x002fc60004000000 */
[----:B------:R1:W-:Y:S01]  /*21760*/  STL [R1+0x4c], R11 ;  /* 0x00004c0b01007387 */ /* 0x0003e20000100800 */
[----:B---3--:R-:W-:-:S03]  /*21770*/  SEL R3, R5, R16, !P0 ;  /* 0x0000001005037207 */ /* 0x008fc60004000000 */
[----:B------:R-:W3:Y:S04]  /*21780*/  LDL.LU R20, [R1+0x14] ;  /* 0x0000140001147983 */ /* 0x000ee80000300800 */
[----:B------:R4:W-:Y:S01]  /*21790*/  STL [R1+0x48], R10 ;  /* 0x0000480a01007387 */ /* 0x0009e20000100800 */
[----:B-1----:R-:W-:-:S03]  /*217a0*/  SEL R11, R5, R18, !P0 ;  /* 0x00000012050b7207 */ /* 0x002fc60004000000 */
[----:B------:R1:W-:Y:S01]  /*217b0*/  STL [R1+0x40], R3 ;  /* 0x0000400301007387 */ /* 0x0003e20000100800 */
[----:B----4-:R-:W-:-:S03]  /*217c0*/  SEL R10, R5, R19, !P0 ;  /* 0x00000013050a7207 */ /* 0x010fc60004000000 */
[----:B------:R-:W-:Y:S01]  /*217d0*/  STL [R1+0x38], R11 ;  /* 0x0000380b01007387 */ /* 0x000fe20000100800 */
[----:B-1----:R-:W-:-:S03]  /*217e0*/  SEL R3, R5, R29, !P0 ;  /* 0x0000001d05037207 */ /* 0x002fc60004000000 */
[----:B------:R-:W4:Y:S04]  /*217f0*/  LDL.LU R21, [R1+0x1c] ;  /* 0x00001c0001157983 */ /* 0x000f280000300800 */
[----:B------:R1:W-:Y:S04]  /*21800*/  STL [R1+0x30], R10 ;  /* 0x0000300a01007387 */ /* 0x0003e80000100800 */
[----:B------:R0:W-:Y:S04]  /*21810*/  STL [R1+0x28], R3 ;  /* 0x0000280301007387 */ /* 0x0001e80000100800 */
[----:B------:R-:W-:Y:S04]  /*21820*/  STL [R1+0x20], R9 ;  /* 0x0000200901007387 */ /* 0x000fe80000100800 */
[----:B-1----:R-:W4:Y:S01]  /*21830*/  LDL.LU R10, [R1+0x24] ;  /* 0x00002400010a7983 */ /* 0x002f220000300800 */
[----:B0-----:R-:W-:-:S03]  /*21840*/  SEL R3, R5, R7, !P0 ;  /* 0x0000000705037207 */ /* 0x001fc60004000000 */
[----:B------:R-:W-:Y:S04]  /*21850*/  STL [R1+0x18], R8 ;  /* 0x0000180801007387 */ /* 0x000fe80000100800 */
[----:B------:R0:W-:Y:S04]  /*21860*/  STL [R1+0x10], R3 ;  /* 0x0000100301007387 */ /* 0x0001e80000100800 */
[----:B------:R-:W4:Y:S01]  /*21870*/  LDL.LU R23, [R1+0x2c] ;  /* 0x00002c0001177983 */ /* 0x000f220000300800 */
[----:B------:R-:W1:Y:S01]  /*21880*/  S2R R24, SR_TID.X ;  /* 0x0000000000187919 */ /* 0x000e620000002100 */
[----:B0-----:R-:W-:-:S02]  /*21890*/  SEL R3, R5, R6, !P0 ;  /* 0x0000000605037207 */ /* 0x001fc40004000000 */
[----:B------:R-:W-:-:S03]  /*218a0*/  SEL R2, R5, R2, !P0 ;  /* 0x0000000205027207 */ /* 0x000fc60004000000 */
[----:B------:R0:W-:Y:S02]  /*218b0*/  STL [R1+0x1ab4], R3 ;  /* 0x001ab40301007387 */ /* 0x0001e40000100800 */
[----:B0-----:R-:W-:Y:S02]  /*218c0*/  SEL R3, R5, R4, !P0 ;  /* 0x0000000405037207 */ /* 0x001fe40004000000 */
[----:B-1----:R-:W-:Y:S02]  /*218d0*/  LOP3.LUT R25, R24, 0x3f, RZ, 0xc0, !PT ;  /* 0x0000003f18197812 */ /* 0x002fe400078ec0ff */
[----:B------:R-:W4:Y:S03]  /*218e0*/  LDL.LU R24, [R1+0x34] ;  /* 0x0000340001187983 */ /* 0x000f260000300800 */
[----:B------:R-:W-:Y:S01]  /*218f0*/  IMAD R25, R25, UR6, RZ ;  /* 0x0000000619197c24 */ /* 0x000fe2000f8e02ff */
[----:B------:R-:W-:Y:S04]  /*21900*/  STL [R1], R3 ;  /* 0x0000000301007387 */ /* 0x000fe80000100800 */
[----:B------:R-:W4:Y:S01]  /*21910*/  LDL.LU R11, [R1+0x3c] ;  /* 0x00003c00010b7983 */ /* 0x000f220000300800 */
[----:B------:R-:W-:Y:S01]  /*21920*/  LEA.HI.X.SX32 R4, R25, UR7, 0x1, P1 ;  /* 0x0000000719047c11 */ /* 0x000fe200088f0eff */
[----:B------:R-:W0:Y:S02]  /*21930*/  LDCU UR7, c[0x0][0x3a0] ;  /* 0x00007400ff0777ac */ /* 0x000e240008000800 */
[----:B------:R-:W-:Y:S04]  /*21940*/  STL [R1+0x1ab8], R2 ;  /* 0x001ab80201007387 */ /* 0x000fe80000100800 */
[----:B------:R-:W4:Y:S04]  /*21950*/  LDL.LU R12, [R1+0x44] ;  /* 0x00004400010c7983 */ /* 0x000f280000300800 */
[----:B------:R-:W4:Y:S04]  /*21960*/  LDL.LU R13, [R1+0x50] ;  /* 0x00005000010d7983 */ /* 0x000f280000300800 */
[----:B------:R-:W4:Y:S04]  /*21970*/  LDL.LU R14, [R1+0x58] ;  /* 0x00005800010e7983 */ /* 0x000f280000300800 */
[----:B------:R-:W-:Y:S04]  /*21980*/  STL [R1+0x1aac], R4 ;  /* 0x001aac0401007387 */ /* 0x000fe80000100800 */
[----:B------:R-:W4:Y:S04]  /*21990*/  LDL.LU R28, [R1+0x8c] ;  /* 0x00008c00011c7983 */ /* 0x000f280000300800 */
[----:B------:R-:W4:Y:S01]  /*219a0*/  LDL.LU R27, [R1+0x94] ;  /* 0x00009400011b7983 */ /* 0x000f220000300800 */
[----:B--2---:R-:W-:-:S05]  /*219b0*/  IMAD R0, R0, 0x4, R22 ;  /* 0x0000000400007824 */ /* 0x004fca00078e0216 */
[----:B------:R-:W-:Y:S01]  /*219c0*/  STL [R1+0x1aa8], R0 ;  /* 0x001aa80001007387 */ /* 0x000fe20000100800 */
[----:B------:R-:W-:-:S03]  /*219d0*/  IMAD R5, R17, UR5, RZ ;  /* 0x0000000511057c24 */ /* 0x000fc6000f8e02ff */
[----:B------:R-:W2:Y:S04]  /*219e0*/  LDL.LU R17, [R1+0xa8] ;  /* 0x0000a80001117983 */ /* 0x000ea80000300800 */
[----:B------:R-:W2:Y:S04]  /*219f0*/  LDL.LU R26, [R1+0xb0] ;  /* 0x0000b000011a7983 */ /* 0x000ea80000300800 */
[----:B------:R-:W-:Y:S04]  /*21a00*/  STL [R1+0x1abc], R5 ;  /* 0x001abc0501007387 */ /* 0x000fe80000100800 */
[----:B------:R-:W2:Y:S01]  /*21a10*/  LDL.LU R25, [R1+0xb8] ;  /* 0x0000b80001197983 */ /* 0x000ea20000300800 */
[----:B---3--:R-:W-:-:S03]  /*21a20*/  IMAD R6, R20, UR5, RZ ;  /* 0x0000000514067c24 */ /* 0x008fc6000f8e02ff */
[----:B------:R-:W3:Y:S04]  /*21a30*/  LDL.LU R20, [R1+0xc4] ;  /* 0x0000c40001147983 */ /* 0x000ee80000300800 */
[----:B------:R-:W-:Y:S01]  /*21a40*/  STL [R1+0x1ac0], R6 ;  /* 0x001ac00601007387 */ /* 0x000fe20000100800 */
[----:B----4-:R-:W-:-:S03]  /*21a50*/  IMAD R7, R21, UR5, RZ ;  /* 0x0000000515077c24 */ /* 0x010fc6000f8e02ff */
[----:B------:R-:W4:Y:S04]  /*21a60*/  LDL.LU R21, [R1+0xcc] ;  /* 0x0000cc0001157983 */ /* 0x000f280000300800 */
[----:B------:R-:W4:Y:S04]  /*21a70*/  LDL.LU R22, [R1+0xd4] ;  /* 0x0000d40001167983 */ /* 0x000f280000300800 */
[----:B------:R-:W-:Y:S01]  /*21a80*/  STL [R1+0x1ac4], R7 ;  /* 0x001ac40701007387 */ /* 0x000fe20000100800 */
[----:B------:R-:W-:-:S05]  /*21a90*/  IMAD R8, R10, UR5, RZ ;  /* 0x000000050a087c24 */ /* 0x000fca000f8e02ff */
[----:B------:R-:W-:Y:S01]  /*21aa0*/  STL [R1+0x1ac8], R8 ;  /* 0x001ac80801007387 */ /* 0x000fe20000100800 */
[----:B------:R-:W-:-:S03]  /*21ab0*/  IMAD R9, R23, UR5, RZ ;  /* 0x0000000517097c24 */ /* 0x000fc6000f8e02ff */
[----:B------:R-:W4:Y:S04]  /*21ac0*/  LDL.LU R23, [R1+0x134] ;  /* 0x0001340001177983 */ /* 0x000f280000300800 */
[----:B------:R-:W-:Y:S01]  /*21ad0*/  STL [R1+0x1acc], R9 ;  /* 0x001acc0901007387 */ /* 0x000fe20000100800 */
[----:B------:R-:W-:-:S03]  /*21ae0*/  IMAD R10, R24, UR5, RZ ;  /* 0x00000005180a7c24 */ /* 0x000fc6000f8e02ff */
[----:B------:R-:W4:Y:S01]  /*21af0*/  LDL.LU R24, [R1+0x138] ;  /* 0x0001380001187983 */ /* 0x000f220000300800 */
[----:B------:R-:W-:-:S03]  /*21b00*/  IMAD R11, R11, UR5, RZ ;  /* 0x000000050b0b7c24 */ /* 0x000fc6000f8e02ff */
[----:B------:R-:W-:Y:S01]  /*21b10*/  STL [R1+0x1ad0], R10 ;  /* 0x001ad00a01007387 */ /* 0x000fe20000100800 */
        /* <DEDUP_REMOVED lines=9> */
[----:B------:R-:W-:Y:S04]  /*21bb0*/  STL [R1+0x1ae4], R15 ;  /* 0x001ae40f01007387 */ /* 0x000fe80000100800 */
[----:B------:R-:W-:Y:S01]  /*21bc0*/  STL [R1+0x1ae8], R16 ;  /* 0x001ae81001007387 */ /* 0x000fe20000100800 */
[----:B--2---:R-:W-:Y:S02]  /*21bd0*/  IMAD R17, R17, UR5, RZ ;  /* 0x0000000511117c24 */ /* 0x004fe4000f8e02ff */
[----:B------:R-:W-:-:S03]  /*21be0*/  IMAD R18, R26, UR5, RZ ;  /* 0x000000051a127c24 */ /* 0x000fc6000f8e02ff */
[----:B------:R-:W-:Y:S01]  /*21bf0*/  STL [R1+0x1aec], R17 ;  /* 0x001aec1101007387 */ /* 0x000fe20000100800 */
[----:B------:R-:W-:-:S03]  /*21c00*/  IMAD R19, R25, UR5, RZ ;  /* 0x0000000519137c24 */ /* 0x000fc6000f8e02ff */
[----:B------:R-:W-:Y:S01]  /*21c10*/  STL [R1+0x1af0], R18 ;  /* 0x001af01201007387 */ /* 0x000fe20000100800 */
[----:B---3--:R-:W-:-:S03]  /*21c20*/  IMAD R20, R20, UR5, RZ ;  /* 0x0000000514147c24 */ /* 0x008fc6000f8e02ff */
[----:B------:R-:W-:Y:S04]  /*21c30*/  STL [R1+0x1af4], R19 ;  /* 0x001af41301007387 */ /* 0x000fe80000100800 */
[----:B------:R-:W-:Y:S01]  /*21c40*/  STL [R1+0x1af8], R20 ;  /* 0x001af81401007387 */ /* 0x000fe20000100800 */
[----:B----4-:R-:W-:Y:S02]  /*21c50*/  IMAD R21, R21, UR5, RZ ;  /* 0x0000000515157c24 */ /* 0x010fe4000f8e02ff */
[----:B------:R-:W-:-:S03]  /*21c60*/  IMAD R22, R22, UR5, RZ ;  /* 0x0000000516167c24 */ /* 0x000fc6000f8e02ff */
[----:B------:R1:W-:Y:S04]  /*21c70*/  STL [R1+0x1afc], R21 ;  /* 0x001afc1501007387 */ /* 0x0003e80000100800 */
[----:B------:R-:W2:Y:S04]  /*21c80*/  LDL.LU R25, [R1+0x13c] ;  /* 0x00013c0001197983 */ /* 0x000ea80000300800 */
[----:B------:R-:W3:Y:S04]  /*21c90*/  LDL.LU R26, [R1+0x140] ;  /* 0x00014000011a7983 */ /* 0x000ee80000300800 */
[----:B------:R-:W-:Y:S04]  /*21ca0*/  STL [R1+0x1b00], R22 ;  /* 0x001b001601007387 */ /* 0x000fe80000100800 */
[----:B------:R-:W4:Y:S04]  /*21cb0*/  LDL.LU R27, [R1+0x144] ;  /* 0x00014400011b7983 */ /* 0x000f280000300800 */
[----:B------:R-:W4:Y:S01]  /*21cc0*/  LDL.LU R28, [R1+0x158] ;  /* 0x00015800011c7983 */ /* 0x000f220000300800 */
[----:B------:R-:W-:-:S05]  /*21cd0*/  IMAD R23, R23, UR5, RZ ;  /* 0x0000000517177c24 */ /* 0x000fca000f8e02ff */
[----:B------:R-:W-:Y:S04]  /*21ce0*/  STL [R1+0x1b04], R23 ;  /* 0x001b041701007387 */ /* 0x000fe80000100800 */
[----:B------:R-:W4:Y:S04]  /*21cf0*/  LDL.LU R29, [R1+0x15c] ;  /* 0x00015c00011d7983 */ /* 0x000f280000300800 */
[----:B-1----:R-:W4:Y:S04]  /*21d00*/  LDL.LU R21, [R1+0x164] ;  /* 0x0001640001157983 */ /* 0x002f280000300800 */
[----:B------:R-:W4:Y:S04]  /*21d10*/  LDL.LU R20, [R1+0x168] ;  /* 0x0001680001147983 */ /* 0x000f280000300800 */
        /* <DEDUP_REMOVED lines=16> */
[----:B------:R-:W4:Y:S01]  /*21e20*/  LDL.LU R4, [R1+0x1c0] ;  /* 0x0001c00001047983 */ /* 0x000f220000300800 */
[----:B------:R-:W-:-:S03]  /*21e30*/  IMAD R24, R24, UR5, RZ ;  /* 0x0000000518187c24 */ /* 0x000fc6000f8e02ff */
[----:B------:R-:W4:Y:S04]  /*21e40*/  LDL.LU R2, [R1+0x1ec] ;  /* 0x0001ec0001027983 */ /* 0x000f280000300800 */
[----:B------:R-:W4:Y:S04]  /*21e50*/  LDL.LU R3, [R1+0x204] ;  /* 0x0002040001037983 */ /* 0x000f280000300800 */
[----:B------:R-:W-:Y:S01]  /*21e60*/  STL [R1+0x1b08], R24 ;  /* 0x001b081801007387 */ /* 0x000fe20000100800 */
[----:B--2---:R-:W-:Y:S02]  /*21e70*/  IMAD R25, R25, UR5, RZ ;  /* 0x0000000519197c24 */ /* 0x004fe4000f8e02ff */
[----:B---3--:R-:W-:-:S03]  /*21e80*/  IMAD R26, R26, UR5, RZ ;  /* 0x000000051a1a7c24 */ /* 0x008fc6000f8e02ff */
[----:B------:R-:W-:Y:S01]  /*21e90*/  STL [R1+0x1b0c], R25 ;  /* 0x001b0c1901007387 */ /* 0x000fe20000100800 */
[----:B----4-:R-:W-:-:S03]  /*21ea0*/  IMAD R27, R27, UR5, RZ ;  /* 0x000000051b1b7c24 */ /* 0x010fc6000f8e02ff */
[----:B------:R-:W-:Y:S01]  /*21eb0*/  STL [R1+0x1b10], R26 ;  /* 0x001b101a01007387 */ /* 0x000fe20000100800 */
[----:B------:R-:W-:-:S03]  /*21ec0*/  IMAD R28, R28, UR5, RZ ;  /* 0x000000051c1c7c24 */ /* 0x000fc6000f8e02ff */
[----:B------:R-:W-:Y:S04]  /*21ed0*/  STL [R1+0x1b14], R27 ;  /* 0x001b141b01007387 */ /* 0x000fe80000100800 */
[----:B------:R-:W-:Y:S01]  /*21ee0*/  STL [R1+0x1b18], R28 ;  /* 0x001b181c01007387 */ /* 0x000fe20000100800 */
[----:B------:R-:W-:Y:S02]  /*21ef0*/  IMAD R29, R29, UR5, RZ ;  /* 0x000000051d1d7c24 */ /* 0x000fe4000f8e02ff */
[----:B------:R-:W-:-:S03]  /*21f00*/  IMAD R21, R21, UR5, RZ ;  /* 0x0000000515157c24 */ /* 0x000fc6000f8e02ff */
[----:B------:R1:W-:Y:S01]  /*21f10*/  STL [R1+0x1b1c], R29 ;  /* 0x001b1c1d01007387 */ /* 0x0003e20000100800 */
        /* <DEDUP_REMOVED lines=35> */
[----:B------:R2:W-:Y:S04]  /*22150*/  STL [R1+0xcc], R0 ;  /* 0x0000cc0001007387 */ /* 0x0005e80000100800 */
[----:B------:R-:W-:Y:S04]  /*22160*/  STL [R1+0xd4], R4 ;  /* 0x0000d40401007387 */ /* 0x000fe80000100800 */
[----:B-1----:R-:W3:Y:S01]  /*22170*/  LDL.LU R29, [R1+0x228] ;  /* 0x00022800011d7983 */ /* 0x002ee20000300800 */
[----:B------:R-:W-:Y:S02]  /*22180*/  IMAD R2, R2, UR5, RZ ;  /* 0x0000000502027c24 */ /* 0x000fe4000f8e02ff */
[----:B--2---:R-:W-:-:S03]  /*22190*/  IMAD R0, R3, UR5, RZ ;  /* 0x0000000503007c24 */ /* 0x004fc6000f8e02ff */
[----:B------:R-:W-:Y:S04]  /*221a0*/  STL [R1+0x134], R2 ;  /* 0x0001340201007387 */ /* 0x000fe80000100800 */
[----:B---3--:R1:W-:Y:S04]  /*221b0*/  STL [R1+0x1b8c], R29 ;  /* 0x001b8c1d01007387 */ /* 0x0083e80000100800 */
[----:B------:R-:W-:Y:S04]  /*221c0*/  STL [R1+0x138], R0 ;  /* 0x0001380001007387 */ /* 0x000fe80000100800 */
        /* <DEDUP_REMOVED lines=31> */
[----:B--2---:R-:W-:-:S05]  /*223c0*/  IMAD R29, R29, UR5, RZ ;  /* 0x000000051d1d7c24 */ /* 0x004fca000f8e02ff */
[----:B------:R1:W-:Y:S04]  /*223d0*/  STL [R1+0x13c], R29 ;  /* 0x00013c1d01007387 */ /* 0x0003e80000100800 */
[----:B-1----:R-:W2:Y:S02]  /*223e0*/  LDL.LU R29, [R1+0x1b90] ;  /* 0x001b9000011d7983 */ /* 0x002ea40000300800 */
[----:B--2---:R-:W-:-:S05]  /*223f0*/  IMAD R29, R29, UR5, RZ ;  /* 0x000000051d1d7c24 */ /* 0x004fca000f8e02ff */
[----:B------:R1:W-:Y:S04]  /*22400*/  STL [R1+0x140], R29 ;  /* 0x0001401d01007387 */ /* 0x0003e80000100800 */
[----:B-1----:R-:W2:Y:S01]  /*22410*/  LDL.LU R29, [R1+0x1b8c] ;  /* 0x001b8c00011d7983 */ /* 0x002ea20000300800 */
[----:B---3--:R-:W-:Y:S02]  /*22420*/  IMAD R28, R28, UR5, RZ ;  /* 0x000000051c1c7c24 */ /* 0x008fe4000f8e02ff */
[----:B----4-:R-:W-:Y:S02]  /*22430*/  IMAD R27, R27, UR5, RZ ;  /* 0x000000051b1b7c24 */ /* 0x010fe4000f8e02ff */
[----:B------:R-:W-:Y:S02]  /*22440*/  IMAD R26, R26, UR5, RZ ;  /* 0x000000051a1a7c24 */ /* 0x000fe4000f8e02ff */
[----:B------:R-:W-:-:S02]  /*22450*/  IMAD R25, R25, UR5, RZ ;  /* 0x0000000519197c24 */ /* 0x000fc4000f8e02ff */
[----:B------:R-:W-:Y:S02]  /*22460*/  IMAD R24, R24, UR5, RZ ;  /* 0x0000000518187c24 */ /* 0x000fe4000f8e02ff */
[----:B------:R-:W-:Y:S02]  /*22470*/  IMAD R23, R23, UR5, RZ ;  /* 0x0000000517177c24 */ /* 0x000fe4000f8e02ff */
[----:B------:R-:W-:Y:S02]  /*22480*/  IMAD R22, R22, UR5, RZ ;  /* 0x0000000516167c24 */ /* 0x000fe4000f8e02ff */
[----:B------:R-:W-:Y:S02]  /*22490*/  IMAD R21, R21, UR5, RZ ;  /* 0x0000000515157c24 */ /* 0x000fe4000f8e02ff */
        /* <DEDUP_REMOVED lines=18> */
[----:B--2---:R-:W-:-:S05]  /*225c0*/  IMAD R29, R29, UR5, RZ ;  /* 0x000000051d1d7c24 */ /* 0x004fca000f8e02ff */
[----:B------:R1:W-:Y:S04]  /*225d0*/  STL [R1+0x144], R29 ;  /* 0x0001441d01007387 */ /* 0x0003e80000100800 */
[----:B------:R-:W-:Y:S04]  /*225e0*/  STL [R1+0x158], R28 ;  /* 0x0001581c01007387 */ /* 0x000fe80000100800 */
        /* <DEDUP_REMOVED lines=23> */
[----:B------:R2:W-:Y:S04]  /*22760*/  STL [R1+0x224], R0 ;  /* 0x0002240001007387 */ /* 0x0005e80000100800 */
[----:B------:R-:W-:Y:S04]  /*22770*/  STL [R1+0x228], R4 ;  /* 0x0002280401007387 */ /* 0x000fe80000100800 */
[----:B-1----:R-:W3:Y:S01]  /*22780*/  LDL.LU R29, [R1+0x2bc] ;  /* 0x0002bc00011d7983 */ /* 0x002ee20000300800 */
[----:B------:R-:W-:-:S02]  /*22790*/  IMAD R2, R2, UR5, RZ ;  /* 0x0000000502027c24 */ /* 0x000fc4000f8e02ff */
        /* <DEDUP_REMOVED lines=1232> */
[----:B--2---:R-:W-:-:S05]  /*274a0*/  IMAD R29, R29, UR5, RZ ;  /* 0x000000051d1d7c24 */ /* 0x004fca000f8e02ff */
        /* <DEDUP_REMOVED lines=27> */
[----:B-1----:R-:W2:Y:S04]  /*27660*/  LDL.LU R4, [R1+0xb4] ;  /* 0x0000b40001047983 */ /* 0x002ea80000300800 */
[----:B------:R-:W-:Y:S04]  /*27670*/  STL [R1+0x7a0], R2 ;  /* 0x0007a00201007387 */ /* 0x000fe80000100800 */
[----:B------:R-:W3:Y:S01]  /*27680*/  LDL.LU R29, [R1+0xac] ;  /* 0x0000ac00011d7983 */ /* 0x000ee20000300800 */
[----:B------:R-:W-:-:S05]  /*27690*/  IMAD R0, R3, UR5, RZ ;  /* 0x0000000503007c24 */ /* 0x000fca000f8e02ff */
[----:B------:R-:W-:Y:S04]  /*276a0*/  STL [R1+0xc0], R0 ;  /* 0x0000c00001007387 */ /* 0x000fe80000100800 */
[----:B---3--:R1:W-:Y:S04]  /*276b0*/  STL [R1+0x1b20], R29 ;  /* 0x001b201d01007387 */ /* 0x0083e80000100800 */
[----:B-1----:R-:W3:Y:S04]  /*276c0*/  LDL.LU R29, [R1+0xbc] ;  /* 0x0000bc00011d7983 */ /* 0x002ee80000300800 */
        /* <DEDUP_REMOVED lines=19> */
[----:B--2---:R-:W-:-:S03]  /*27800*/  IMAD R4, R4, UR5, RZ ;  /* 0x0000000504047c24 */ /* 0x004fc6000f8e02ff */
[----:B------:R-:W2:Y:S04]  /*27810*/  LDL.LU R9, [R1+0x48] ;  /* 0x0000480001097983 */ /* 0x000ea80000300800 */
[----:B------:R-:W2:Y:S04]  /*27820*/  LDL.LU R8, [R1+0x40] ;  /* 0x0000400001087983 */ /* 0x000ea80000300800 */
[----:B------:R-:W2:Y:S04]  /*27830*/  LDL.LU R7, [R1+0x38] ;  /* 0x0000380001077983 */ /* 0x000ea80000300800 */
[----:B------:R-:W2:Y:S04]  /*27840*/  LDL.LU R6, [R1+0x30] ;  /* 0x0000300001067983 */ /* 0x000ea80000300800 */
[----:B------:R-:W2:Y:S04]  /*27850*/  LDL.LU R0, [R1+0x28] ;  /* 0x0000280001007983 */ /* 0x000ea80000300800 */
[----:B------:R-:W2:Y:S04]  /*27860*/  LDL.LU R5, [R1+0x20] ;  /* 0x0000200001057983 */ /* 0x000ea80000300800 */
[----:B------:R-:W2:Y:S04]  /*27870*/  LDL.LU R2, [R1+0x18] ;  /* 0x0000180001027983 */ /* 0x000ea80000300800 */
[----:B------:R-:W2:Y:S04]  /*27880*/  LDL.LU R3, [R1+0x10] ;  /* 0x0000100001037983 */ /* 0x000ea80000300800 */
[----:B------:R1:W-:Y:S04]  /*27890*/  STL [R1+0xc8], R4 ;  /* 0x0000c80401007387 */ /* 0x0003e80000100800 */
[----:B-1----:R-:W2:Y:S01]  /*278a0*/  LDL.LU R4, [R1] ;  /* 0x0000000001047983 */ /* 0x002ea20000300800 */
[----:B---3--:R-:W-:-:S05]  /*278b0*/  IMAD R29, R29, UR4, RZ ;  /* 0x000000041d1d7c24 */ /* 0x008fca000f8e02ff */
[----:B------:R1:W-:Y:S04]  /*278c0*/  STL [R1+0xb4], R29 ;  /* 0x0000b41d01007387 */ /* 0x0003e80000100800 */
[----:B-1----:R-:W3:Y:S01]  /*278d0*/  LDL.LU R29, [R1+0x1b20] ;  /* 0x001b2000011d7983 */ /* 0x002ee20000300800 */
[----:B----4-:R-:W-:Y:S02]  /*278e0*/  IMAD R28, R28, UR5, RZ ;  /* 0x000000051c1c7c24 */ /* 0x010fe4000f8e02ff */
        /* <DEDUP_REMOVED lines=18> */
[----:B--2---:R-:W-:Y:S02]  /*27a10*/  IMAD R9, R9, UR5, RZ ;  /* 0x0000000509097c24 */ /* 0x004fe4000f8e02ff */
[----:B------:R-:W-:Y:S02]  /*27a20*/  IMAD R8, R8, UR5, RZ ;  /* 0x0000000508087c24 */ /* 0x000fe4000f8e02ff */
[----:B------:R-:W-:-:S02]  /*27a30*/  IMAD R7, R7, UR5, RZ ;  /* 0x0000000507077c24 */ /* 0x000fc4000f8e02ff */
[----:B------:R-:W-:Y:S02]  /*27a40*/  IMAD R6, R6, UR5, RZ ;  /* 0x0000000506067c24 */ /* 0x000fe4000f8e02ff */
[----:B------:R-:W-:Y:S02]  /*27a50*/  IMAD R5, R5, UR5, RZ ;  /* 0x0000000505057c24 */ /* 0x000fe4000f8e02ff */
[----:B------:R-:W-:Y:S02]  /*27a60*/  IMAD R2, R2, UR5, RZ ;  /* 0x0000000502027c24 */ /* 0x000fe4000f8e02ff */
[----:B------:R-:W-:Y:S02]  /*27a70*/  IMAD R3, R3, UR5, RZ ;  /* 0x0000000503037c24 */ /* 0x000fe4000f8e02ff */
[----:B---3--:R-:W-:-:S05]  /*27a80*/  IMAD R29, R29, UR5, RZ ;  /* 0x000000051d1d7c24 */ /* 0x008fca000f8e02ff */
        /* <DEDUP_REMOVED lines=53> */
[----:B-1----:R-:W2:Y:S02]  /*27de0*/  LDL.LU R3, [R1+0x1ab4] ;  /* 0x001ab40001037983 */ /* 0x002ea40000300800 */
[----:B--2---:R-:W-:-:S05]  /*27df0*/  IMAD R3, R3, UR5, RZ ;  /* 0x0000000503037c24 */ /* 0x004fca000f8e02ff */
[----:B------:R1:W-:Y:S04]  /*27e00*/  STL [R1+0x8], R3 ;  /* 0x0000080301007387 */ /* 0x0003e80000100800 */
[----:B-1----:R-:W2:Y:S01]  /*27e10*/  LDL.LU R3, [R1+0x1ab0] ;  /* 0x001ab00001037983 */ /* 0x002ea20000300800 */
[----:B------:R-:W-:-:S05]  /*27e20*/  IMAD R4, R4, UR5, RZ ;  /* 0x0000000504047c24 */ /* 0x000fca000f8e02ff */
[----:B------:R2:W-:Y:S02]  /*27e30*/  STL [R1], R4 ;  /* 0x0000000401007387 */ /* 0x0005e40000100800 */
[----:B--2---:R-:W-:-:S05]  /*27e40*/  IADD3 R4, P6, PT, R5, R3, RZ ;  /* 0x0000000305047210 */ /* 0x004fca0007fde0ff */
[----:B------:R1:W-:Y:S02]  /*27e50*/  STL [R1+0x1a60], R4 ;  /* 0x001a600401007387 */ /* 0x0003e40000100800 */
[----:B-1----:R-:W-:-:S05]  /*27e60*/  IADD3 R4, P5, PT, R6, R3, RZ ;  /* 0x0000000306047210 */ /* 0x002fca0007fbe0ff */
        /* <DEDUP_REMOVED lines=10> */
[----:B------:R1:W-:Y:S04]  /*27f10*/  STL [R1+0x1a78], R4 ;  /* 0x001a780401007387 */ /* 0x0003e80000100800 */
[----:B-1----:R-:W2:Y:S02]  /*27f20*/  LDL.LU R4, [R1+0x1aac] ;  /* 0x001aac0001047983 */ /* 0x002ea40000300800 */
[-C--:B--2---:R-:W-:Y:S02]  /*27f30*/  LEA.HI.X.SX32 R5, R5, R4.reuse, 0x1, P6 ;  /* 0x0000000405057211 */ /* 0x084fe400030f0eff */
[----:B------:R-:W-:-:S03]  /*27f40*/  LEA.HI.X.SX32 R6, R6, R4, 0x1, P5 ;  /* 0x0000000406067211 */ /* 0x000fc600028f0eff */
[----:B------:R1:W-:Y:S02]  /*27f50*/  STL [R1+0x1a58], R5 ;  /* 0x001a580501007387 */ /* 0x0003e40000100800 */
[----:B-1----:R-:W-:-:S05]  /*27f60*/  IADD3 R5, P6, PT, R12, R3, RZ ;  /* 0x000000030c057210 */ /* 0x002fca0007fde0ff */
[----:B------:R1:W-:Y:S04]  /*27f70*/  STL [R1+0x1a5c], R5 ;  /* 0x001a5c0501007387 */ /* 0x0003e80000100800 */
[----:B------:R2:W-:Y:S01]  /*27f80*/  STL [R1+0x1a50], R6 ;  /* 0x001a500601007387 */ /* 0x0005e20000100800 */
[----:B-1----:R-:W-:Y:S02]  /*27f90*/  IADD3 R5, P5, PT, R13, R3, RZ ;  /* 0x000000030d057210 */ /* 0x002fe40007fbe0ff */
[----:B--2---:R-:W-:-:S03]  /*27fa0*/  LEA.HI.X.SX32 R6, R7, R4, 0x1, P4 ;  /* 0x0000000407067211 */ /* 0x004fc600020f0eff */
[----:B------:R1:W-:Y:S01]  /*27fb0*/  STL [R1+0x1a54], R5 ;  /* 0x001a540501007387 */ /* 0x0003e20000100800 */
[----:B------:R-:W-:-:S03]  /*27fc0*/  IADD3 R7, P4, PT, R14, R3, RZ ;  /* 0x000000030e077210 */ /* 0x000fc60007f9e0ff */
[----:B------:R2:W-:Y:S01]  /*27fd0*/  STL [R1+0x1a48], R6 ;  /* 0x001a480601007387 */ /* 0x0005e20000100800 */
[----:B-1----:R-:W-:-:S03]  /*27fe0*/  LEA.HI.X.SX32 R5, R8, R4, 0x1, P3 ;  /* 0x0000000408057211 */ /* 0x002fc600018f0eff */
[----:B------:R1:W-:Y:S01]  /*27ff0*/  STL [R1+0x1a4c], R7 ;  /* 0x001a4c0701007387 */ /* 0x0003e20000100800 */
[----:B--2---:R-:W-:-:S03]  /*28000*/  IADD3 R6, P3, PT, R15, R3, RZ ;  /* 0x000000030f067210 */ /* 0x004fc60007f7e0ff */
[----:B------:R2:W-:Y:S04]  /*28010*/  STL [R1+0x1a40], R5 ;  /* 0x001a400501007387 */ /* 0x0005e80000100800 */
[----:B------:R0:W-:Y:S01]  /*28020*/  STL [R1+0x1a44], R6 ;  /* 0x001a440601007387 */ /* 0x0001e20000100800 */
[----:B-1----:R-:W-:Y:S02]  /*28030*/  LEA.HI.X.SX32 R7, R9, R4, 0x1, P2 ;  /* 0x0000000409077211 */ /* 0x002fe400010f0eff */
[----:B--2---:R-:W-:-:S03]  /*28040*/  IADD3 R5, P2, PT, R16, R3, RZ ;  /* 0x0000000310057210 */ /* 0x004fc60007f5e0ff */
[----:B------:R1:W-:Y:S01]  /*28050*/  STL [R1+0x1a38], R7 ;  /* 0x001a380701007387 */ /* 0x0003e20000100800 */
[----:B0-----:R-:W-:-:S03]  /*28060*/  LEA.HI.X.SX32 R6, R10, R4, 0x1, P1 ;  /* 0x000000040a067211 */ /* 0x001fc600008f0eff */
[----:B------:R0:W-:Y:S04]  /*28070*/  STL [R1+0x1a3c], R5 ;  /* 0x001a3c0501007387 */ /* 0x0001e80000100800 */
[----:B------:R2:W-:Y:S01]  /*28080*/  STL [R1+0x1a30], R6 ;  /* 0x001a300601007387 */ /* 0x0005e20000100800 */
[----:B-1----:R-:W-:Y:S02]  /*28090*/  IADD3 R7, P1, PT, R17, R3, RZ ;  /* 0x0000000311077210 */ /* 0x002fe40007f3e0ff */
[----:B0-----:R-:W-:-:S03]  /*280a0*/  LEA.HI.X.SX32 R5, R11, R4, 0x1, P0 ;  /* 0x000000040b057211 */ /* 0x001fc600000f0eff */
[----:B------:R0:W-:Y:S01]  /*280b0*/  STL [R1+0x1a34], R7 ;  /* 0x001a340701007387 */ /* 0x0001e20000100800 */
[----:B--2---:R-:W-:-:S03]  /*280c0*/  IADD3 R6, P0, PT, R18, R3, RZ ;  /* 0x0000000312067210 */ /* 0x004fc60007f1e0ff */
[----:B------:R1:W-:Y:S04]  /*280d0*/  STL [R1+0x1a28], R5 ;  /* 0x001a280501007387 */ /* 0x0003e80000100800 */
[----:B------:R2:W-:Y:S01]  /*280e0*/  STL [R1+0x1a2c], R6 ;  /* 0x001a2c0601007387 */ /* 0x0005e20000100800 */
[----:B0-----:R-:W-:Y:S02]  /*280f0*/  LEA.HI.X.SX32 R7, R12, R4, 0x1, P6 ;  /* 0x000000040c077211 */ /* 0x001fe400030f0eff */
[----:B-1----:R-:W-:-:S03]  /*28100*/  IADD3 R5, P6, PT, R19, R3, RZ ;  /* 0x0000000313057210 */ /* 0x002fc60007fde0ff */
[----:B------:R-:W-:Y:S01]  /*28110*/  STL [R1+0x1a20], R7 ;  /* 0x001a200701007387 */ /* 0x000fe20000100800 */
[----:B--2---:R-:W-:-:S03]  /*28120*/  LEA.HI.X.SX32 R6, R13, R4, 0x1, P5 ;  /* 0x000000040d067211 */ /* 0x004fc600028f0eff */
[----:B------:R-:W2:Y:S04]  /*28130*/  LDL.LU R9, [R1+0x4] ;  /* 0x0000040001097983 */ /* 0x000ea80000300800 */
[----:B------:R0:W-:Y:S04]  /*28140*/  STL [R1+0x1a24], R5 ;  /* 0x001a240501007387 */ /* 0x0001e80000100800 */
[----:B------:R1:W-:Y:S01]  /*28150*/  STL [R1+0x1a18], R6 ;  /* 0x001a180601007387 */ /* 0x0003e20000100800 */
[----:B0-----:R-:W-:Y:S02]  /*28160*/  IADD3 R5, P5, PT, R20, R3, RZ ;  /* 0x0000000314057210 */ /* 0x001fe40007fbe0ff */
[----:B-1----:R-:W-:-:S02]  /*28170*/  LEA.HI.X.SX32 R6, R14, R4, 0x1, P4 ;  /* 0x000000040e067211 */ /* 0x002fc400020f0eff */
[----:B------:R-:W-:Y:S01]  /*28180*/  IADD3 R7, P4, PT, R21, R3, RZ ;  /* 0x0000000315077210 */ /* 0x000fe20007f9e0ff */
[----:B------:R0:W-:Y:S04]  /*28190*/  STL [R1+0x1a1c], R5 ;  /* 0x001a1c0501007387 */ /* 0x0001e80000100800 */
[----:B------:R1:W-:Y:S01]  /*281a0*/  STL [R1+0x1a10], R6 ;  /* 0x001a100601007387 */ /* 0x0003e20000100800 */
[----:B0-----:R-:W-:-:S03]  /*281b0*/  LEA.HI.X.SX32 R5, R15, R4, 0x1, P3 ;  /* 0x000000040f057211 */ /* 0x001fc600018f0eff */
[----:B-1----:R-:W2:Y:S04]  /*281c0*/  LDL.LU R6, [R1+0x14] ;  /* 0x0000140001067983 */ /* 0x002ea80000300800 */
[----:B------:R0:W-:Y:S01]  /*281d0*/  STL [R1+0x1a14], R7 ;  /* 0x001a140701007387 */ /* 0x0001e20000100800 */
[----:B------:R-:W-:-:S03]  /*281e0*/  LEA.HI.X.SX32 R8, R16, R4, 0x1, P2 ;  /* 0x0000000410087211 */ /* 0x000fc600010f0eff */
[----:B------:R1:W-:Y:S01]  /*281f0*/  STL [R1+0x1a08], R5 ;  /* 0x001a080501007387 */ /* 0x0003e20000100800 */
[----:B0-----:R-:W-:-:S03]  /*28200*/  IADD3 R7, P3, PT, R22, R3, RZ ;  /* 0x0000000316077210 */ /* 0x001fc60007f7e0ff */
[----:B-1----:R-:W2:Y:S04]  /*28210*/  LDL.LU R5, [R1+0x1c] ;  /* 0x00001c0001057983 */ /* 0x002ea80000300800 */
[----:B------:R0:W-:Y:S01]  /*28220*/  STL [R1+0x1a0c], R7 ;  /* 0x001a0c0701007387 */ /* 0x0001e20000100800 */
[----:B------:R-:W-:-:S03]  /*28230*/  LEA.HI.X.SX32 R10, R17, R4, 0x1, P1 ;  /* 0x00000004110a7211 */ /* 0x000fc600008f0eff */
[----:B------:R1:W-:Y:S01]  /*28240*/  STL [R1+0x1a00], R8 ;  /* 0x001a000801007387 */ /* 0x0003e20000100800 */
[-C--:B0-----:R-:W-:Y:S02]  /*28250*/  IADD3 R7, P2, PT, R23, R3.reuse, RZ ;  /* 0x0000000317077210 */ /* 0x081fe40007f5e0ff */
[----:B-1----:R-:W-:-:S03]  /*28260*/  IADD3 R8, P1, PT, R24, R3, RZ ;  /* 0x0000000318087210 */ /* 0x002fc60007f3e0ff */
[----:B------:R0:W-:Y:S04]  /*28270*/  STL [R1+0x1a04], R7 ;  /* 0x001a040701007387 */ /* 0x0001e80000100800 */
[----:B------:R-:W-:Y:S01]  /*28280*/  STL [R1+0x19f8], R10 ;  /* 0x0019f80a01007387 */ /* 0x000fe20000100800 */
[----:B0-----:R-:W-:-:S03]  /*28290*/  LEA.HI.X.SX32 R7, R18, R4, 0x1, P0 ;  /* 0x0000000412077211 */ /* 0x001fc600000f0eff */
[----:B------:R-:W2:Y:S04]  /*282a0*/  LDL.LU R18, [R1+0x2c] ;  /* 0x00002c0001127983 */ /* 0x000ea80000300800 */
[----:B------:R-:W-:Y:S04]  /*282b0*/  STL [R1+0x19fc], R8 ;  /* 0x0019fc0801007387 */ /* 0x000fe80000100800 */
[----:B------:R0:W-:Y:S02]  /*282c0*/  STL [R1+0x19f0], R7 ;  /* 0x0019f00701007387 */ /* 0x0001e40000100800 */
[----:B0-----:R-:W-:-:S02]  /*282d0*/  LEA.HI.X.SX32 R7, R19, R4, 0x1, P6 ;  /* 0x0000000413077211 */ /* 0x001fc400030f0eff */
[----:B------:R-:W2:Y:S01]  /*282e0*/  LDL.LU R19, [R1+0xc] ;  /* 0x00000c0001137983 */ /* 0x000ea20000300800 */
[----:B------:R-:W-:-:S05]  /*282f0*/  IADD3 R8, P0, PT, R25, R3, RZ ;  /* 0x0000000319087210 */ /* 0x000fca0007f1e0ff */
[----:B------:R0:W-:Y:S04]  /*28300*/  STL [R1+0x19f4], R8 ;  /* 0x0019f40801007387 */ /* 0x0001e80000100800 */
[----:B0-----:R-:W2:Y:S04]  /*28310*/  LDL.LU R8, [R1+0x34] ;  /* 0x0000340001087983 */ /* 0x001ea80000300800 */
[----:B------:R0:W-:Y:S02]  /*28320*/  STL [R1+0x19e8], R7 ;  /* 0x0019e80701007387 */ /* 0x0001e40000100800 */
[----:B0-----:R-:W-:-:S02]  /*28330*/  LEA.HI.X.SX32 R7, R20, R4, 0x1, P5 ;  /* 0x0000000414077211 */ /* 0x001fc400028f0eff */
[----:B------:R-:W2:Y:S01]  /*28340*/  LDL.LU R20, [R1+0x24] ;  /* 0x0000240001147983 */ /* 0x000ea20000300800 */
[----:B------:R-:W-:-:S05]  /*28350*/  IADD3 R10, P6, PT, R26, R3, RZ ;  /* 0x000000031a0a7210 */ /* 0x000fca0007fde0ff */
[----:B------:R4:W-:Y:S04]  /*28360*/  STL [R1+0x19ec], R10 ;  /* 0x0019ec0a01007387 */ /* 0x0009e80000100800 */
[----:B------:R-:W2:Y:S04]  /*28370*/  LDL.LU R17, [R1+0x3c] ;  /* 0x00003c0001117983 */ /* 0x000ea80000300800 */
[----:B------:R0:W-:Y:S01]  /*28380*/  STL [R1+0x19e0], R7 ;  /* 0x0019e00701007387 */ /* 0x0001e20000100800 */
[----:B----4-:R-:W-:-:S03]  /*28390*/  IADD3 R10, P5, PT, R27, R3, RZ ;  /* 0x000000031b0a7210 */ /* 0x010fc60007fbe0ff */
[----:B------:R-:W4:Y:S01]  /*283a0*/  LDL.LU R16, [R1+0x44] ;  /* 0x0000440001107983 */ /* 0x000f220000300800 */
[----:B0-----:R-:W-:-:S03]  /*283b0*/  LEA.HI.X.SX32 R7, R21, R4, 0x1, P4 ;  /* 0x0000000415077211 */ /* 0x001fc600020f0eff */
[----:B------:R0:W-:Y:S01]  /*283c0*/  STL [R1+0x19e4], R10 ;  /* 0x0019e40a01007387 */ /* 0x0001e20000100800 */
[----:B---3--:R-:W-:-:S03]  /*283d0*/  IADD3 R11, P4, PT, R28, R3, RZ ;  /* 0x000000031c0b7210 */ /* 0x008fc60007f9e0ff */
[----:B------:R1:W-:Y:S01]  /*283e0*/  STL [R1+0x19d8], R7 ;  /* 0x0019d80701007387 */ /* 0x0003e20000100800 */
[----:B0-----:R-:W-:-:S03]  /*283f0*/  LEA.HI.X.SX32 R10, R22, R4, 0x1, P3 ;  /* 0x00000004160a7211 */ /* 0x001fc600018f0eff */
[----:B-1----:R-:W3:Y:S04]  /*28400*/  LDL.LU R7, [R1+0x50] ;  /* 0x0000500001077983 */ /* 0x002ee80000300800 */
[----:B------:R0:W-:Y:S04]  /*28410*/  STL [R1+0x19dc], R11 ;  /* 0x0019dc0b01007387 */ /* 0x0001e80000100800 */
[----:B------:R1:W-:Y:S04]  /*28420*/  STL [R1+0x19d0], R10 ;  /* 0x0019d00a01007387 */ /* 0x0003e80000100800 */
[----:B------:R-:W3:Y:S01]  /*28430*/  LDL.LU R15, [R1+0x58] ;  /* 0x00005800010f7983 */ /* 0x000ee20000300800 */
[----:B0-----:R-:W-:-:S02]  /*28440*/  IADD3 R11, P3, PT, R29, R3, RZ ;  /* 0x000000031d0b7210 */ /* 0x001fc40007f7e0ff */
[----:B-1----:R-:W-:-:S03]  /*28450*/  LEA.HI.X.SX32 R10, R23, R4, 0x1, P2 ;  /* 0x00000004170a7211 */ /* 0x002fc600010f0eff */
[----:B------:R-:W-:Y:S04]  /*28460*/  STL [R1+0x19d4], R11 ;  /* 0x0019d40b01007387 */ /* 0x000fe80000100800 */
[----:B------:R0:W-:Y:S04]  /*28470*/  STL [R1+0x19c8], R10 ;  /* 0x0019c80a01007387 */ /* 0x0001e80000100800 */
[----:B------:R-:W3:Y:S01]  /*28480*/  LDL.LU R14, [R1+0x8c] ;  /* 0x00008c00010e7983 */ /* 0x000ee20000300800 */
[----:B0-----:R-:W-:Y:S02]  /*28490*/  LEA.HI.X.SX32 R10, R24, R4, 0x1, P1 ;  /* 0x00000004180a7211 */ /* 0x001fe400008f0eff */
[----:B--2---:R-:W-:-:S05]  /*284a0*/  IADD3 R11, P2, PT, R9, R3, RZ ;  /* 0x00000003090b7210 */ /* 0x004fca0007f5e0ff */
[----:B------:R-:W-:Y:S04]  /*284b0*/  STL [R1+0x19cc], R11 ;  /* 0x0019cc0b01007387 */ /* 0x000fe80000100800 */
[----:B------:R0:W-:Y:S04]  /*284c0*/  STL [R1+0x19c0], R10 ;  /* 0x0019c00a01007387 */ /* 0x0001e80000100800 */
[----:B------:R-:W2:Y:S01]  /*284d0*/  LDL.LU R13, [R1+0x94] ;  /* 0x00009400010d7983 */ /* 0x000ea20000300800 */
[----:B0-----:R-:W-:Y:S02]  /*284e0*/  LEA.HI.X.SX32 R10, R25, R4, 0x1, P0 ;  /* 0x00000004190a7211 */ /* 0x001fe400000f0eff */
[----:B------:R-:W-:-:S05]  /*284f0*/  IADD3 R11, P1, PT, R19, R3, RZ ;  /* 0x00000003130b7210 */ /* 0x000fca0007f3e0ff */
[----:B------:R0:W-:Y:S04]  /*28500*/  STL [R1+0x19c4], R11 ;  /* 0x0019c40b01007387 */ /* 0x0001e80000100800 */
[----:B------:R1:W-:Y:S04]  /*28510*/  STL [R1+0x19b8], R10 ;  /* 0x0019b80a01007387 */ /* 0x0003e80000100800 */
[----:B------:R-:W2:Y:S01]  /*28520*/  LDL.LU R21, [R1+0xa8] ;  /* 0x0000a80001157983 */ /* 0x000ea20000300800 */
[----:B0-----:R-:W-:Y:S02]  /*28530*/  IADD3 R11, P0, PT, R6, R3, RZ ;  /* 0x00000003060b7210 */ /* 0x001fe40007f1e0ff */
[----:B-1----:R-:W-:-:S03]  /*28540*/  LEA.HI.X.SX32 R10, R26, R4, 0x1, P6 ;  /* 0x000000041a0a7211 */ /* 0x002fc600030f0eff */
[----:B------:R0:W-:Y:S04]  /*28550*/  STL [R1+0x19bc], R11 ;  /* 0x0019bc0b01007387 */ /* 0x0001e80000100800 */
[----:B------:R1:W-:Y:S04]  /*28560*/  STL [R1+0x19b0], R10 ;  /* 0x0019b00a01007387 */ /* 0x0003e80000100800 */
[----:B------:R-:W2:Y:S01]  /*28570*/  LDL.LU R12, [R1+0xb0] ;  /* 0x0000b000010c7983 */ /* 0x000ea20000300800 */
[----:B0-----:R-:W-:Y:S02]  /*28580*/  IADD3 R11, P6, PT, R5, R3, RZ ;  /* 0x00000003050b7210 */ /* 0x001fe40007fde0ff */
[----:B-1----:R-:W-:-:S03]  /*28590*/  LEA.HI.X.SX32 R10, R27, R4, 0x1, P5 ;  /* 0x000000041b0a7211 */ /* 0x002fc600028f0eff */
[----:B------:R0:W-:Y:S01]  /*285a0*/  STL [R1+0x19b4], R11 ;  /* 0x0019b40b01007387 */ /* 0x0001e20000100800 */
[----:B------:R-:W-:-:S03]  /*285b0*/  IADD3 R22, P5, PT, R20, R3, RZ ;  /* 0x0000000314167210 */ /* 0x000fc60007fbe0ff */
[----:B------:R1:W-:Y:S04]  /*285c0*/  STL [R1+0x19a8], R10 ;  /* 0x0019a80a01007387 */ /* 0x0003e80000100800 */
[----:B0-----:R-:W2:Y:S01]  /*285d0*/  LDL.LU R11, [R1+0xb8] ;  /* 0x0000b800010b7983 */ /* 0x001ea20000300800 */
[----:B-1----:R-:W-:-:S03]  /*285e0*/  LEA.HI.X.SX32 R10, R28, R4, 0x1, P4 ;  /* 0x000000041c0a7211 */ /* 0x002fc600020f0eff */
[----:B------:R0:W-:Y:S01]  /*285f0*/  STL [R1+0x19ac], R22 ;  /* 0x0019ac1601007387 */ /* 0x0001e20000100800 */
[----:B------:R-:W-:-:S03]  /*28600*/  IADD3 R23, P4, PT, R18, R3, RZ ;  /* 0x0000000312177210 */ /* 0x000fc60007f9e0ff */
[----:B------:R1:W-:Y:S01]  /*28610*/  STL [R1+0x19a0], R10 ;  /* 0x0019a00a01007387 */ /* 0x0003e20000100800 */
[----:B0-----:R-:W-:-:S03]  /*28620*/  LEA.HI.X.SX32 R22, R29, R4, 0x1, P3 ;  /* 0x000000041d167211 */ /* 0x001fc600018f0eff */
[----:B-1----:R-:W2:Y:S04]  /*28630*/  LDL.LU R10, [R1+0xc4] ;  /* 0x0000c400010a7983 */ /* 0x002ea80000300800 */
[----:B------:R0:W-:Y:S04]  /*28640*/  STL [R1+0x19a4], R23 ;  /* 0x0019a41701007387 */ /* 0x0001e80000100800 */
[----:B------:R1:W-:Y:S01]  /*28650*/  STL [R1+0xa9c], R22 ;  /* 0x000a9c1601007387 */ /* 0x0003e20000100800 */
[----:B0-----:R-:W-:Y:S02]  /*28660*/  IADD3 R23, P3, PT, R8, R3, RZ ;  /* 0x0000000308177210 */ /* 0x001fe40007f7e0ff */
[----:B-1----:R-:W-:-:S02]  /*28670*/  LEA.HI.X.SX32 R22, R9, R4, 0x1, P2 ;  /* 0x0000000409167211 */ /* 0x002fc400010f0eff */
[----:B------:R-:W2:Y:S04]  /*28680*/  LDL.LU R9, [R1+0xcc] ;  /* 0x0000cc0001097983 */ /* 0x000ea80000300800 */
[----:B------:R-:W-:Y:S04]  /*28690*/  STL [R1+0xabc], R23 ;  /* 0x000abc1701007387 */ /* 0x000fe80000100800 */
[----:B------:R0:W-:Y:S02]  /*286a0*/  STL [R1+0xaa0], R22 ;  /* 0x000aa01601007387 */ /* 0x0001e40000100800 */
[----:B0-----:R-:W-:-:S02]  /*286b0*/  LEA.HI.X.SX32 R22, R19, R4, 0x1, P1 ;  /* 0x0000000413167211 */ /* 0x001fc400008f0eff */
[----:B------:R-:W2:Y:S01]  /*286c0*/  LDL.LU R19, [R1+0xd4] ;  /* 0x0000d40001137983 */ /* 0x000ea20000300800 */
[----:B------:R-:W-:-:S05]  /*286d0*/  IADD3 R23, P2, PT, R17, R3, RZ ;  /* 0x0000000311177210 */ /* 0x000fca0007f5e0ff */
[----:B------:R4:W-:Y:S04]  /*286e0*/  STL [R1+0xac4], R23 ;  /* 0x000ac41701007387 */ /* 0x0009e80000100800 */
[----:B------:R0:W-:Y:S01]  /*286f0*/  STL [R1+0xaa4], R22 ;  /* 0x000aa41601007387 */ /* 0x0001e20000100800 */
[-C--:B----4-:R-:W-:Y:S02]  /*28700*/  IADD3 R23, P1, PT, R16, R3.reuse, RZ ;  /* 0x0000000310177210 */ /* 0x090fe40007f3e0ff */
[----:B0-----:R-:W-:Y:S02]  /*28710*/  LEA.HI.X.SX32 R22, R6, R4, 0x1, P0 ;  /* 0x0000000406167211 */ /* 0x001fe400000f0eff */
[----:B------:R-:W4:Y:S04]  /*28720*/  LDL.LU R6, [R1+0x134] ;  /* 0x0001340001067983 */ /* 0x000f280000300800 */
[----:B------:R3:W-:Y:S04]  /*28730*/  STL [R1+0xacc], R23 ;  /* 0x000acc1701007387 */ /* 0x0007e80000100800 */
[----:B------:R0:W-:Y:S01]  /*28740*/  STL [R1+0xaa8], R22 ;  /* 0x000aa81601007387 */ /* 0x0001e20000100800 */
[----:B---3--:R-:W-:-:S02]  /*28750*/  IADD3 R23, P0, PT, R7, R3, RZ ;  /* 0x0000000307177210 */ /* 0x008fc40007f1e0ff */
[----:B0-----:R-:W-:Y:S02]  /*28760*/  LEA.HI.X.SX32 R22, R5, R4, 0x1, P6 ;  /* 0x0000000405167211 */ /* 0x001fe400030f0eff */
[----:B------:R-:W3:Y:S04]  /*28770*/  LDL.LU R5, [R1+0x138] ;  /* 0x0001380001057983 */ /* 0x000ee80000300800 */
[----:B------:R0:W-:Y:S04]  /*28780*/  STL [R1+0xad4], R23 ;  /* 0x000ad41701007387 */ /* 0x0001e80000100800 */
[----:B------:R1:W-:Y:S01]  /*28790*/  STL [R1+0xaac], R22 ;  /* 0x000aac1601007387 */ /* 0x0003e20000100800 */
[----:B0-----:R-:W-:-:S02]  /*287a0*/  IADD3 R23, P6, PT, R15, R3, RZ ;  /* 0x000000030f177210 */ /* 0x001fc40007fde0ff */
[----:B-1----:R-:W-:Y:S02]  /*287b0*/  LEA.HI.X.SX32 R22, R20, R4, 0x1, P5 ;  /* 0x0000000414167211 */ /* 0x002fe400028f0eff */
[----:B------:R-:W3:Y:S04]  /*287c0*/  LDL.LU R20, [R1+0x13c] ;  /* 0x00013c0001147983 */ /* 0x000ee80000300800 */
[----:B------:R0:W-:Y:S04]  /*287d0*/  STL [R1+0xadc], R23 ;  /* 0x000adc1701007387 */ /* 0x0001e80000100800 */
[----:B------:R1:W-:Y:S01]  /*287e0*/  STL [R1+0xab0], R22 ;  /* 0x000ab01601007387 */ /* 0x0003e20000100800 */
[----:B0-----:R-:W-:-:S02]  /*287f0*/  IADD3 R23, P5, PT, R14, R3, RZ ;  /* 0x000000030e177210 */ /* 0x001fc40007fbe0ff */
[-C--:B-1----:R-:W-:Y:S02]  /*28800*/  LEA.HI.X.SX32 R22, R18, R4.reuse, 0x1, P4 ;  /* 0x0000000412167211 */ /* 0x082fe400020f0eff */
[----:B------:R-:W3:Y:S04]  /*28810*/  LDL.LU R18, [R1+0x140] ;  /* 0x0001400001127983 */ /* 0x000ee80000300800 */
[----:B------:R-:W-:Y:S04]  /*28820*/  STL [R1+0xae4], R23 ;  /* 0x000ae41701007387 */ /* 0x000fe80000100800 */
[----:B------:R0:W-:Y:S02]  /*28830*/  STL [R1+0xab4], R22 ;  /* 0x000ab41601007387 */ /* 0x0001e40000100800 */
[----:B0-----:R-:W-:-:S02]  /*28840*/  LEA.HI.X.SX32 R22, R8, R4, 0x1, P3 ;  /* 0x0000000408167211 */ /* 0x001fc400018f0eff */
[----:B------:R-:W3:Y:S01]  /*28850*/  LDL.LU R8, [R1+0x144] ;  /* 0x0001440001087983 */ /* 0x000ee20000300800 */
[----:B--2---:R-:W-:-:S05]  /*28860*/  IADD3 R23, P4, PT, R13, R3, RZ ;  /* 0x000000030d177210 */ /* 0x004fca0007f9e0ff */
[----:B------:R-:W-:Y:S04]  /*28870*/  STL [R1+0xaec], R23 ;  /* 0x000aec1701007387 */ /* 0x000fe80000100800 */
[----:B------:R0:W-:Y:S02]  /*28880*/  STL [R1+0xab8], R22 ;  /* 0x000ab81601007387 */ /* 0x0001e40000100800 */
[----:B0-----:R-:W-:Y:S02]  /*28890*/  LEA.HI.X.SX32 R22, R17, R4, 0x1, P2 ;  /* 0x0000000411167211 */ /* 0x001fe400010f0eff */
[----:B------:R-:W2:Y:S01]  /*288a0*/  LDL.LU R17, [R1+0x158] ;  /* 0x0001580001117983 */ /* 0x000ea20000300800 */
[----:B------:R-:W-:-:S05]  /*288b0*/  IADD3 R23, P3, PT, R21, R3, RZ ;  /* 0x0000000315177210 */ /* 0x000fca0007f7e0ff */
[----:B------:R0:W-:Y:S04]  /*288c0*/  STL [R1+0xaf4], R23 ;  /* 0x000af41701007387 */ /* 0x0001e80000100800 */
[----:B------:R1:W-:Y:S01]  /*288d0*/  STL [R1+0xac0], R22 ;  /* 0x000ac01601007387 */ /* 0x0003e20000100800 */
[-C--:B0-----:R-:W-:Y:S02]  /*288e0*/  IADD3 R23, P2, PT, R12, R3.reuse, RZ ;  /* 0x000000030c177210 */ /* 0x081fe40007f5e0ff */
[----:B-1----:R-:W-:Y:S02]  /*288f0*/  LEA.HI.X.SX32 R22, R16, R4, 0x1, P1 ;  /* 0x0000000410167211 */ /* 0x002fe400008f0eff */
[----:B------:R-:W2:Y:S04]  /*28900*/  LDL.LU R16, [R1+0x15c] ;  /* 0x00015c0001107983 */ /* 0x000ea80000300800 */
[----:B------:R0:W-:Y:S04]  /*28910*/  STL [R1+0xafc], R23 ;  /* 0x000afc1701007387 */ /* 0x0001e80000100800 */
[----:B------:R1:W-:Y:S01]  /*28920*/  STL [R1+0xac8], R22 ;  /* 0x000ac81601007387 */ /* 0x0003e20000100800 */
[----:B0-----:R-:W-:-:S02]  /*28930*/  IADD3 R23, P1, PT, R11, R3, RZ ;  /* 0x000000030b177210 */ /* 0x001fc40007f3e0ff */
        /* <DEDUP_REMOVED lines=15> */
[-C--:B-1----:R-:W-:Y:S02]  /*28a30*/  LEA.HI.X.SX32 R22, R13, R4.reuse, 0x1, P4 ;  /* 0x000000040d167211 */ /* 0x082fe400020f0eff */
[----:B------:R-:W2:Y:S04]  /*28a40*/  LDL.LU R13, [R1+0x180] ;  /* 0x00018000010d7983 */ /* 0x000ea80000300800 */
[----:B------:R-:W-:Y:S04]  /*28a50*/  STL [R1+0xb1c], R23 ;  /* 0x000b1c1701007387 */ /* 0x000fe80000100800 */
[----:B------:R0:W-:Y:S02]  /*28a60*/  STL [R1+0xae8], R22 ;  /* 0x000ae81601007387 */ /* 0x0001e40000100800 */
[----:B0-----:R-:W-:-:S02]  /*28a70*/  LEA.HI.X.SX32 R22, R21, R4, 0x1, P3 ;  /* 0x0000000415167211 */ /* 0x001fc400018f0eff */
[----:B------:R-:W2:Y:S01]  /*28a80*/  LDL.LU R21, [R1+0x184] ;  /* 0x0001840001157983 */ /* 0x000ea20000300800 */
[----:B----4-:R-:W-:-:S05]  /*28a90*/  IADD3 R23, P4, PT, R6, R3, RZ ;  /* 0x0000000306177210 */ /* 0x010fca0007f9e0ff */
[----:B------:R3:W-:Y:S04]  /*28aa0*/  STL [R1+0xb24], R23 ;  /* 0x000b241701007387 */ /* 0x0007e80000100800 */
[----:B------:R0:W-:Y:S01]  /*28ab0*/  STL [R1+0xaf0], R22 ;  /* 0x000af01601007387 */ /* 0x0001e20000100800 */
[-C--:B---3--:R-:W-:Y:S02]  /*28ac0*/  IADD3 R23, P3, PT, R5, R3.reuse, RZ ;  /* 0x0000000305177210 */ /* 0x088fe40007f7e0ff */
[----:B0-----:R-:W-:Y:S02]  /*28ad0*/  LEA.HI.X.SX32 R22, R12, R4, 0x1, P2 ;  /* 0x000000040c167211 */ /* 0x001fe400010f0eff */
[----:B------:R-:W3:Y:S04]  /*28ae0*/  LDL.LU R12, [R1+0x188] ;  /* 0x00018800010c7983 */ /* 0x000ee80000300800 */
[----:B------:R0:W-:Y:S04]  /*28af0*/  STL [R1+0xb2c], R23 ;  /* 0x000b2c1701007387 */ /* 0x0001e80000100800 */
[----:B------:R1:W-:Y:S01]  /*28b00*/  STL [R1+0xaf8], R22 ;  /* 0x000af81601007387 */ /* 0x0003e20000100800 */
[----:B0-----:R-:W-:-:S02]  /*28b10*/  IADD3 R23, P2, PT, R20, R3, RZ ;  /* 0x0000000314177210 */ /* 0x001fc40007f5e0ff */
[----:B-1----:R-:W-:Y:S02]  /*28b20*/  LEA.HI.X.SX32 R22, R11, R4, 0x1, P1 ;  /* 0x000000040b167211 */ /* 0x002fe400008f0eff */
[----:B------:R-:W4:Y:S04]  /*28b30*/  LDL.LU R11, [R1+0x18c] ;  /* 0x00018c00010b7983 */ /* 0x000f280000300800 */
        /* <DEDUP_REMOVED lines=12> */
[----:B--2---:R-:W-:-:S02]  /*28c00*/  IADD3 R23, P6, PT, R17, R3, RZ ;  /* 0x0000000311177210 */ /* 0x004fc40007fde0ff */
[-C--:B0-----:R-:W-:Y:S02]  /*28c10*/  LEA.HI.X.SX32 R22, R19, R4.reuse, 0x1, P5 ;  /* 0x0000000413167211 */ /* 0x081fe400028f0eff */
[----:B------:R-:W2:Y:S04]  /*28c20*/  LDL.LU R19, [R1+0x198] ;  /* 0x0001980001137983 */ /* 0x000ea80000300800 */
[----:B------:R-:W-:Y:S04]  /*28c30*/  STL [R1+0xb4c], R23 ;  /* 0x000b4c1701007387 */ /* 0x000fe80000100800 */
[----:B------:R0:W-:Y:S02]  /*28c40*/  STL [R1+0xb18], R22 ;  /* 0x000b181601007387 */ /* 0x0001e40000100800 */
[----:B0-----:R-:W-:-:S02]  /*28c50*/  LEA.HI.X.SX32 R22, R6, R4, 0x1, P4 ;  /* 0x0000000406167211 */ /* 0x001fc400020f0eff */
[----:B------:R-:W2:Y:S01]  /*28c60*/  LDL.LU R6, [R1+0x19c] ;  /* 0x00019c0001067983 */ /* 0x000ea20000300800 */
[----:B------:R-:W-:-:S05]  /*28c70*/  IADD3 R23, P5, PT, R16, R3, RZ ;  /* 0x0000000310177210 */ /* 0x000fca0007fbe0ff */
[----:B------:R-:W-:Y:S04]  /*28c80*/  STL [R1+0xb54], R23 ;  /* 0x000b541701007387 */ /* 0x000fe80000100800 */
[----:B------:R0:W-:Y:S02]  /*28c90*/  STL [R1+0xb20], R22 ;  /* 0x000b201601007387 */ /* 0x0001e40000100800 */
[----:B0-----:R-:W-:Y:S02]  /*28ca0*/  LEA.HI.X.SX32 R22, R5, R4, 0x1, P3 ;  /* 0x0000000405167211 */ /* 0x001fe400018f0eff */
[-C--:B------:R-:W-:Y:S01]  /*28cb0*/  IADD3 R23, P4, PT, R7, R3.reuse, RZ ;  /* 0x0000000307177210 */ /* 0x080fe20007f9e0ff */
        /* <DEDUP_REMOVED lines=25> */
[----:B---3--:R-:W-:-:S05]  /*28e50*/  IADD3 R23, P6, PT, R12, R3, RZ ;  /* 0x000000030c177210 */ /* 0x008fca0007fde0ff */
[----:B------:R4:W-:Y:S04]  /*28e60*/  STL [R1+0xb84], R23 ;  /* 0x000b841701007387 */ /* 0x0009e80000100800 */
[----:B------:R0:W-:Y:S01]  /*28e70*/  STL [R1+0xb50], R22 ;  /* 0x000b501601007387 */ /* 0x0001e20000100800 */
[-C--:B----4-:R-:W-:Y:S02]  /*28e80*/  IADD3 R23, P5, PT, R11, R3.reuse, RZ ;  /* 0x000000030b177210 */ /* 0x090fe40007fbe0ff */
        /* <DEDUP_REMOVED lines=15> */
[----:B0-----:R-:W-:Y:S02]  /*28f80*/  LEA.HI.X.SX32 R22, R13, R4, 0x1, P1 ;  /* 0x000000040d167211 */ /* 0x001fe400008f0eff */
        /* <DEDUP_REMOVED lines=124> */
[-C--:B-1----:R-:W-:Y:S02]  /*29750*/  LEA.HI.X.SX32 R22, R5, R4.reuse, 0x1, P4 ;  /* 0x0000000405167211 */ /* 0x082fe400020f0eff */
[----:B------:R-:W4:Y:S04]  /*29760*/  LDL.LU R5, [R1+0x288] ;  /* 0x0002880001057983 */ /* 0x000f280000300800 */
[----:B------:R-:W-:Y:S04]  /*29770*/  STL [R1+0xc6c], R23 ;  /* 0x000c6c1701007387 */ /* 0x000fe80000100800 */
[----:B------:R0:W-:Y:S02]  /*29780*/  STL [R1+0xc38], R22 ;  /* 0x000c381601007387 */ /* 0x0001e40000100800 */
[----:B0-----:R-:W-:-:S02]  /*29790*/  LEA.HI.X.SX32 R22, R20, R4, 0x1, P3 ;  /* 0x0000000414167211 */ /* 0x001fc400018f0eff */
[----:B------:R-:W4:Y:S01]  /*297a0*/  LDL.LU R20, [R1+0x28c] ;  /* 0x00028c0001147983 */ /* 0x000f220000300800 */
[----:B------:R-:W-:-:S05]  /*297b0*/  IADD3 R23, P4, PT, R15, R3, RZ ;  /* 0x000000030f177210 */ /* 0x000fca0007f9e0ff */
[----:B------:R-:W-:Y:S04]  /*297c0*/  STL [R1+0xc74], R23 ;  /* 0x000c741701007387 */ /* 0x000fe80000100800 */
[----:B------:R0:W-:Y:S02]  /*297d0*/  STL [R1+0xc40], R22 ;  /* 0x000c401601007387 */ /* 0x0001e40000100800 */
[----:B0-----:R-:W-:Y:S02]  /*297e0*/  LEA.HI.X.SX32 R22, R18, R4, 0x1, P2 ;  /* 0x0000000412167211 */ /* 0x001fe400010f0eff */
        /* <DEDUP_REMOVED lines=14> */
[-C--:B0-----:R-:W-:Y:S02]  /*298d0*/  LEA.HI.X.SX32 R22, R16, R4.reuse, 0x1, P6 ;  /* 0x0000000410167211 */ /* 0x081fe400030f0eff */
[----:B------:R-:W-:Y:S01]  /*298e0*/  IADD3 R23, P0, PT, R12, R3, RZ ;  /* 0x000000030c177210 */ /* 0x000fe20007f1e0ff */
        /* <DEDUP_REMOVED lines=10> */
[----:B---3--:R-:W-:-:S05]  /*29990*/  IADD3 R23, P5, PT, R10, R3, RZ ;  /* 0x000000030a177210 */ /* 0x008fca0007fbe0ff */
[----:B------:R2:W-:Y:S04]  /*299a0*/  STL [R1+0xca4], R23 ;  /* 0x000ca41701007387 */ /* 0x0005e80000100800 */
[----:B------:R0:W-:Y:S01]  /*299b0*/  STL [R1+0xc70], R22 ;  /* 0x000c701601007387 */ /* 0x0001e20000100800 */
[-C--:B--2---:R-:W-:Y:S02]  /*299c0*/  IADD3 R23, P4, PT, R9, R3.reuse, RZ ;  /* 0x0000000309177210 */ /* 0x084fe40007f9e0ff */
[----:B0-----:R-:W-:Y:S02]  /*299d0*/  LEA.HI.X.SX32 R22, R14, R4, 0x1, P3 ;  /* 0x000000040e167211 */ /* 0x001fe400018f0eff */
[----:B------:R-:W2:Y:S04]  /*299e0*/  LDL.LU R14, [R1+0x2b8] ;  /* 0x0002b800010e7983 */ /* 0x000ea80000300800 */
[----:B------:R4:W-:Y:S04]  /*299f0*/  STL [R1+0xcac], R23 ;  /* 0x000cac1701007387 */ /* 0x0009e80000100800 */
[----:B------:R0:W-:Y:S01]  /*29a00*/  STL [R1+0xc78], R22 ;  /* 0x000c781601007387 */ /* 0x0001e20000100800 */
[----:B----4-:R-:W-:-:S02]  /*29a10*/  IADD3 R23, P3, PT, R19, R3, RZ ;  /* 0x0000000313177210 */ /* 0x010fc40007f7e0ff */
        /* <DEDUP_REMOVED lines=51> */
[----:B--2---:R-:W-:-:S05]  /*29d50*/  IADD3 R23, P0, PT, R14, R3, RZ ;  /* 0x000000030e177210 */ /* 0x004fca0007f1e0ff */
[----:B------:R3:W-:Y:S04]  /*29d60*/  STL [R1+0xd04], R23 ;  /* 0x000d041701007387 */ /* 0x0007e80000100800 */
[----:B------:R0:W-:Y:S01]  /*29d70*/  STL [R1+0xcd0], R22 ;  /* 0x000cd01601007387 */ /* 0x0001e20000100800 */
[-C--:B---3--:R-:W-:Y:S02]  /*29d80*/  IADD3 R23, P6, PT, R13, R3.reuse, RZ ;  /* 0x000000030d177210 */ /* 0x088fe40007fde0ff */
        /* <DEDUP_REMOVED lines=57> */
[----:B------:R-:W-:Y:S04]  /*2a120*/  STL [R1+0xd64], R23 ;  /* 0x000d641701007387 */ /* 0x000fe80000100800 */
[----:B------:R0:W-:Y:S02]  /*2a130*/  STL [R1+0xd30], R22 ;  /* 0x000d301601007387 */ /* 0x0001e40000100800 */
[----:B0-----:R-:W-:Y:S02]  /*2a140*/  LEA.HI.X.SX32 R22, R19, R4, 0x1, P0 ;  /* 0x0000000413167211 */ /* 0x001fe400000f0eff */
[-C--:B---3--:R-:W-:Y:S01]  /*2a150*/  IADD3 R23, P1, PT, R17, R3.reuse, RZ ;  /* 0x0000000311177210 */ /* 0x088fe20007f3e0ff */
        /* <DEDUP_REMOVED lines=59> */
[----:B------:R-:W2:Y:S01]  /*2a510*/  LDL.LU R21, [R1+0x420] ;  /* 0x0004200001157983 */ /* 0x000ea20000300800 */
[----:B---3--:R-:W-:-:S05]  /*2a520*/  IADD3 R23, P3, PT, R6, R3, RZ ;  /* 0x0000000306177210 */ /* 0x008fca0007f7e0ff */
[----:B------:R-:W-:Y:S04]  /*2a530*/  STL [R1+0xdcc], R23 ;  /* 0x000dcc1701007387 */ /* 0x000fe80000100800 */
[----:B------:R0:W-:Y:S02]  /*2a540*/  STL [R1+0xd98], R22 ;  /* 0x000d981601007387 */ /* 0x0001e40000100800 */
[----:B0-----:R-:W-:Y:S02]  /*2a550*/  LEA.HI.X.SX32 R22, R12, R4, 0x1, P1 ;  /* 0x000000040c167211 */ /* 0x001fe400008f0eff */
[-C--:B----4-:R-:W-:Y:S01]  /*2a560*/  IADD3 R23, P2, PT, R5, R3.reuse, RZ ;  /* 0x0000000305177210 */ /* 0x090fe20007f5e0ff */
        /* <DEDUP_REMOVED lines=59> */
[----:B------:R-:W3:Y:S01]  /*2a920*/  LDL.LU R7, [R1+0x510] ;  /* 0x0005100001077983 */ /* 0x000ee20000300800 */
[----:B----4-:R-:W-:-:S05]  /*2a930*/  IADD3 R23, P4, PT, R11, R3, RZ ;  /* 0x000000030b177210 */ /* 0x010fca0007f9e0ff */
[----:B------:R-:W-:Y:S04]  /*2a940*/  STL [R1+0xe34], R23 ;  /* 0x000e341701007387 */ /* 0x000fe80000100800 */
[----:B------:R0:W-:Y:S02]  /*2a950*/  STL [R1+0xe00], R22 ;  /* 0x000e001601007387 */ /* 0x0001e40000100800 */
[----:B0-----:R-:W-:Y:S02]  /*2a960*/  LEA.HI.X.SX32 R22, R15, R4, 0x1, P2 ;  /* 0x000000040f167211 */ /* 0x001fe400010f0eff */
[-C--:B------:R-:W-:Y:S01]  /*2a970*/  IADD3 R23, P3, PT, R10, R3.reuse, RZ ;  /* 0x000000030a177210 */ /* 0x080fe20007f7e0ff */
        /* <DEDUP_REMOVED lines=108> */
[-C--:B0-----:R-:W-:Y:S02]  /*2b040*/  LEA.HI.X.SX32 R22, R11, R4.reuse, 0x1, P1 ;  /* 0x000000040b167211 */ /* 0x081fe400008f0eff */
[----:B---3--:R-:W-:Y:S01]  /*2b050*/  IADD3 R23, P2, PT, R20, R3, RZ ;  /* 0x0000000314177210 */ /* 0x008fe20007f5e0ff */
[----:B------:R-:W2:Y:S04]  /*2b060*/  LDL.LU R11, [R1+0x5f0] ;  /* 0x0005f000010b7983 */ /* 0x000ea80000300800 */
[----:B------:R-:W-:Y:S04]  /*2b070*/  STL [R1+0xeec], R23 ;  /* 0x000eec1701007387 */ /* 0x000fe80000100800 */
[----:B------:R0:W-:Y:S02]  /*2b080*/  STL [R1+0xeb8], R22 ;  /* 0x000eb81601007387 */ /* 0x0001e40000100800 */
[----:B0-----:R-:W-:-:S02]  /*2b090*/  LEA.HI.X.SX32 R22, R10, R4, 0x1, P0 ;  /* 0x000000040a167211 */ /* 0x001fc400000f0eff */
        /* <DEDUP_REMOVED lines=120> */
[----:B----4-:R-:W-:Y:S01]  /*2b820*/  IADD3 R23, P5, PT, R13, R3, RZ ;  /* 0x000000030d177210 */ /* 0x010fe20007fbe0ff */
[----:B------:R-:W3:Y:S04]  /*2b830*/  LDL.LU R8, [R1+0x718] ;  /* 0x0007180001087983 */ /* 0x000ee80000300800 */
        /* <DEDUP_REMOVED lines=1306> */
[----:B------:R0:W-:Y:S04]  /*309e0*/  STL [R1+0x17a8], R22 ;  /* 0x0017a81601007387 */ /* 0x0001e80000100800 */
[----:B0-----:R-:W4:Y:S01]  /*309f0*/  LDL.LU R22, [R1+0x110] ;  /* 0x0001100001167983 */ /* 0x001f220000300800 */
[----:B------:R-:W-:Y:S02]  /*30a00*/  LEA.HI.X.SX32 R21, R21, R4, 0x1, P1 ;  /* 0x0000000415157211 */ /* 0x000fe400008f0eff */
        /* <DEDUP_REMOVED lines=9> */
[-C--:B----4-:R-:W-:Y:S01]  /*30aa0*/  IADD3 R23, P0, PT, R20, R3.reuse, RZ ;  /* 0x0000000314177210 */ /* 0x090fe20007f1e0ff */
[----:B------:R-:W3:Y:S04]  /*30ab0*/  LDL.LU R11, [R1+0x108] ;  /* 0x00010800010b7983 */ /* 0x000ee80000300800 */
        /* <DEDUP_REMOVED lines=10> */
[----:B------:R0:W-:Y:S04]  /*30b60*/  STL [R1+0x1804], R23 ;  /* 0x0018041701007387 */ /* 0x0001e80000100800 */
[----:B------:R1:W-:Y:S01]  /*30b70*/  STL [R1+0x17d0], R21 ;  /* 0x0017d01501007387 */ /* 0x0003e20000100800 */
[----:B0-----:R-:W-:Y:S02]  /*30b80*/  IADD3 R23, P4, PT, R17, R3, RZ ;  /* 0x0000000311177210 */ /* 0x001fe40007f9e0ff */
[-C--:B-1----:R-:W-:Y:S02]  /*30b90*/  LEA.HI.X.SX32 R21, R19, R4.reuse, 0x1, P3 ;  /* 0x0000000413157211 */ /* 0x082fe400018f0eff */
[----:B------:R-:W4:Y:S04]  /*30ba0*/  LDL.LU R19, [R1+0xfc] ;  /* 0x0000fc0001137983 */ /* 0x000f280000300800 */
[----:B------:R-:W-:Y:S04]  /*30bb0*/  STL [R1+0x180c], R23 ;  /* 0x00180c1701007387 */ /* 0x000fe80000100800 */
[----:B------:R0:W-:Y:S01]  /*30bc0*/  STL [R1+0x17d8], R21 ;  /* 0x0017d81501007387 */ /* 0x0001e20000100800 */
[----:B------:R-:W-:-:S02]  /*30bd0*/  LEA.HI.X.SX32 R5, R5, R4, 0x1, P1 ;  /* 0x0000000405057211 */ /* 0x000fc400008f0eff */
[-C--:B0-----:R-:W-:Y:S02]  /*30be0*/  LEA.HI.X.SX32 R21, R6, R4.reuse, 0x1, P2 ;  /* 0x0000000406157211 */ /* 0x081fe400010f0eff */
[----:B------:R-:W4:Y:S01]  /*30bf0*/  LDL.LU R6, [R1+0xf8] ;  /* 0x0000f80001067983 */ /* 0x000f220000300800 */
[----:B------:R-:W-:Y:S02]  /*30c00*/  LEA.HI.X.SX32 R24, R20, R4, 0x1, P0 ;  /* 0x0000000414187211 */ /* 0x000fe400000f0eff */
[----:B------:R-:W-:-:S05]  /*30c10*/  IADD3 R23, P3, PT, R16, R3, RZ ;  /* 0x0000000310177210 */ /* 0x000fca0007f7e0ff */
[----:B------:R-:W-:Y:S04]  /*30c20*/  STL [R1+0x1814], R23 ;  /* 0x0018141701007387 */ /* 0x000fe80000100800 */
[----:B------:R0:W-:Y:S04]  /*30c30*/  STL [R1+0x17e0], R21 ;  /* 0x0017e01501007387 */ /* 0x0001e80000100800 */
[----:B0-----:R-:W4:Y:S01]  /*30c40*/  LDL.LU R21, [R1+0xf4] ;  /* 0x0000f40001157983 */ /* 0x001f220000300800 */
[----:B------:R-:W-:-:S05]  /*30c50*/  IADD3 R23, P2, PT, R7, R3, RZ ;  /* 0x0000000307177210 */ /* 0x000fca0007f5e0ff */
[----:B------:R-:W-:Y:S04]  /*30c60*/  STL [R1+0x181c], R23 ;  /* 0x00181c1701007387 */ /* 0x000fe80000100800 */
[----:B------:R0:W-:Y:S04]  /*30c70*/  STL [R1+0x17e8], R5 ;  /* 0x0017e80501007387 */ /* 0x0001e80000100800 */
[----:B0-----:R-:W4:Y:S01]  /*30c80*/  LDL.LU R5, [R1+0xf0] ;  /* 0x0000f00001057983 */ /* 0x001f220000300800 */
[----:B------:R-:W-:-:S05]  /*30c90*/  IADD3 R23, P1, PT, R15, R3, RZ ;  /* 0x000000030f177210 */ /* 0x000fca0007f3e0ff */
[----:B------:R-:W-:Y:S04]  /*30ca0*/  STL [R1+0x1824], R23 ;  /* 0x0018241701007387 */ /* 0x000fe80000100800 */
[----:B------:R-:W4:Y:S04]  /*30cb0*/  LDL.LU R20, [R1+0xec] ;  /* 0x0000ec0001147983 */ /* 0x000f280000300800 */
[----:B------:R0:W-:Y:S02]  /*30cc0*/  STL [R1+0x17f0], R24 ;  /* 0x0017f01801007387 */ /* 0x0001e40000100800 */
[----:B0-----:R-:W-:-:S02]  /*30cd0*/  LEA.HI.X.SX32 R24, R18, R4, 0x1, P6 ;  /* 0x0000000412187211 */ /* 0x001fc400030f0eff */
[----:B------:R-:W-:-:S05]  /*30ce0*/  IADD3 R23, P0, PT, R14, R3, RZ ;  /* 0x000000030e177210 */ /* 0x000fca0007f1e0ff */
[----:B------:R0:W-:Y:S04]  /*30cf0*/  STL [R1+0x182c], R23 ;  /* 0x00182c1701007387 */ /* 0x0001e80000100800 */
[----:B------:R-:W4:Y:S04]  /*30d00*/  LDL.LU R18, [R1+0xe8] ;  /* 0x0000e80001127983 */ /* 0x000f280000300800 */
[----:B------:R1:W-:Y:S01]  /*30d10*/  STL [R1+0x17f8], R24 ;  /* 0x0017f81801007387 */ /* 0x0003e20000100800 */
[----:B0-----:R-:W-:Y:S02]  /*30d20*/  IADD3 R23, P6, PT, R13, R3, RZ ;  /* 0x000000030d177210 */ /* 0x001fe40007fde0ff */
[----:B-1----:R-:W-:-:S03]  /*30d30*/  LEA.HI.X.SX32 R24, R8, R4, 0x1, P5 ;  /* 0x0000000408187211 */ /* 0x002fc600028f0eff */
        /* <DEDUP_REMOVED lines=8> */
[----:B--2---:R-:W-:Y:S02]  /*30dc0*/  IADD3 R23, P4, PT, R12, R3, RZ ;  /* 0x000000030c177210 */ /* 0x004fe40007f9e0ff */
[----:B0-----:R-:W-:-:S03]  /*30dd0*/  LEA.HI.X.SX32 R24, R16, R4, 0x1, P3 ;  /* 0x0000000410187211 */ /* 0x001fc600018f0eff */
[----:B------:R3:W-:Y:S04]  /*30de0*/  STL [R1+0x1844], R23 ;  /* 0x0018441701007387 */ /* 0x0007e80000100800 */
[----:B------:R-:W2:Y:S04]  /*30df0*/  LDL.LU R16, [R1+0xdc] ;  /* 0x0000dc0001107983 */ /* 0x000ea80000300800 */
[----:B------:R0:W-:Y:S01]  /*30e00*/  STL [R1+0x1810], R24 ;  /* 0x0018101801007387 */ /* 0x0001e20000100800 */
[----:B---3--:R-:W-:Y:S02]  /*30e10*/  IADD3 R23, P3, PT, R11, R3, RZ ;  /* 0x000000030b177210 */ /* 0x008fe40007f7e0ff */
[----:B0-----:R-:W-:-:S03]  /*30e20*/  LEA.HI.X.SX32 R24, R7, R4, 0x1, P2 ;  /* 0x0000000407187211 */ /* 0x001fc600010f0eff */
[----:B------:R4:W-:Y:S04]  /*30e30*/  STL [R1+0x184c], R23 ;  /* 0x00184c1701007387 */ /* 0x0009e80000100800 */
[----:B------:R-:W3:Y:S04]  /*30e40*/  LDL.LU R7, [R1+0xd8] ;  /* 0x0000d80001077983 */ /* 0x000ee80000300800 */
[----:B------:R0:W-:Y:S01]  /*30e50*/  STL [R1+0x1818], R24 ;  /* 0x0018181801007387 */ /* 0x0001e20000100800 */
[----:B----4-:R-:W-:Y:S02]  /*30e60*/  IADD3 R23, P2, PT, R10, R3, RZ ;  /* 0x000000030a177210 */ /* 0x010fe40007f5e0ff */
[----:B0-----:R-:W-:-:S03]  /*30e70*/  LEA.HI.X.SX32 R24, R15, R4, 0x1, P1 ;  /* 0x000000040f187211 */ /* 0x001fc600008f0eff */
[----:B------:R0:W-:Y:S04]  /*30e80*/  STL [R1+0x1854], R23 ;  /* 0x0018541701007387 */ /* 0x0001e80000100800 */
[----:B------:R-:W4:Y:S04]  /*30e90*/  LDL.LU R15, [R1+0xd0] ;  /* 0x0000d000010f7983 */ /* 0x000f280000300800 */
[----:B------:R1:W-:Y:S01]  /*30ea0*/  STL [R1+0x1820], R24 ;  /* 0x0018201801007387 */ /* 0x0003e20000100800 */
[----:B0-----:R-:W-:Y:S02]  /*30eb0*/  IADD3 R23, P1, PT, R9, R3, RZ ;  /* 0x0000000309177210 */ /* 0x001fe40007f3e0ff */
[----:B-1----:R-:W-:-:S03]  /*30ec0*/  LEA.HI.X.SX32 R24, R14, R4, 0x1, P0 ;  /* 0x000000040e187211 */ /* 0x002fc600000f0eff */
[----:B------:R-:W-:Y:S04]  /*30ed0*/  STL [R1+0x185c], R23 ;  /* 0x00185c1701007387 */ /* 0x000fe80000100800 */
[----:B------:R-:W4:Y:S04]  /*30ee0*/  LDL.LU R14, [R1+0x7a0] ;  /* 0x0007a000010e7983 */ /* 0x000f280000300800 */
[----:B------:R0:W-:Y:S01]  /*30ef0*/  STL [R1+0x1828], R24 ;  /* 0x0018281801007387 */ /* 0x0001e20000100800 */
[-C--:B------:R-:W-:Y:S02]  /*30f00*/  LEA.HI.X.SX32 R22, R22, R4.reuse, 0x1, P5 ;  /* 0x0000000416167211 */ /* 0x080fe400028f0eff */
[----:B0-----:R-:W-:-:S02]  /*30f10*/  LEA.HI.X.SX32 R24, R13, R4, 0x1, P6 ;  /* 0x000000040d187211 */ /* 0x001fc400030f0eff */
[----:B------:R-:W-:-:S05]  /*30f20*/  IADD3 R23, P0, PT, R19, R3, RZ ;  /* 0x0000000313177210 */ /* 0x000fca0007f1e0ff */
[----:B------:R0:W-:Y:S04]  /*30f30*/  STL [R1+0x1864], R23 ;  /* 0x0018641701007387 */ /* 0x0001e80000100800 */
[----:B------:R-:W4:Y:S04]  /*30f40*/  LDL.LU R13, [R1+0xc8] ;  /* 0x0000c800010d7983 */ /* 0x000f280000300800 */
[----:B------:R-:W-:Y:S01]  /*30f50*/  STL [R1+0x1830], R24 ;  /* 0x0018301801007387 */ /* 0x000fe20000100800 */
[----:B0-----:R-:W-:-:S05]  /*30f60*/  IADD3 R23, P6, PT, R6, R3, RZ ;  /* 0x0000000306177210 */ /* 0x001fca0007fde0ff */
[----:B------:R0:W-:Y:S04]  /*30f70*/  STL [R1+0x186c], R23 ;  /* 0x00186c1701007387 */ /* 0x0001e80000100800 */
[----:B------:R1:W-:Y:S01]  /*30f80*/  STL [R1+0x1838], R22 ;  /* 0x0018381601007387 */ /* 0x0003e20000100800 */
[----:B0-----:R-:W-:Y:S02]  /*30f90*/  LEA.HI.X.SX32 R23, R12, R4, 0x1, P4 ;  /* 0x000000040c177211 */ /* 0x001fe400020f0eff */
[----:B------:R-:W-:-:S05]  /*30fa0*/  IADD3 R24, P5, PT, R21, R3, RZ ;  /* 0x0000000315187210 */ /* 0x000fca0007fbe0ff */
[----:B------:R-:W-:Y:S04]  /*30fb0*/  STL [R1+0x1874], R24 ;  /* 0x0018741801007387 */ /* 0x000fe80000100800 */
[----:B------:R-:W4:Y:S04]  /*30fc0*/  LDL.LU R12, [R1+0xac] ;  /* 0x0000ac00010c7983 */ /* 0x000f280000300800 */
[----:B------:R0:W-:Y:S01]  /*30fd0*/  STL [R1+0x1840], R23 ;  /* 0x0018401701007387 */ /* 0x0001e20000100800 */
[----:B-1----:R-:W-:Y:S02]  /*30fe0*/  IADD3 R22, P4, PT, R5, R3, RZ ;  /* 0x0000000305167210 */ /* 0x002fe40007f9e0ff */
[----:B0-----:R-:W-:-:S03]  /*30ff0*/  LEA.HI.X.SX32 R23, R11, R4, 0x1, P3 ;  /* 0x000000040b177211 */ /* 0x001fc600018f0eff */
[----:B------:R0:W-:Y:S04]  /*31000*/  STL [R1+0x187c], R22 ;  /* 0x00187c1601007387 */ /* 0x0001e80000100800 */
[----:B------:R-:W4:Y:S01]  /*31010*/  LDL.LU R11, [R1+0xa4] ;  /* 0x0000a400010b7983 */ /* 0x000f220000300800 */
[----:B0-----:R-:W-:-:S03]  /*31020*/  IADD3 R22, P3, PT, R20, R3, RZ ;  /* 0x0000000314167210 */ /* 0x001fc60007f7e0ff */
[----:B------:R0:W-:Y:S04]  /*31030*/  STL [R1+0x1848], R23 ;  /* 0x0018481701007387 */ /* 0x0001e80000100800 */
[----:B------:R-:W-:Y:S01]  /*31040*/  STL [R1+0x1884], R22 ;  /* 0x0018841601007387 */ /* 0x000fe20000100800 */
[----:B0-----:R-:W-:-:S03]  /*31050*/  LEA.HI.X.SX32 R23, R10, R4, 0x1, P2 ;  /* 0x000000040a177211 */ /* 0x001fc600010f0eff */
[----:B------:R-:W4:Y:S04]  /*31060*/  LDL.LU R10, [R1+0xa0] ;  /* 0x0000a000010a7983 */ /* 0x000f280000300800 */
[----:B------:R0:W-:Y:S02]  /*31070*/  STL [R1+0x1850], R23 ;  /* 0x0018501701007387 */ /* 0x0001e40000100800 */
[----:B0-----:R-:W-:Y:S02]  /*31080*/  LEA.HI.X.SX32 R23, R9, R4, 0x1, P1 ;  /* 0x0000000409177211 */ /* 0x001fe400008f0eff */
        /* <DEDUP_REMOVED lines=16> */
[----:B------:R3:W-:Y:S01]  /*31190*/  STL [R1+0x18a4], R22 ;  /* 0x0018a41601007387 */ /* 0x0007e20000100800 */
[----:B------:R-:W-:-:S03]  /*311a0*/  LEA.HI.X.SX32 R21, R5, R4, 0x1, P4 ;  /* 0x0000000405157211 */ /* 0x000fc600020f0eff */
[----:B------:R-:W-:Y:S04]  /*311b0*/  STL [R1+0x1870], R23 ;  /* 0x0018701701007387 */ /* 0x000fe80000100800 */
[----:B------:R-:W2:Y:S01]  /*311c0*/  LDL.LU R5, [R1+0x88] ;  /* 0x0000880001057983 */ /* 0x000ea20000300800 */
[----:B---3--:R-:W-:-:S05]  /*311d0*/  IADD3 R22, P5, PT, R7, R3, RZ ;  /* 0x0000000307167210 */ /* 0x008fca0007fbe0ff */
[----:B------:R-:W-:Y:S04]  /*311e0*/  STL [R1+0x18ac], R22 ;  /* 0x0018ac1601007387 */ /* 0x000fe80000100800 */
[----:B------:R0:W-:Y:S01]  /*311f0*/  STL [R1+0x1878], R21 ;  /* 0x0018781501007387 */ /* 0x0001e20000100800 */
[----:B------:R-:W-:-:S03]  /*31200*/  LEA.HI.X.SX32 R18, R18, R4, 0x1, P2 ;  /* 0x0000000412127211 */ /* 0x000fc600010f0eff */
[----:B------:R-:W3:Y:S01]  /*31210*/  LDL.LU R24, [R1+0x84] ;  /* 0x0000840001187983 */ /* 0x000ee20000300800 */
[----:B0-----:R-:W-:Y:S02]  /*31220*/  LEA.HI.X.SX32 R21, R20, R4, 0x1, P3 ;  /* 0x0000000414157211 */ /* 0x001fe400018f0eff */
[----:B----4-:R-:W-:-:S05]  /*31230*/  IADD3 R22, P4, PT, R15, R3, RZ ;  /* 0x000000030f167210 */ /* 0x010fca0007f9e0ff */
[----:B------:R-:W-:Y:S04]  /*31240*/  STL [R1+0x18b4], R22 ;  /* 0x0018b41601007387 */ /* 0x000fe80000100800 */
[----:B------:R-:W-:Y:S04]  /*31250*/  STL [R1+0x1880], R21 ;  /* 0x0018801501007387 */ /* 0x000fe80000100800 */
[----:B------:R-:W4:Y:S01]  /*31260*/  LDL.LU R23, [R1+0x80] ;  /* 0x0000800001177983 */ /* 0x000f220000300800 */
[----:B------:R-:W-:Y:S01]  /*31270*/  IADD3 R20, P3, PT, R14, R3, RZ ;  /* 0x000000030e147210 */ /* 0x000fe20007f7e0ff */
[----:B------:R-:W-:-:S04]  /*31280*/  IMAD R2, R2, UR5, RZ ;  /* 0x0000000502027c24 */ /* 0x000fc8000f8e02ff */
[----:B------:R-:W-:Y:S04]  /*31290*/  STL [R1+0x18bc], R20 ;  /* 0x0018bc1401007387 */ /* 0x000fe80000100800 */
[----:B------:R0:W-:Y:S01]  /*312a0*/  STL [R1+0x1888], R18 ;  /* 0x0018881201007387 */ /* 0x0001e20000100800 */
[-C--:B------:R-:W-:Y:S02]  /*312b0*/  LEA.HI.X.SX32 R16, R16, R4.reuse, 0x1, P6 ;  /* 0x0000000410107211 */ /* 0x080fe400030f0eff */
[----:B0-----:R-:W-:Y:S02]  /*312c0*/  LEA.HI.X.SX32 R18, R8, R4, 0x1, P1 ;  /* 0x0000000408127211 */ /* 0x001fe400008f0eff */
[-C--:B------:R-:W-:Y:S02]  /*312d0*/  IADD3 R21, P2, PT, R13, R3.reuse, RZ ;  /* 0x000000030d157210 */ /* 0x080fe40007f5e0ff */
[----:B------:R-:W-:-:S03]  /*312e0*/  IADD3 R20, P1, PT, R2, R3, RZ ;  /* 0x0000000302147210 */ /* 0x000fc60007f3e0ff */
[----:B------:R-:W-:Y:S04]  /*312f0*/  STL [R1+0x199c], R21 ;  /* 0x00199c1501007387 */ /* 0x000fe80000100800 */
[----:B------:R-:W4:Y:S04]  /*31300*/  LDL.LU R8, [R1+0x7c] ;  /* 0x00007c0001087983 */ /* 0x000f280000300800 */
[----:B------:R0:W-:Y:S04]  /*31310*/  STL [R1+0x1890], R18 ;  /* 0x0018901201007387 */ /* 0x0001e80000100800 */
[----:B------:R-:W-:Y:S01]  /*31320*/  STL [R1+0x18c4], R20 ;  /* 0x0018c41401007387 */ /* 0x000fe20000100800 */
[----:B0-----:R-:W-:-:S05]  /*31330*/  LEA.HI.X.SX32 R18, R17, R4, 0x1, P0 ;  /* 0x0000000411127211 */ /* 0x001fca00000f0eff */
[----:B------:R-:W-:Y:S04]  /*31340*/  STL [R1+0x1898], R18 ;  /* 0x0018981201007387 */ /* 0x000fe80000100800 */
[----:B------:R-:W4:Y:S01]  /*31350*/  LDL.LU R22, [R1+0x78] ;  /* 0x0000780001167983 */ /* 0x000f220000300800 */
[----:B------:R-:W-:Y:S02]  /*31360*/  LEA.HI.X.SX32 R14, R14, R4, 0x1, P3 ;  /* 0x000000040e0e7211 */ /* 0x000fe400018f0eff */
[----:B------:R-:W-:-:S05]  /*31370*/  IADD3 R17, P0, PT, R12, R3, RZ ;  /* 0x000000030c117210 */ /* 0x000fca0007f1e0ff */
[----:B------:R-:W-:Y:S04]  /*31380*/  STL [R1+0x18cc], R17 ;  /* 0x0018cc1101007387 */ /* 0x000fe80000100800 */
[----:B------:R0:W-:Y:S02]  /*31390*/  STL [R1+0x18a0], R16 ;  /* 0x0018a01001007387 */ /* 0x0001e40000100800 */
[----:B0-----:R-:W-:Y:S02]  /*313a0*/  LEA.HI.X.SX32 R16, R7, R4, 0x1, P5 ;  /* 0x0000000407107211 */ /* 0x001fe400028f0eff */
[----:B------:R-:W4:Y:S01]  /*313b0*/  LDL.LU R7, [R1+0x74] ;  /* 0x0000740001077983 */ /* 0x000f220000300800 */
[----:B------:R-:W-:-:S05]  /*313c0*/  IADD3 R17, P6, PT, R11, R3, RZ ;  /* 0x000000030b117210 */ /* 0x000fca0007fde0ff */
[----:B------:R0:W-:Y:S04]  /*313d0*/  STL [R1+0x18d4], R17 ;  /* 0x0018d41101007387 */ /* 0x0001e80000100800 */
[----:B------:R1:W-:Y:S04]  /*313e0*/  STL [R1+0x18a8], R16 ;  /* 0x0018a81001007387 */ /* 0x0003e80000100800 */
[----:B------:R-:W4:Y:S01]  /*313f0*/  LDL.LU R21, [R1+0x70] ;  /* 0x0000700001157983 */ /* 0x000f220000300800 */
[----:B0-----:R-:W-:Y:S02]  /*31400*/  IADD3 R17, P5, PT, R10, R3, RZ ;  /* 0x000000030a117210 */ /* 0x001fe40007fbe0ff */
[----:B-1----:R-:W-:-:S03]  /*31410*/  LEA.HI.X.SX32 R16, R15, R4, 0x1, P4 ;  /* 0x000000040f107211 */ /* 0x002fc600020f0eff */
[----:B------:R-:W-:Y:S04]  /*31420*/  STL [R1+0x18dc], R17 ;  /* 0x0018dc1101007387 */ /* 0x000fe80000100800 */
[----:B------:R-:W-:Y:S04]  /*31430*/  STL [R1+0x18b0], R16 ;  /* 0x0018b01001007387 */ /* 0x000fe80000100800 */
[----:B------:R-:W4:Y:S01]  /*31440*/  LDL.LU R20, [R1+0x6c] ;  /* 0x00006c0001147983 */ /* 0x000f220000300800 */
[----:B------:R-:W-:-:S05]  /*31450*/  IADD3 R15, P4, PT, R9, R3, RZ ;  /* 0x00000003090f7210 */ /* 0x000fca0007f9e0ff */
[----:B------:R-:W-:Y:S04]  /*31460*/  STL [R1+0x18e4], R15 ;  /* 0x0018e40f01007387 */ /* 0x000fe80000100800 */
[----:B------:R0:W-:Y:S04]  /*31470*/  STL [R1+0x18b8], R14 ;  /* 0x0018b80e01007387 */ /* 0x0001e80000100800 */
[----:B------:R-:W4:Y:S01]  /*31480*/  LDL.LU R18, [R1+0x68] ;  /* 0x0000680001127983 */ /* 0x000f220000300800 */
[----:B0-----:R-:W-:Y:S02]  /*31490*/  LEA.HI.X.SX32 R14, R13, R4, 0x1, P2 ;  /* 0x000000040d0e7211 */ /* 0x001fe400010f0eff */
[----:B------:R-:W-:-:S05]  /*314a0*/  IADD3 R15, P3, PT, R19, R3, RZ ;  /* 0x00000003130f7210 */ /* 0x000fca0007f7e0ff */
[----:B------:R0:W-:Y:S04]  /*314b0*/  STL [R1+0x18ec], R15 ;  /* 0x0018ec0f01007387 */ /* 0x0001e80000100800 */
[----:B------:R-:W-:Y:S04]  /*314c0*/  STL [R1+0x1998], R14 ;  /* 0x0019980e01007387 */ /* 0x000fe80000100800 */
[----:B------:R-:W4:Y:S01]  /*314d0*/  LDL.LU R17, [R1+0x64] ;  /* 0x0000640001117983 */ /* 0x000f220000300800 */
[----:B------:R-:W-:-:S05]  /*314e0*/  IADD3 R13, P2, PT, R6, R3, RZ ;  /* 0x00000003060d7210 */ /* 0x000fca0007f5e0ff */
[----:B------:R-:W-:Y:S04]  /*314f0*/  STL [R1+0x18f4], R13 ;  /* 0x0018f40d01007387 */ /* 0x000fe80000100800 */
[----:B------:R-:W4:Y:S01]  /*31500*/  LDL.LU R16, [R1+0x60] ;  /* 0x0000600001107983 */ /* 0x000f220000300800 */
[----:B------:R-:W-:-:S05]  /*31510*/  LEA.HI.X.SX32 R2, R2, R4, 0x1, P1 ;  /* 0x0000000402027211 */ /* 0x000fca00008f0eff */
[----:B------:R1:W-:Y:S04]  /*31520*/  STL [R1+0x18c0], R2 ;  /* 0x0018c00201007387 */ /* 0x0003e80000100800 */
[----:B0-----:R-:W4:Y:S01]  /*31530*/  LDL.LU R15, [R1+0x5c] ;  /* 0x00005c00010f7983 */ /* 0x001f220000300800 */
[----:B-1----:R-:W-:Y:S02]  /*31540*/  LEA.HI.X.SX32 R2, R12, R4, 0x1, P0 ;  /* 0x000000040c027211 */ /* 0x002fe400000f0eff */
[----:B--2---:R-:W-:-:S05]  /*31550*/  IADD3 R13, P1, PT, R5, R3, RZ ;  /* 0x00000003050d7210 */ /* 0x004fca0007f3e0ff */
[----:B------:R-:W-:Y:S04]  /*31560*/  STL [R1+0x18fc], R13 ;  /* 0x0018fc0d01007387 */ /* 0x000fe80000100800 */
[----:B------:R0:W-:Y:S04]  /*31570*/  STL [R1+0x18c8], R2 ;  /* 0x0018c80201007387 */ /* 0x0001e80000100800 */
[----:B------:R-:W2:Y:S01]  /*31580*/  LDL.LU R14, [R1+0x54] ;  /* 0x00005400010e7983 */ /* 0x000ea20000300800 */
[----:B0-----:R-:W-:Y:S02]  /*31590*/  LEA.HI.X.SX32 R2, R11, R4, 0x1, P6 ;  /* 0x000000040b027211 */ /* 0x001fe400030f0eff */
[----:B---3--:R-:W-:-:S05]  /*315a0*/  IADD3 R12, P0, PT, R24, R3, RZ ;  /* 0x00000003180c7210 */ /* 0x008fca0007f1e0ff */
[----:B------:R-:W-:Y:S04]  /*315b0*/  STL [R1+0x1904], R12 ;  /* 0x0019040c01007387 */ /* 0x000fe80000100800 */
[----:B------:R0:W-:Y:S04]  /*315c0*/  STL [R1+0x18d0], R2 ;  /* 0x0018d00201007387 */ /* 0x0001e80000100800 */
[----:B------:R-:W3:Y:S01]  /*315d0*/  LDL.LU R13, [R1+0x4c] ;  /* 0x00004c00010d7983 */ /* 0x000ee20000300800 */
[----:B----4-:R-:W-:Y:S02]  /*315e0*/  IADD3 R11, P6, PT, R23, R3, RZ ;  /* 0x00000003170b7210 */ /* 0x010fe40007fde0ff */
[----:B0-----:R-:W-:-:S03]  /*315f0*/  LEA.HI.X.SX32 R2, R10, R4, 0x1, P5 ;  /* 0x000000040a027211 */ /* 0x001fc600028f0eff */
[----:B------:R0:W-:Y:S04]  /*31600*/  STL [R1+0x190c], R11 ;  /* 0x00190c0b01007387 */ /* 0x0001e80000100800 */
[----:B------:R-:W4:Y:S04]  /*31610*/  LDL.LU R12, [R1+0x48] ;  /* 0x00004800010c7983 */ /* 0x000f280000300800 */
[----:B------:R1:W-:Y:S04]  /*31620*/  STL [R1+0x18d8], R2 ;  /* 0x0018d80201007387 */ /* 0x0003e80000100800 */
[----:B0-----:R-:W4:Y:S01]  /*31630*/  LDL.LU R11, [R1+0x40] ;  /* 0x00004000010b7983 */ /* 0x001f220000300800 */
[----:B-1----:R-:W-:-:S02]  /*31640*/  LEA.HI.X.SX32 R2, R9, R4, 0x1, P4 ;  /* 0x0000000409027211 */ /* 0x002fc400020f0eff */
[----:B------:R-:W-:Y:S02]  /*31650*/  LEA.HI.X.SX32 R6, R6, R4, 0x1, P2 ;  /* 0x0000000406067211 */ /* 0x000fe400010f0eff */
[----:B------:R-:W-:-:S05]  /*31660*/  IADD3 R10, P5, PT, R8, R3, RZ ;  /* 0x00000003080a7210 */ /* 0x000fca0007fbe0ff */
[----:B------:R0:W-:Y:S04]  /*31670*/  STL [R1+0x1914], R10 ;  /* 0x0019140a01007387 */ /* 0x0001e80000100800 */
[----:B0-----:R-:W4:Y:S04]  /*31680*/  LDL.LU R10, [R1+0x38] ;  /* 0x00003800010a7983 */ /* 0x001f280000300800 */
[----:B------:R0:W-:Y:S01]  /*31690*/  STL [R1+0x18e0], R2 ;  /* 0x0018e00201007387 */ /* 0x0001e20000100800 */
[----:B------:R-:W-:-:S03]  /*316a0*/  IADD3 R25, P4, PT, R22, R3, RZ ;  /* 0x0000000316197210 */ /* 0x000fc60007f9e0ff */
[----:B------:R-:W4:Y:S01]  /*316b0*/  LDL.LU R9, [R1+0x30] ;  /* 0x0000300001097983 */ /* 0x000f220000300800 */
[----:B0-----:R-:W-:-:S03]  /*316c0*/  LEA.HI.X.SX32 R2, R19, R4, 0x1, P3 ;  /* 0x0000000413027211 */ /* 0x001fc600018f0eff */
[----:B------:R-:W-:Y:S04]  /*316d0*/  STL [R1+0x191c], R25 ;  /* 0x00191c1901007387 */ /* 0x000fe80000100800 */
[----:B------:R0:W-:Y:S01]  /*316e0*/  STL [R1+0x18e8], R2 ;  /* 0x0018e80201007387 */ /* 0x0001e20000100800 */
[-C--:B------:R-:W-:Y:S02]  /*316f0*/  LEA.HI.X.SX32 R5, R5, R4.reuse, 0x1, P1 ;  /* 0x0000000405057211 */ /* 0x080fe400008f0eff */
[----:B------:R-:W-:Y:S02]  /*31700*/  LEA.HI.X.SX32 R24, R24, R4, 0x1, P0 ;  /* 0x0000000418187211 */ /* 0x000fe400000f0eff */
[----:B------:R-:W-:-:S05]  /*31710*/  IADD3 R19, P3, PT, R7, R3, RZ ;  /* 0x0000000307137210 */ /* 0x000fca0007f7e0ff */
[----:B------:R1:W-:Y:S01]  /*31720*/  STL [R1+0x1924], R19 ;  /* 0x0019241301007387 */ /* 0x0003e20000100800 */
[----:B0-----:R-:W-:-:S03]  /*31730*/  IADD3 R2, P2, PT, R21, R3, RZ ;  /* 0x0000000315027210 */ /* 0x001fc60007f5e0ff */
[----:B-1----:R-:W4:Y:S04]  /*31740*/  LDL.LU R19, [R1+0x20] ;  /* 0x0000200001137983 */ /* 0x002f280000300800 */
[----:B------:R0:W-:Y:S04]  /*31750*/  STL [R1+0x18f0], R6 ;  /* 0x0018f00601007387 */ /* 0x0001e80000100800 */
[----:B------:R1:W-:Y:S04]  /*31760*/  STL [R1+0x192c], R2 ;  /* 0x00192c0201007387 */ /* 0x0003e80000100800 */
[----:B0-----:R-:W4:Y:S01]  /*31770*/  LDL.LU R6, [R1+0x18] ;  /* 0x0000180001067983 */ /* 0x001f220000300800 */
[----:B-1----:R-:W-:-:S03]  /*31780*/  IADD3 R2, P1, PT, R20, R3, RZ ;  /* 0x0000000314027210 */ /* 0x002fc60007f3e0ff */
[----:B------:R0:W-:Y:S04]  /*31790*/  STL [R1+0x18f8], R5 ;  /* 0x0018f80501007387 */ /* 0x0001e80000100800 */
[----:B0-----:R-:W4:Y:S04]  /*317a0*/  LDL.LU R5, [R1+0x10] ;  /* 0x0000100001057983 */ /* 0x001f280000300800 */
[----:B------:R0:W-:Y:S04]  /*317b0*/  STL [R1+0x1934], R2 ;  /* 0x0019340201007387 */ /* 0x0001e80000100800 */
[----:B------:R1:W-:Y:S01]  /*317c0*/  STL [R1+0x1900], R24 ;  /* 0x0019001801007387 */ /* 0x0003e20000100800 */
[----:B0-----:R-:W-:-:S02]  /*317d0*/  LEA.HI.X.SX32 R2, R23, R4, 0x1, P6 ;  /* 0x0000000417027211 */ /* 0x001fc400030f0eff */
[----:B------:R-:W-:Y:S02]  /*317e0*/  LEA.HI.X.SX32 R23, R8, R4, 0x1, P5 ;  /* 0x0000000408177211 */ /* 0x000fe400028f0eff */
[----:B------:R-:W-:-:S05]  /*317f0*/  IADD3 R25, P0, PT, R18, R3, RZ ;  /* 0x0000000312197210 */ /* 0x000fca0007f1e0ff */
[----:B------:R-:W-:Y:S04]  /*31800*/  STL [R1+0x193c], R25 ;  /* 0x00193c1901007387 */ /* 0x000fe80000100800 */
[----:B------:R0:W-:Y:S01]  /*31810*/  STL [R1+0x1908], R2 ;  /* 0x0019080201007387 */ /* 0x0001e20000100800 */
[----:B-1----:R-:W-:-:S05]  /*31820*/  IADD3 R24, P6, PT, R17, R3, RZ ;  /* 0x0000000311187210 */ /* 0x002fca0007fde0ff */
[----:B------:R-:W-:Y:S04]  /*31830*/  STL [R1+0x1944], R24 ;  /* 0x0019441801007387 */ /* 0x000fe80000100800 */
[----:B------:R-:W4:Y:S04]  /*31840*/  LDL.LU R8, [R1+0x8] ;  /* 0x0000080001087983 */ /* 0x000f280000300800 */
[----:B------:R1:W-:Y:S01]  /*31850*/  STL [R1+0x1910], R23 ;  /* 0x0019101701007387 */ /* 0x0003e20000100800 */
[----:B0-----:R-:W-:Y:S02]  /*31860*/  IADD3 R2, P5, PT, R16, R3, RZ ;  /* 0x0000000310027210 */ /* 0x001fe40007fbe0ff */
[----:B-1----:R-:W-:-:S03]  /*31870*/  LEA.HI.X.SX32 R23, R22, R4, 0x1, P4 ;  /* 0x0000000416177211 */ /* 0x002fc600020f0eff */
[----:B------:R0:W-:Y:S04]  /*31880*/  STL [R1+0x194c], R2 ;  /* 0x00194c0201007387 */ /* 0x0001e80000100800 */
[----:B------:R2:W-:Y:S01]  /*31890*/  STL [R1+0x1918], R23 ;  /* 0x0019181701007387 */ /* 0x0005e20000100800 */
[----:B0-----:R-:W-:-:S03]  /*318a0*/  LEA.HI.X.SX32 R2, R7, R4, 0x1, P3 ;  /* 0x0000000407027211 */ /* 0x001fc600018f0eff */
[----:B------:R-:W4:Y:S01]  /*318b0*/  LDL.LU R7, [R1] ;  /* 0x0000000001077983 */ /* 0x000f220000300800 */
[----:B------:R-:W-:-:S05]  /*318c0*/  IADD3 R22, P4, PT, R15, R3, RZ ;  /* 0x000000030f167210 */ /* 0x000fca0007f9e0ff */
[----:B------:R-:W-:Y:S04]  /*318d0*/  STL [R1+0x1954], R22 ;  /* 0x0019541601007387 */ /* 0x000fe80000100800 */
[----:B------:R0:W-:Y:S01]  /*318e0*/  STL [R1+0x1920], R2 ;  /* 0x0019200201007387 */ /* 0x0001e20000100800 */
[----:B--2---:R-:W-:Y:S02]  /*318f0*/  IADD3 R23, P3, PT, R14, R3, RZ ;  /* 0x000000030e177210 */ /* 0x004fe40007f7e0ff */
[----:B0-----:R-:W-:-:S03]  /*31900*/  LEA.HI.X.SX32 R2, R21, R4, 0x1, P2 ;  /* 0x0000000415027211 */ /* 0x001fc600010f0eff */
[----:B------:R-:W-:Y:S01]  /*31910*/  STL [R1+0x195c], R23 ;  /* 0x00195c1701007387 */ /* 0x000fe20000100800 */
[----:B------:R-:W-:-:S03]  /*31920*/  LEA.HI.X.SX32 R21, R20, R4, 0x1, P1 ;  /* 0x0000000414157211 */ /* 0x000fc600008f0eff */
[----:B------:R4:W-:Y:S01]  /*31930*/  STL [R1+0x1928], R2 ;  /* 0x0019280201007387 */ /* 0x0009e20000100800 */
[----:B------:R-:W-:Y:S02]  /*31940*/  LEA.HI.X.SX32 R20, R18, R4, 0x1, P0 ;  /* 0x0000000412147211 */ /* 0x000fe400000f0eff */
[----:B---3--:R-:W-:-:S05]  /*31950*/  IADD3 R22, P2, PT, R13, R3, RZ ;  /* 0x000000030d167210 */ /* 0x008fca0007f5e0ff */
[----:B------:R-:W-:Y:S04]  /*31960*/  STL [R1+0x1964], R22 ;  /* 0x0019641601007387 */ /* 0x000fe80000100800 */
[----:B------:R-:W-:Y:S01]  /*31970*/  STL [R1+0x1930], R21 ;  /* 0x0019301501007387 */ /* 0x000fe20000100800 */
[----:B----4-:R-:W-:-:S05]  /*31980*/  IADD3 R2, P1, PT, R12, R3, RZ ;  /* 0x000000030c027210 */ /* 0x010fca0007f3e0ff */
[----:B------:R0:W-:Y:S01]  /*31990*/  STL [R1+0x196c], R2 ;  /* 0x00196c0201007387 */ /* 0x0001e20000100800 */
[----:B------:R-:W-:-:S03]  /*319a0*/  IADD3 R18, P0, PT, R11, R3, RZ ;  /* 0x000000030b127210 */ /* 0x000fc60007f1e0ff */
[----:B------:R-:W-:Y:S01]  /*319b0*/  STL [R1+0x1938], R20 ;  /* 0x0019381401007387 */ /* 0x000fe20000100800 */
[-C--:B------:R-:W-:Y:S02]  /*319c0*/  LEA.HI.X.SX32 R16, R16, R4.reuse, 0x1, P5 ;  /* 0x0000000410107211 */ /* 0x080fe400028f0eff */
[----:B0-----:R-:W-:Y:S01]  /*319d0*/  LEA.HI.X.SX32 R2, R17, R4, 0x1, P6 ;  /* 0x0000000411027211 */ /* 0x001fe200030f0eff */
[----:B------:R-:W-:Y:S01]  /*319e0*/  STL [R1+0x1974], R18 ;  /* 0x0019741201007387 */ /* 0x000fe20000100800 */
[----:B------:R-:W-:-:S03]  /*319f0*/  IMAD R0, R0, UR5, RZ ;  /* 0x0000000500007c24 */ /* 0x000fc6000f8e02ff */
[----:B------:R0:W-:Y:S01]  /*31a00*/  STL [R1+0x1940], R2 ;  /* 0x0019400201007387 */ /* 0x0001e20000100800 */
[----:B------:R-:W-:Y:S02]  /*31a10*/  LEA.HI.X.SX32 R12, R12, R4, 0x1, P1 ;  /* 0x000000040c0c7211 */ /* 0x000fe400008f0eff */
[----:B------:R-:W-:-:S05]  /*31a20*/  IADD3 R17, P6, PT, R10, R3, RZ ;  /* 0x000000030a117210 */ /* 0x000fca0007fde0ff */
[----:B------:R-:W-:Y:S01]  /*31a30*/  STL [R1+0x197c], R17 ;  /* 0x00197c1101007387 */ /* 0x000fe20000100800 */
[----:B0-----:R-:W-:-:S03]  /*31a40*/  IADD3 R2, P5, PT, R9, R3, RZ ;  /* 0x0000000309027210 */ /* 0x001fc60007fbe0ff */
[----:B------:R-:W2:Y:S04]  /*31a50*/  LDL.LU R18, [R1+0xb4] ;  /* 0x0000b40001127983 */ /* 0x000ea80000300800 */
[----:B------:R0:W-:Y:S04]  /*31a60*/  STL [R1+0x1948], R16 ;  /* 0x0019481001007387 */ /* 0x0001e80000100800 */
[----:B------:R1:W-:Y:S01]  /*31a70*/  STL [R1+0x1980], R2 ;  /* 0x0019800201007387 */ /* 0x0003e20000100800 */
[----:B0-----:R-:W-:Y:S02]  /*31a80*/  LEA.HI.X.SX32 R16, R15, R4, 0x1, P4 ;  /* 0x000000040f107211 */ /* 0x001fe400020f0eff */
[----:B-1----:R-:W-:-:S03]  /*31a90*/  IADD3 R2, P4, PT, R0, R3, RZ ;  /* 0x0000000300027210 */ /* 0x002fc60007f9e0ff */
[----:B------:R-:W-:Y:S01]  /*31aa0*/  STL [R1+0x1950], R16 ;  /* 0x0019501001007387 */ /* 0x000fe20000100800 */
[----:B------:R-:W-:-:S03]  /*31ab0*/  LEA.HI.X.SX32 R15, R14, R4, 0x1, P3 ;  /* 0x000000040e0f7211 */ /* 0x000fc600018f0eff */
[----:B------:R0:W-:Y:S04]  /*31ac0*/  STL [R1+0x1984], R2 ;  /* 0x0019840201007387 */ /* 0x0001e80000100800 */
[----:B------:R-:W-:Y:S01]  /*31ad0*/  STL [R1+0x1958], R15 ;  /* 0x0019580f01007387 */ /* 0x000fe20000100800 */
[----:B0-----:R-:W-:Y:S02]  /*31ae0*/  LEA.HI.X.SX32 R2, R13, R4, 0x1, P2 ;  /* 0x000000040d027211 */ /* 0x001fe400010f0eff */
[----:B------:R-:W-:-:S05]  /*31af0*/  IADD3 R14, P3, PT, R19, R3, RZ ;  /* 0x00000003130e7210 */ /* 0x000fca0007f7e0ff */
[----:B------:R-:W-:Y:S04]  /*31b00*/  STL [R1+0x1988], R14 ;  /* 0x0019880e01007387 */ /* 0x000fe80000100800 */
[----:B------:R0:W-:Y:S01]  /*31b10*/  STL [R1+0x1960], R2 ;  /* 0x0019600201007387 */ /* 0x0001e20000100800 */
[----:B------:R-:W-:-:S05]  /*31b20*/  IADD3 R13, P2, PT, R6, R3, RZ ;  /* 0x00000003060d7210 */ /* 0x000fca0007f5e0ff */
[----:B------:R-:W-:Y:S04]  /*31b30*/  STL [R1+0x198c], R13 ;  /* 0x00198c0d01007387 */ /* 0x000fe80000100800 */
[----:B------:R-:W3:Y:S01]  /*31b40*/  LDL.LU R17, [R1+0x824] ;  /* 0x0008240001117983 */ /* 0x000ee20000300800 */
[----:B0-----:R-:W-:-:S03]  /*31b50*/  IADD3 R2, P1, PT, R5, R3, RZ ;  /* 0x0000000305027210 */ /* 0x001fc60007f3e0ff */
[----:B------:R-:W-:Y:S04]  /*31b60*/  STL [R1+0x1968], R12 ;  /* 0x0019680c01007387 */ /* 0x000fe80000100800 */
[----:B------:R-:W4:Y:S04]  /*31b70*/  LDL.LU R16, [R1+0x828] ;  /* 0x0008280001107983 */ /* 0x000f280000300800 */
[----:B------:R0:W-:Y:S04]  /*31b80*/  STL [R1+0x1990], R2 ;  /* 0x0019900201007387 */ /* 0x0001e80000100800 */
[----:B------:R-:W4:Y:S04]  /*31b90*/  LDL.LU R15, [R1+0x80c] ;  /* 0x00080c00010f7983 */ /* 0x000f280000300800 */
[----:B------:R-:W4:Y:S01]  /*31ba0*/  LDL.LU R14, [R1+0x808] ;  /* 0x00080800010e7983 */ /* 0x000f220000300800 */
[----:B0-----:R-:W-:-:S03]  /*31bb0*/  LEA.HI.X.SX32 R2, R11, R4, 0x1, P0 ;  /* 0x000000040b027211 */ /* 0x001fc600000f0eff */
[----:B------:R-:W4:Y:S04]  /*31bc0*/  LDL.LU R13, [R1+0x810] ;  /* 0x00081000010d7983 */ /* 0x000f280000300800 */
[----:B------:R0:W-:Y:S04]  /*31bd0*/  STL [R1+0x1970], R2 ;  /* 0x0019700201007387 */ /* 0x0001e80000100800 */
[----:B------:R-:W4:Y:S01]  /*31be0*/  LDL.LU R12, [R1+0x818] ;  /* 0x00081800010c7983 */ /* 0x000f220000300800 */
[-C--:B0-----:R-:W-:Y:S02]  /*31bf0*/  LEA.HI.X.SX32 R2, R10, R4.reuse, 0x1, P6 ;  /* 0x000000040a027211 */ /* 0x081fe400030f0eff */
[----:B------:R-:W-:-:S02]  /*31c00*/  LEA.HI.X.SX32 R20, R0, R4, 0x1, P4 ;  /* 0x0000000400147211 */ /* 0x000fc400020f0eff */
[----:B------:R-:W-:-:S05]  /*31c10*/  IADD3 R11, P0, PT, R8, R3, RZ ;  /* 0x00000003080b7210 */ /* 0x000fca0007f1e0ff */
[----:B------:R0:W-:Y:S04]  /*31c20*/  STL [R1+0x1994], R11 ;  /* 0x0019940b01007387 */ /* 0x0001e80000100800 */
[----:B0-----:R-:W4:Y:S04]  /*31c30*/  LDL.LU R11, [R1+0x814] ;  /* 0x00081400010b7983 */ /* 0x001f280000300800 */
[----:B------:R0:W-:Y:S04]  /*31c40*/  STL [R1+0x1978], R2 ;  /* 0x0019780201007387 */ /* 0x0001e80000100800 */
[----:B------:R-:W4:Y:S01]  /*31c50*/  LDL.LU R10, [R1+0x81c] ;  /* 0x00081c00010a7983 */ /* 0x000f220000300800 */
[----:B------:R-:W-:-:S02]  /*31c60*/  IADD3 R3, P6, PT, R7, R3, RZ ;  /* 0x0000000307037210 */ /* 0x000fc40007fde0ff */
[----:B0-----:R-:W-:-:S03]  /*31c70*/  LEA.HI.X.SX32 R2, R9, R4, 0x1, P5 ;  /* 0x0000000409027211 */ /* 0x001fc600028f0eff */
[----:B------:R-:W-:Y:S04]  /*31c80*/  STL [R1+0xa98], R3 ;  /* 0x000a980301007387 */ /* 0x000fe80000100800 */
[----:B------:R-:W4:Y:S04]  /*31c90*/  LDL.LU R9, [R1+0x820] ;  /* 0x0008200001097983 */ /* 0x000f280000300800 */
[----:B------:R0:W-:Y:S04]  /*31ca0*/  STL [R1+0xa80], R2 ;  /* 0x000a800201007387 */ /* 0x0001e80000100800 */
[----:B------:R-:W4:Y:S01]  /*31cb0*/  LDL.LU R0, [R1+0x1aa8] ;  /* 0x001aa80001007983 */ /* 0x000f220000300800 */
[----:B0-----:R-:W-:-:S03]  /*31cc0*/  LEA.HI.X.SX32 R2, R19, R4, 0x1, P3 ;  /* 0x0000000413027211 */ /* 0x001fc600018f0eff */
[----:B------:R-:W-:Y:S04]  /*31cd0*/  STL [R1+0xa84], R20 ;  /* 0x000a841401007387 */ /* 0x000fe80000100800 */
[----:B------:R0:W-:Y:S02]  /*31ce0*/  STL [R1+0xa88], R2 ;  /* 0x000a880201007387 */ /* 0x0001e40000100800 */
[-C--:B0-----:R-:W-:Y:S02]  /*31cf0*/  LEA.HI.X.SX32 R2, R5, R4.reuse, 0x1, P1 ;  /* 0x0000000405027211 */ /* 0x081fe400008f0eff */
[----:B------:R-:W0:Y:S01]  /*31d00*/  S2R R5, SR_TID.X ;  /* 0x0000000000057919 */ /* 0x000e220000002100 */
[----:B------:R-:W-:-:S05]  /*31d10*/  LEA.HI.X.SX32 R3, R6, R4, 0x1, P2 ;  /* 0x0000000406037211 */ /* 0x000fca00010f0eff */
[----:B------:R1:W-:Y:S04]  /*31d20*/  STL [R1+0xa8c], R3 ;  /* 0x000a8c0301007387 */ /* 0x0003e80000100800 */
[----:B------:R1:W-:Y:S02]  /*31d30*/  STL [R1+0xa90], R2 ;  /* 0x000a900201007387 */ /* 0x0003e40000100800 */
[-C--:B-1----:R-:W-:Y:S02]  /*31d40*/  LEA.HI.X.SX32 R3, R8, R4.reuse, 0x1, P0 ;  /* 0x0000000408037211 */ /* 0x082fe400000f0eff */
[----:B------:R-:W-:-:S03]  /*31d50*/  LEA.HI.X.SX32 R2, R7, R4, 0x1, P6 ;  /* 0x0000000407027211 */ /* 0x000fc600030f0eff */
[----:B------:R2:W-:Y:S04]  /*31d60*/  STL [R1+0xa94], R3 ;  /* 0x000a940301007387 */ /* 0x0005e80000100800 */
[----:B------:R1:W-:Y:S01]  /*31d70*/  STL [R1+0x9fc], R2 ;  /* 0x0009fc0201007387 */ /* 0x0003e20000100800 */
[--C-:B0-----:R-:W-:Y:S02]  /*31d80*/  SHF.R.U32.HI R8, RZ, 0x4, R5.reuse ;  /* 0x00000004ff087819 */ /* 0x101fe40000011605 */
[----:B------:R-:W-:Y:S02]  /*31d90*/  SHF.R.U32.HI R7, RZ, 0x4, R5 ;  /* 0x00000004ff077819 */ /* 0x000fe40000011605 */
[----:B------:R-:W-:-:S03]  /*31da0*/  SGXT.U32 R8, R8, 0x2 ;  /* 0x000000020808781a */ /* 0x000fc60000000000 */
[----:B------:R-:W-:-:S04]  /*31db0*/  VIADD R7, R7, 0x3c ;  /* 0x0000003c07077836 */ /* 0x000fc80000000000 */
[----:B------:R-:W-:Y:S01]  /*31dc0*/  IMAD R7, R7, UR11, RZ ;  /* 0x0000000b07077c24 */ /* 0x000fe2000f8e02ff */
[----:B--2---:R-:W-:-:S04]  /*31dd0*/  IADD3 R3, P0, PT, R18, UR12, RZ ;  /* 0x0000000c12037c10 */ /* 0x004fc8000ff1e0ff */
[----:B-1----:R-:W-:Y:S02]  /*31de0*/  LEA.HI.X.SX32 R2, R18, UR13, 0x1, P0 ;  /* 0x0000000d12027c11 */ /* 0x002fe400080f0eff */
[----:B------:R-:W-:-:S05]  /*31df0*/  LOP3.LUT R18, R8, 0x38, RZ, 0xfc, !PT ;  /* 0x0000003808127812 */ /* 0x000fca00078efcff */
[----:B------:R-:W-:Y:S01]  /*31e00*/  IMAD R18, R18, UR11, RZ ;  /* 0x0000000b12127c24 */ /* 0x000fe2000f8e02ff */
[----:B------:R-:W-:-:S04]  /*31e10*/  IADD3 R21, P2, PT, R7, R3, RZ ;  /* 0x0000000307157210 */ /* 0x000fc80007f5e0ff */
[----:B------:R-:W-:Y:S01]  /*31e20*/  IADD3 R20, P6, PT, R18, R3, RZ ;  /* 0x0000000312147210 */ /* 0x000fe20007fde0ff */
[----:B------:R4:W-:Y:S01]  /*31e30*/  STL [R1+0xa04], R21 ;  /* 0x000a041501007387 */ /* 0x0009e20000100800 */
[----:B------:R-:W-:-:S03]  /*31e40*/  LEA.HI.X.SX32 R7, R7, R2, 0x1, P2 ;  /* 0x0000000207077211 */ /* 0x000fc600010f0eff */
[----:B------:R0:W-:Y:S01]  /*31e50*/  STL [R1+0xa0c], R20 ;  /* 0x000a0c1401007387 */ /* 0x0001e20000100800 */
[----:B------:R-:W-:Y:S02]  /*31e60*/  IMAD R6, RZ, RZ, -UR11 ;  /* 0x8000000bff067e24 */ /* 0x000fe4000f8e02ff */
[----:B------:R-:W-:Y:S01]  /*31e70*/  IMAD R8, R8, UR11, RZ ;  /* 0x0000000b08087c24 */ /* 0x000fe2000f8e02ff */
[----:B------:R-:W1:Y:S01]  /*31e80*/  LDCU UR11, c[0x0][0x3a8] ;  /* 0x00007500ff0b77ac */ /* 0x000e620008000800 */
[----:B---3--:R-:W-:-:S05]  /*31e90*/  IADD3 R19, P1, PT, R17, R3, RZ ;  /* 0x0000000311137210 */ /* 0x008fca0007f3e0ff */
[----:B------:R2:W-:Y:S01]  /*31ea0*/  STL [R1+0xa14], R19 ;  /* 0x000a141301007387 */ /* 0x0005e20000100800 */
[-C--:B----4-:R-:W-:Y:S02]  /*31eb0*/  IADD3 R21, P0, PT, R16, R3.reuse, RZ ;  /* 0x0000000310157210 */ /* 0x090fe40007f1e0ff */
[----:B0-----:R-:W-:-:S03]  /*31ec0*/  IADD3 R20, P5, PT, R15, R3, RZ ;  /* 0x000000030f147210 */ /* 0x001fc60007fbe0ff */
[----:B------:R-:W-:Y:S01]  /*31ed0*/  STL [R1+0xa1c], R21 ;  /* 0x000a1c1501007387 */ /* 0x000fe20000100800 */
[----:B--2---:R-:W-:-:S03]  /*31ee0*/  IADD3 R19, P4, PT, R14, R3, RZ ;  /* 0x000000030e137210 */ /* 0x004fc60007f9e0ff */
[----:B------:R0:W-:Y:S04]  /*31ef0*/  STL [R1+0xa24], R20 ;  /* 0x000a241401007387 */ /* 0x0001e80000100800 */
[----:B------:R2:W-:Y:S04]  /*31f00*/  STL [R1+0xa2c], R19 ;  /* 0x000a2c1301007387 */ /* 0x0005e80000100800 */
[----:B------:R3:W-:Y:S01]  /*31f10*/  STL [R1+0xa00], R7 ;  /* 0x000a000701007387 */ /* 0x0007e20000100800 */
[----:B0-----:R-:W-:Y:S02]  /*31f20*/  IADD3 R20, P3, PT, R13, R3, RZ ;  /* 0x000000030d147210 */ /* 0x001fe40007f7e0ff */
[----:B--2---:R-:W-:-:S03]  /*31f30*/  LEA.HI.X.SX32 R19, R18, R2, 0x1, P6 ;  /* 0x0000000212137211 */ /* 0x004fc600030f0eff */
[----:B------:R-:W-:Y:S01]  /*31f40*/  STL [R1+0xa34], R20 ;  /* 0x000a341401007387 */ /* 0x000fe20000100800 */
[----:B---3--:R-:W-:-:S03]  /*31f50*/  IADD3 R7, P2, PT, R12, R3, RZ ;  /* 0x000000030c077210 */ /* 0x008fc60007f5e0ff */
[----:B------:R-:W-:Y:S01]  /*31f60*/  STL [R1+0xa08], R19 ;  /* 0x000a081301007387 */ /* 0x000fe20000100800 */
[----:B------:R-:W-:-:S03]  /*31f70*/  LEA.HI.X.SX32 R18, R17, R2, 0x1, P1 ;  /* 0x0000000211127211 */ /* 0x000fc600008f0eff */
[----:B------:R0:W-:Y:S01]  /*31f80*/  STL [R1+0xa3c], R7 ;  /* 0x000a3c0701007387 */ /* 0x0001e20000100800 */
[----:B------:R-:W-:-:S03]  /*31f90*/  LEA.HI.X.SX32 R15, R15, R2, 0x1, P5 ;  /* 0x000000020f0f7211 */ /* 0x000fc600028f0eff */
[----:B------:R-:W-:Y:S01]  /*31fa0*/  STL [R1+0xa10], R18 ;  /* 0x000a101201007387 */ /* 0x000fe20000100800 */
[-C--:B0-----:R-:W-:Y:S02]  /*31fb0*/  LEA.HI.X.SX32 R7, R16, R2.reuse, 0x1, P0 ;  /* 0x0000000210077211 */ /* 0x081fe400000f0eff */
[----:B------:R-:W-:Y:S02]  /*31fc0*/  LEA.HI.X.SX32 R14, R14, R2, 0x1, P4 ;  /* 0x000000020e0e7211 */ /* 0x000fe400020f0eff */
[----:B------:R-:W-:-:S05]  /*31fd0*/  IADD3 R17, P1, PT, R11, R3, RZ ;  /* 0x000000030b117210 */ /* 0x000fca0007f3e0ff */
[----:B------:R-:W-:Y:S01]  /*31fe0*/  STL [R1+0xa44], R17 ;  /* 0x000a441101007387 */ /* 0x000fe20000100800 */
[----:B------:R-:W-:-:S03]  /*31ff0*/  IADD3 R16, P0, PT, R10, R3, RZ ;  /* 0x000000030a107210 */ /* 0x000fc60007f1e0ff */
[----:B------:R0:W-:Y:S04]  /*32000*/  STL [R1+0xa18], R7 ;  /* 0x000a180701007387 */ /* 0x0001e80000100800 */
[----:B------:R-:W-:Y:S04]  /*32010*/  STL [R1+0xa4c], R16 ;  /* 0x000a4c1001007387 */ /* 0x000fe80000100800 */
[----:B------:R2:W-:Y:S01]  /*32020*/  STL [R1+0xa20], R15 ;  /* 0x000a200f01007387 */ /* 0x0005e20000100800 */
[----:B0-----:R-:W-:-:S05]  /*32030*/  IADD3 R7, P5, PT, R9, R3, RZ ;  /* 0x0000000309077210 */ /* 0x001fca0007fbe0ff */
[----:B------:R0:W-:Y:S01]  /*32040*/  STL [R1+0xa54], R7 ;  /* 0x000a540701007387 */ /* 0x0001e20000100800 */
[----:B------:R-:W-:Y:S01]  /*32050*/  IMAD R4, R6, 0x4, R0 ;  /* 0x0000000406047824 */ /* 0x000fe200078e0200 */
[-C--:B--2---:R-:W-:Y:S02]  /*32060*/  IADD3 R15, P4, PT, R0, R3.reuse, RZ ;  /* 0x00000003000f7210 */ /* 0x084fe40007f9e0ff */
[----:B------:R2:W-:Y:S01]  /*32070*/  STL [R1+0xa28], R14 ;  /* 0x000a280e01007387 */ /* 0x0005e20000100800 */
[----:B------:R-:W-:Y:S01]  /*32080*/  IMAD R5, R6, 0x4, R4 ;  /* 0x0000000406057824 */ /* 0x000fe200078e0204 */
[-C--:B0-----:R-:W-:Y:S02]  /*32090*/  LEA.HI.X.SX32 R7, R13, R2.reuse, 0x1, P3 ;  /* 0x000000020d077211 */ /* 0x081fe400018f0eff */
[----:B------:R-:W-:Y:S01]  /*320a0*/  STL [R1+0xa5c], R15 ;  /* 0x000a5c0f01007387 */ /* 0x000fe20000100800 */
[----:B------:R-:W-:Y:S02]  /*320b0*/  LEA.HI.X.SX32 R13, R12, R2, 0x1, P2 ;  /* 0x000000020c0d7211 */ /* 0x000fe400010f0eff */
[----:B--2---:R-:W-:Y:S01]  /*320c0*/  IADD3 R14, P3, PT, R4, R3, RZ ;  /* 0x00000003040e7210 */ /* 0x004fe20007f7e0ff */
[----:B------:R0:W-:Y:S01]  /*320d0*/  STL [R1+0xa30], R7 ;  /* 0x000a300701007387 */ /* 0x0001e20000100800 */
[----:B------:R-:W-:-:S03]  /*320e0*/  IMAD R6, R6, 0x4, R5 ;  /* 0x0000000406067824 */ /* 0x000fc600078e0205 */
[----:B------:R-:W-:Y:S01]  /*320f0*/  STL [R1+0xa64], R14 ;  /* 0x000a640e01007387 */ /* 0x000fe20000100800 */
[----:B0-----:R-:W-:-:S03]  /*32100*/  IADD3 R7, P2, PT, R5, R3, RZ ;  /* 0x0000000305077210 */ /* 0x001fc60007f5e0ff */
[----:B------:R-:W-:Y:S01]  /*32110*/  STL [R1+0xa38], R13 ;  /* 0x000a380d01007387 */ /* 0x000fe20000100800 */
[----:B------:R-:W-:-:S03]  /*32120*/  LEA.HI.X.SX32 R12, R11, R2, 0x1, P1 ;  /* 0x000000020b0c7211 */ /* 0x000fc600008f0eff */
[----:B------:R0:W-:Y:S01]  /*32130*/  STL [R1+0xa70], R7 ;  /* 0x000a700701007387 */ /* 0x0001e20000100800 */
[-C--:B------:R-:W-:Y:S02]  /*32140*/  IADD3 R11, P1, PT, R6, R3.reuse, RZ ;  /* 0x00000003060b7210 */ /* 0x080fe40007f3e0ff */
[-C--:B0-----:R-:W-:Y:S02]  /*32150*/  LEA.HI.X.SX32 R7, R10, R2.reuse, 0x1, P0 ;  /* 0x000000020a077211 */ /* 0x081fe400000f0eff */
[----:B------:R-:W-:Y:S02]  /*32160*/  IADD3 R10, P0, PT, R8, R3, RZ ;  /* 0x00000003080a7210 */ /* 0x000fe40007f1e0ff */
[-C--:B------:R-:W-:Y:S02]  /*32170*/  LEA.HI.X.SX32 R3, R9, R2.reuse, 0x1, P5 ;  /* 0x0000000209037211 */ /* 0x080fe400028f0eff */
[----:B------:R-:W0:Y:S01]  /*32180*/  S2R R9, SR_TID.X ;  /* 0x0000000000097919 */ /* 0x000e220000002100 */
[----:B------:R-:W-:Y:S04]  /*32190*/  STL [R1+0xa40], R12 ;  /* 0x000a400c01007387 */ /* 0x000fe80000100800 */
[----:B------:R-:W-:Y:S04]  /*321a0*/  STL [R1+0xa78], R11 ;  /* 0x000a780b01007387 */ /* 0x000fe80000100800 */
[----:B------:R2:W-:Y:S04]  /*321b0*/  STL [R1+0xa48], R7 ;  /* 0x000a480701007387 */ /* 0x0005e80000100800 */
[----:B------:R-:W-:Y:S01]  /*321c0*/  STL [R1+0xa7c], R10 ;  /* 0x000a7c0a01007387 */ /* 0x000fe20000100800 */
[----:B--2---:R-:W-:-:S03]  /*321d0*/  LEA.HI.X.SX32 R7, R0, R2, 0x1, P4 ;  /* 0x0000000200077211 */ /* 0x004fc600020f0eff */
[----:B------:R2:W5:Y:S04]  /*321e0*/  LDL.LU R0, [R1+0x1aa4] ;  /* 0x001aa40001007983 */ /* 0x0005680000300800 */
[----:B------:R3:W-:Y:S01]  /*321f0*/  STL [R1+0xa50], R3 ;  /* 0x000a500301007387 */ /* 0x0007e20000100800 */
[----:B------:R-:W-:-:S03]  /*32200*/  LEA.HI.X.SX32 R5, R5, R2, 0x1, P2 ;  /* 0x0000000205057211 */ /* 0x000fc600010f0eff */
[----:B------:R-:W-:Y:S01]  /*32210*/  STL [R1+0xa58], R7 ;  /* 0x000a580701007387 */ /* 0x000fe20000100800 */
[-C--:B---3--:R-:W-:Y:S02]  /*32220*/  LEA.HI.X.SX32 R3, R4, R2.reuse, 0x1, P3 ;  /* 0x0000000204037211 */ /* 0x088fe400018f0eff */
[----:B------:R-:W-:-:S03]  /*32230*/  LEA.HI.X.SX32 R4, R6, R2, 0x1, P1 ;  /* 0x0000000206047211 */ /* 0x000fc600008f0eff */
[----:B------:R3:W-:Y:S04]  /*32240*/  STL [R1+0xa60], R3 ;  /* 0x000a600301007387 */ /* 0x0007e80000100800 */
[----:B------:R2:W-:Y:S01]  /*32250*/  STL [R1+0xa6c], R5 ;  /* 0x000a6c0501007387 */ /* 0x0005e20000100800 */
[----:B---3--:R-:W-:Y:S01]  /*32260*/  LEA.HI.X.SX32 R3, R8, R2, 0x1, P0 ;  /* 0x0000000208037211 */ /* 0x008fe200000f0eff */
[----:B0-----:R-:W-:Y:S02]  /*32270*/  IMAD.SHL.U32 R2, R9, 0x10, RZ ;  /* 0x0000001009027824 */ /* 0x001fe400078e00ff */
[----:B------:R2:W-:Y:S04]  /*32280*/  STL [R1+0xa74], R4 ;  /* 0x000a740401007387 */ /* 0x0005e80000100800 */
[----:B------:R2:W-:Y:S04]  /*32290*/  STL [R1+0xa68], R3 ;  /* 0x000a680301007387 */ /* 0x0005e80000100800 */
        /* <DEDUP_REMOVED lines=129> */
[----:B-1----:R-:W-:-:S05]  /*32ab0*/  UMOV UR4, URZ ;  /* 0x000000ff00047c82 */ /* 0x002fca0008000000 */
.L_x_2:
[----:B------:R-:W3:Y:S04]  /*32ac0*/  LDL R11, [R1+0xa74] ;  /* 0x000a7400010b7983 */ /* 0x000ee80000100800 */
[----:B--2---:R-:W2:Y:S04]  /*32ad0*/  LDL R5, [R1+0xa78] ;  /* 0x000a780001057983 */ /* 0x004ea80000100800 */
[----:B------:R-:W4:Y:S04]  /*32ae0*/  LDL R10, [R1+0xa6c] ;  /* 0x000a6c00010a7983 */ /* 0x000f280000100800 */
[----:B------:R-:W2:Y:S04]  /*32af0*/  LDL R8, [R1+0xa70] ;  /* 0x000a700001087983 */ /* 0x000ea80000100800 */
[----:B------:R-:W2:Y:S04]  /*32b00*/  LDL R12, [R1+0xa60] ;  /* 0x000a6000010c7983 */ /* 0x000ea80000100800 */
[----:B------:R-:W2:Y:S04]  /*32b10*/  LDL R7, [R1+0xa64] ;  /* 0x000a640001077983 */ /* 0x000ea80000100800 */
        /* <DEDUP_REMOVED lines=425> */
[----:B------:R-:W-:Y:S01]  /*345b0*/  STL [R1+0x272c], R28 ;  /* 0x00272c1c01007387 */ /* 0x000fe20000100800 */
[----:B------:R-:W0:Y:S03]  /*345c0*/  S2R R24, SR_TID.X ;  /* 0x0000000000187919 */ /* 0x000e260000002100 */
        /* <DEDUP_REMOVED lines=28> */
[----:B0-----:R-:W-:-:S03]  /*34790*/  SHF.R.U32.HI R9, RZ, 0x4, R24 ;  /* 0x00000004ff097819 */ /* 0x001fc60000011618 */
[----:B------:R-:W-:Y:S04]  /*347a0*/  STL [R1+0x2814], R28 ;  /* 0x0028141c01007387 */ /* 0x000fe80000100800 */
[----:B------:R-:W-:Y:S04]  /*347b0*/  STL [R1+0x281c], R28 ;  /* 0x00281c1c01007387 */ /* 0x000fe80000100800 */
[----:B------:R-:W-:Y:S04]  /*347c0*/  STL [R1+0x2824], R28 ;  /* 0x0028241c01007387 */ /* 0x000fe80000100800 */
[----:B------:R-:W-:Y:S01]  /*347d0*/  STL [R1+0x282c], R28 ;  /* 0x00282c1c01007387 */ /* 0x000fe20000100800 */
[----:B------:R-:W-:-:S03]  /*347e0*/  SGXT.U32 R9, R9, 0x2 ;  /* 0x000000020909781a */ /* 0x000fc60000000000 */
[----:B------:R-:W-:Y:S04]  /*347f0*/  STL [R1+0x2834], R28 ;  /* 0x0028341c01007387 */ /* 0x000fe80000100800 */
[----:B------:R-:W-:Y:S01]  /*34800*/  STL [R1+0x283c], R28 ;  /* 0x00283c1c01007387 */ /* 0x000fe20000100800 */
[----:B------:R-:W-:-:S03]  /*34810*/  UIMAD UR12, UR4, -0x40, UR7 ;  /* 0xffffffc0040c78a4 */ /* 0x000fc6000f8e0207 */
[----:B------:R-:W-:Y:S04]  /*34820*/  STL [R1+0x2844], R28 ;  /* 0x0028441c01007387 */ /* 0x000fe80000100800 */
[----:B------:R-:W-:Y:S01]  /*34830*/  STL [R1+0x284c], R28 ;  /* 0x00284c1c01007387 */ /* 0x000fe20000100800 */
[----:B------:R-:W-:-:S03]  /*34840*/  LOP3.LUT R3, R9, 0x4, RZ, 0xfc, !PT ;  /* 0x0000000409037812 */ /* 0x000fc600078efcff */
[----:B------:R-:W-:Y:S01]  /*34850*/  STL [R1+0x2854], R28 ;  /* 0x0028541c01007387 */ /* 0x000fe20000100800 */
[----:B------:R-:W-:-:S03]  /*34860*/  SHF.R.U32.HI R4, RZ, 0x4, R24 ;  /* 0x00000004ff047819 */ /* 0x000fc60000011618 */
[----:B------:R-:W-:Y:S04]  /*34870*/  STL [R1+0x285c], R28 ;  /* 0x00285c1c01007387 */ /* 0x000fe80000100800 */
[----:B------:R-:W-:Y:S04]  /*34880*/  STL [R1+0x2864], R28 ;  /* 0x0028641c01007387 */ /* 0x000fe80000100800 */
[----:B------:R-:W-:Y:S01]  /*34890*/  STL [R1+0x286c], R28 ;  /* 0x00286c1c01007387 */ /* 0x000fe20000100800 */
[----:B------:R-:W-:-:S03]  /*348a0*/  ISETP.GE.AND P3, PT, R3, UR12, PT ;  /* 0x0000000c03007c0c */ /* 0x000fc6000bf66270 */
[----:B------:R-:W-:Y:S04]  /*348b0*/  STL [R1+0x2874], R28 ;  /* 0x0028741c01007387 */ /* 0x000fe80000100800 */
[----:B------:R-:W-:Y:S01]  /*348c0*/  STL [R1+0x287c], R28 ;  /* 0x00287c1c01007387 */ /* 0x000fe20000100800 */
[----:B------:R-:W-:-:S03]  /*348d0*/  VIADD R4, R4, 0x3c ;  /* 0x0000003c04047836 */ /* 0x000fc60000000000 */
[----:B------:R-:W-:Y:S01]  /*348e0*/  STL [R1+0x2884], R28 ;  /* 0x0028841c01007387 */ /* 0x000fe20000100800 */
[----:B------:R-:W-:-:S03]  /*348f0*/  LOP3.LUT R2, R9, 0x8, RZ, 0xfc, !PT ;  /* 0x0000000809027812 */ /* 0x000fc600078efcff */
[----:B------:R-:W-:Y:S04]  /*34900*/  STL [R1+0x288c], R28 ;  /* 0x00288c1c01007387 */ /* 0x000fe80000100800 */
[----:B------:R-:W-:Y:S04]  /*34910*/  STL [R1+0x2894], R28 ;  /* 0x0028941c01007387 */ /* 0x000fe80000100800 */
[----:B------:R-:W-:Y:S04]  /*34920*/  STL [R1+0x289c], R28 ;  /* 0x00289c1c01007387 */ /* 0x000fe80000100800 */
[----:B------:R-:W-:Y:S01]  /*34930*/  STL [R1+0x28a4], R28 ;  /* 0x0028a41c01007387 */ /* 0x000fe20000100800 */
[----:B------:R-:W-:-:S03]  /*34940*/  ISETP.GE.AND P0, PT, R4, UR12, PT ;  /* 0x0000000c04007c0c */ /* 0x000fc6000bf06270 */
[----:B------:R-:W-:Y:S01]  /*34950*/  STL [R1+0x28ac], R28 ;  /* 0x0028ac1c01007387 */ /* 0x000fe20000100800 */
[----:B------:R-:W-:-:S03]  /*34960*/  ISETP.GE.AND P4, PT, R2, UR12, PT ;  /* 0x0000000c02007c0c */ /* 0x000fc6000bf86270 */
[----:B------:R-:W-:Y:S01]  /*34970*/  STL [R1+0x28b4], R28 ;  /* 0x0028b41c01007387 */ /* 0x000fe20000100800 */
[----:B------:R-:W-:-:S03]  /*34980*/  LOP3.LUT R2, R9, 0x10, RZ, 0xfc, !PT ;  /* 0x0000001009027812 */ /* 0x000fc600078efcff */
[----:B------:R-:W-:Y:S01]  /*34990*/  STL [R1+0x2148], R27 ;  /* 0x0021481b01007387 */ /* 0x000fe20000100800 */
[----:B------:R-:W-:-:S03]  /*349a0*/  LOP3.LUT R4, R9, 0x14, RZ, 0xfc, !PT ;  /* 0x0000001409047812 */ /* 0x000fc600078efcff */
[----:B------:R-:W-:Y:S01]  /*349b0*/  STL [R1+0x214c], R27 ;  /* 0x00214c1b01007387 */ /* 0x000fe20000100800 */
[----:B------:R-:W-:-:S03]  /*349c0*/  LOP3.LUT R3, R9, 0xc, RZ, 0xfc, !PT ;  /* 0x0000000c09037812 */ /* 0x000fc600078efcff */
[----:B------:R-:W-:Y:S01]  /*349d0*/  STL [R1+0x28bc], R27 ;  /* 0x0028bc1b01007387 */ /* 0x000fe20000100800 */
[----:B------:R-:W-:-:S03]  /*349e0*/  ISETP.GE.AND P6, PT, R2, UR12, PT ;  /* 0x0000000c02007c0c */ /* 0x000fc6000bfc6270 */
[----:B------:R-:W-:Y:S01]  /*349f0*/  STL [R1+0x2144], R25 ;  /* 0x0021441901007387 */ /* 0x000fe20000100800 */
[----:B------:R-:W-:-:S03]  /*34a00*/  ISETP.GE.AND P1, PT, R4, UR12, PT ;  /* 0x0000000c04007c0c */ /* 0x000fc6000bf26270 */
[----:B------:R-:W-:Y:S01]  /*34a10*/  STL [R1+0x2140], R29 ;  /* 0x0021401d01007387 */ /* 0x000fe20000100800 */
[----:B------:R-:W-:Y:S01]  /*34a20*/  ISETP.GE.AND P5, PT, R3, UR12, PT ;  /* 0x0000000c03007c0c */ /* 0x000fe2000bfa6270 */
[----:B--2---:R-:W-:Y:S02]  /*34a30*/  @!P3 IMAD.MOV.U32 R4, RZ, RZ, R5 ;  /* 0x000000ffff04b224 */ /* 0x004fe400078e0005 */
[----:B------:R-:W-:Y:S01]  /*34a40*/  STL [R1+0x213c], R21 ;  /* 0x00213c1501007387 */ /* 0x000fe20000100800 */
[----:B------:R-:W-:Y:S01]  /*34a50*/  PRMT R2, RZ, 0x7610, R2 ;  /* 0x00007610ff027816 */ /* 0x000fe20000000002 */
[----:B---3--:R-:W-:Y:S02]  /*34a60*/  @!P3 IMAD.MOV.U32 R5, RZ, RZ, R11 ;  /* 0x000000ffff05b224 */ /* 0x008fe400078e000b */
[----:B------:R-:W-:Y:S01]  /*34a70*/  STL [R1+0x2138], R22 ;  /* 0x0021381601007387 */ /* 0x000fe20000100800 */
[----:B------:R-:W-:-:S03]  /*34a80*/  LOP3.LUT R3, R9, 0x18, RZ, 0xfc, !PT ;  /* 0x0000001809037812 */ /* 0x000fc600078efcff */
[----:B------:R-:W-:Y:S01]  /*34a90*/  STL [R1+0x2134], R23 ;  /* 0x0021341701007387 */ /* 0x000fe20000100800 */
[----:B------:R-:W-:-:S03]  /*34aa0*/  LOP3.LUT R6, R9, 0x1c, RZ, 0xfc, !PT ;  /* 0x0000001c09067812 */ /* 0x000fc600078efcff */
[----:B-----5:R0:W-:Y:S01]  /*34ab0*/  STL [R1+0x1aa4], R0 ;  /* 0x001aa40001007387 */ /* 0x0201e20000100800 */
[----:B------:R-:W-:Y:S02]  /*34ac0*/  ISETP.GE.AND P2, PT, R3, UR12, PT ;  /* 0x0000000c03007c0c */ /* 0x000fe4000bf46270 */
[----:B------:R-:W-:Y:S01]  /*34ad0*/  PRMT R3, RZ, 0x7610, R3 ;  /* 0x00007610ff037816 */ /* 0x000fe20000000003 */
[----:B-1----:R1:W2:Y:S04]  /*34ae0*/  @!P3 LDG.E.U8 R2, desc[UR8][R4.64] ;  /* 0x000000080402b981 */ /* 0x0022a8000c1e1100 */
[----:B0-----:R-:W3:Y:S04]  /*34af0*/  LDL.LU R0, [R1+0xa08] ;  /* 0x000a080001007983 */ /* 0x001ee80000300800 */
[----:B------:R-:W2:Y:S04]  /*34b00*/  LDL R17, [R1+0xa58] ;  /* 0x000a580001117983 */ /* 0x000ea80000100800 */
[----:B------:R-:W3:Y:S01]  /*34b10*/  LDL R13, [R1+0xa5c] ;  /* 0x000a5c00010d7983 */ /* 0x000ee20000100800 */
[----:B-1----:R-:W-:Y:S01]  /*34b20*/  @!P4 IMAD.MOV.U32 R4, RZ, RZ, R8 ;  /* 0x000000ffff04c224 */ /* 0x002fe200078e0008 */
[----:B------:R-:W-:Y:S01]  /*34b30*/  ISETP.GE.AND P3, PT, R6, UR12, PT ;  /* 0x0000000c06007c0c */ /* 0x000fe2000bf66270 */
[----:B----4-:R-:W-:Y:S01]  /*34b40*/  @!P4 IMAD.MOV.U32 R5, RZ, RZ, R10 ;  /* 0x000000ffff05c224 */ /* 0x010fe200078e000a */
[----:B------:R-:W-:Y:S01]  /*34b50*/  LOP3.LUT R6, R9, 0x20, RZ, 0xfc, !PT ;  /* 0x0000002009067812 */ /* 0x000fe200078efcff */
[----:B------:R-:W4:Y:S04]  /*34b60*/  LDL R11, [R1+0xa50] ;  /* 0x000a5000010b7983 */ /* 0x000f280000100800 */
[----:B------:R0:W4:Y:S01]  /*34b70*/  @!P4 LDG.E.U8 R3, desc[UR8][R4.64] ;  /* 0x000000080403c981 */ /* 0x000122000c1e1100 */
[----:B------:R-:W-:Y:S01]  /*34b80*/  ISETP.GE.AND P4, PT, R6, UR12, PT ;  /* 0x0000000c06007c0c */ /* 0x000fe2000bf86270 */
[----:B------:R-:W-:-:S02]  /*34b90*/  @!P5 IMAD.MOV.U32 R6, RZ, RZ, R7 ;  /* 0x000000ffff06d224 */ /* 0x000fc400078e0007 */
[----:B------:R-:W4:Y:S01]  /*34ba0*/  LDL R10, [R1+0xa54] ;  /* 0x000a5400010a7983 */ /* 0x000f220000100800 */
[----:B------:R-:W-:-:S03]  /*34bb0*/  @!P5 IMAD.MOV.U32 R7, RZ, RZ, R12 ;  /* 0x000000ffff07d224 */ /* 0x000fc600078e000c */
[----:B------:R-:W4:Y:S04]  /*34bc0*/  LDL R15, [R1+0xa48] ;  /* 0x000a4800010f7983 */ /* 0x000f280000100800 */
[----:B------:R-:W4:Y:S04]  /*34bd0*/  LDL R12, [R1+0xa4c] ;  /* 0x000a4c00010c7983 */ /* 0x000f280000100800 */
[----:B------:R-:W4:Y:S04]  /*34be0*/  LDL R16, [R1+0xa40] ;  /* 0x000a400001107983 */ /* 0x000f280000100800 */
[----:B------:R-:W4:Y:S01]  /*34bf0*/  LDL R14, [R1+0xa44] ;  /* 0x000a4400010e7983 */ /* 0x000f220000100800 */
[----:B0-----:R-:W-:-:S02]  /*34c00*/  PRMT R4, RZ, 0x7610, R4 ;  /* 0x00007610ff047816 */ /* 0x001fc40000000004 */
[----:B------:R-:W-:-:S04]  /*34c10*/  PRMT R5, RZ, 0x7610, R5 ;  /* 0x00007610ff057816 */ /* 0x000fc80000000005 */
[----:B------:R2:W4:Y:S01]  /*34c20*/  @!P5 LDG.E.U8 R4, desc[UR8][R6.64] ;  /* 0x000000080604d981 */ /* 0x000522000c1e1100 */
[----:B------:R-:W-:-:S04]  /*34c30*/  LOP3.LUT R8, R9, 0x24, RZ, 0xfc, !PT ;  /* 0x0000002409087812 */ /* 0x000fc800078efcff */
[----:B------:R-:W-:Y:S02]  /*34c40*/  ISETP.GE.AND P5, PT, R8, UR12, PT ;  /* 0x0000000c08007c0c */ /* 0x000fe4000bfa6270 */
[----:B------:R-:W-:Y:S01]  /*34c50*/  LOP3.LUT R8, R9, 0x28, RZ, 0xfc, !PT ;  /* 0x0000002809087812 */ /* 0x000fe200078efcff */
[----:B--2---:R-:W-:Y:S02]  /*34c60*/  @!P6 IMAD.MOV.U32 R7, RZ, RZ, R17 ;  /* 0x000000ffff07e224 */ /* 0x004fe400078e0011 */
[----:B------:R-:W2:Y:S01]  /*34c70*/  LDL R17, [R1+0xa28] ;  /* 0x000a280001117983 */ /* 0x000ea20000100800 */
[----:B---3--:R-:W-:-:S03]  /*34c80*/  @!P6 IMAD.MOV.U32 R6, RZ, RZ, R13 ;  /* 0x000000ffff06e224 */ /* 0x008fc600078e000d */
[----:B------:R-:W3:Y:S04]  /*34c90*/  LDL R13, [R1+0xa3c] ;  /* 0x000a3c00010d7983 */ /* 0x000ee80000100800 */
[----:B------:R0:W2:Y:S01]  /*34ca0*/  @!P6 LDG.E.U8 R5, desc[UR8][R6.64] ;  /* 0x000000080605e981 */ /* 0x0000a2000c1e1100 */
[----:B------:R-:W-:Y:S02]  /*34cb0*/  ISETP.GE.AND P6, PT, R8, UR12, PT ;  /* 0x0000000c08007c0c */ /* 0x000fe4000bfc6270 */
[----:B------:R-:W-:Y:S02]  /*34cc0*/  LOP3.LUT R8, R9, 0x2c, RZ, 0xfc, !PT ;  /* 0x0000002c09087812 */ /* 0x000fe400078efcff */
[----:B0-----:R-:W-:Y:S02]  /*34cd0*/  PRMT R6, RZ, 0x7610, R6 ;  /* 0x00007610ff067816 */ /* 0x001fe40000000006 */
[----:B------:R-:W-:-:S04]  /*34ce0*/  PRMT R7, RZ, 0x7610, R7 ;  /* 0x00007610ff077816 */ /* 0x000fc80000000007 */
[----:B----4-:R0:W4:Y:S01]  /*34cf0*/  @!P1 LDG.E.U8 R6, desc[UR8][R10.64] ;  /* 0x000000080a069981 */ /* 0x010122000c1e1100 */
[----:B------:R-:W-:Y:S02]  /*34d00*/  ISETP.GE.AND P1, PT, R8, UR12, PT ;  /* 0x0000000c08007c0c */ /* 0x000fe4000bf26270 */
[----:B------:R-:W-:Y:S01]  /*34d10*/  PRMT R8, RZ, 0x7610, R8 ;  /* 0x00007610ff087816 */ /* 0x000fe20000000008 */
[----:B0-----:R-:W-:Y:S02]  /*34d20*/  @!P2 IMAD.MOV.U32 R10, RZ, RZ, R12 ;  /* 0x000000ffff0aa224 */ /* 0x001fe400078e000c */
[----:B------:R-:W-:Y:S01]  /*34d30*/  @!P2 IMAD.MOV.U32 R11, RZ, RZ, R15 ;  /* 0x000000ffff0ba224 */ /* 0x000fe200078e000f */
[----:B------:R-:W-:Y:S01]  /*34d40*/  LOP3.LUT R12, R9, 0x30, RZ, 0xfc, !PT ;  /* 0x00000030090c7812 */ /* 0x000fe200078efcff */
[----:B------:R-:W2:Y:S04]  /*34d50*/  LDL R15, [R1+0xa34] ;  /* 0x000a3400010f7983 */ /* 0x000ea80000100800 */
[----:B------:R0:W2:Y:S02]  /*34d60*/  @!P2 LDG.E.U8 R7, desc[UR8][R10.64] ;  /* 0x000000080a07a981 */ /* 0x0000a4000c1e1100 */
[----:B0-----:R-:W-:-:S02]  /*34d70*/  @!P3 IMAD.MOV.U32 R10, RZ, RZ, R14 ;  /* 0x000000ffff0ab224 */ /* 0x001fc400078e000e */
[----:B------:R-:W-:Y:S01]  /*34d80*/  @!P3 IMAD.MOV.U32 R11, RZ, RZ, R16 ;  /* 0x000000ffff0bb224 */ /* 0x000fe200078e0010 */
[----:B------:R-:W-:Y:S01]  /*34d90*/  LOP3.LUT R14, R9, 0x34, RZ, 0xfc, !PT ;  /* 0x00000034090e7812 */ /* 0x000fe200078efcff */
[----:B------:R-:W2:Y:S04]  /*34da0*/  LDL R16, [R1+0xa2c] ;  /* 0x000a2c0001107983 */ /* 0x000ea80000100800 */
[----:B------:R0:W2:Y:S01]  /*34db0*/  @!P3 LDG.E.U8 R8, desc[UR8][R10.64] ;  /* 0x000000080a08b981 */ /* 0x0000a2000c1e1100 */
[----:B------:R-:W-:-:S03]  /*34dc0*/  ISETP.GE.AND P3, PT, R12, UR12, PT ;  /* 0x0000000c0c007c0c */ /* 0x000fc6000bf66270 */
[----:B------:R-:W3:Y:S01]  /*34dd0*/  LDL R12, [R1+0xa38] ;  /* 0x000a3800010c7983 */ /* 0x000ee20000100800 */
[----:B0-----:R-:W-:Y:S02]  /*34de0*/  PRMT R10, RZ, 0x7610, R10 ;  /* 0x00007610ff0a7816 */ /* 0x001fe4000000000a */
[----:B---3--:R-:W-:-:S04]  /*34df0*/  @!P4 LOP3.LUT R13, R13, R12, RZ, 0x3c, !PT ;  /* 0x0000000c0d0dc212 */ /* 0x008fc800078e3cff */
[----:B------:R-:W-:-:S04]  /*34e00*/  @!P4 LOP3.LUT R12, R13, R12, RZ, 0x3c, !PT ;  /* 0x0000000c0d0cc212 */ /* 0x000fc800078e3cff */
[----:B------:R-:W-:-:S05]  /*34e10*/  @!P4 LOP3.LUT R13, R13, R12, RZ, 0x3c, !PT ;  /* 0x0000000c0d0dc212 */ /* 0x000fca00078e3cff */
[----:B------:R0:W3:Y:S01]  /*34e20*/  @!P4 LDG.E.U8 R10, desc[UR8][R12.64] ;  /* 0x000000080c0ac981 */ /* 0x0000e2000c1e1100 */
[----:B------:R-:W-:-:S03]  /*34e30*/  ISETP.GE.AND P4, PT, R14, UR12, PT ;  /* 0x0000000c0e007c0c */ /* 0x000fc6000bf86270 */
[----:B------:R-:W3:Y:S01]  /*34e40*/  LDL R14, [R1+0xa30] ;  /* 0x000a3000010e7983 */ /* 0x000ee20000100800 */
[----:B------:R-:W-:Y:S02]  /*34e50*/  PRMT R11, RZ, 0x7610, R11 ;  /* 0x00007610ff0b7816 */ /* 0x000fe4000000000b */
[----:B0-----:R-:W-:-:S06]  /*34e60*/  PRMT R13, RZ, 0x7610, R13 ;  /* 0x00007610ff0d7816 */ /* 0x001fcc000000000d */
[----:B--2---:R0:W2:Y:S04]  /*34e70*/  @!P6 LDG.E.U8 R13, desc[UR8][R16.64] ;  /* 0x00000008100de981 */ /* 0x0040a8000c1e1100 */
[----:B------:R-:W0:Y:S04]  /*34e80*/  LDL R16, [R1+0xa18] ;  /* 0x000a180001107983 */ /* 0x000e280000100800 */
[----:B------:R-:W0:Y:S01]  /*34e90*/  LDL R17, [R1+0xa1c] ;  /* 0x000a1c0001117983 */ /* 0x000e220000100800 */
[----:B---3--:R-:W-:-:S04]  /*34ea0*/  @!P5 LOP3.LUT R15, R15, R14, RZ, 0x3c, !PT ;  /* 0x0000000e0f0fd212 */ /* 0x008fc800078e3cff */
[----:B------:R-:W-:-:S04]  /*34eb0*/  @!P5 LOP3.LUT R14, R15, R14, RZ, 0x3c, !PT ;  /* 0x0000000e0f0ed212 */ /* 0x000fc800078e3cff */
[----:B------:R-:W-:-:S05]  /*34ec0*/  @!P5 LOP3.LUT R15, R15, R14, RZ, 0x3c, !PT ;  /* 0x0000000e0f0fd212 */ /* 0x000fca00078e3cff */
[----:B------:R1:W3:Y:S04]  /*34ed0*/  @!P5 LDG.E.U8 R11, desc[UR8][R14.64] ;  /* 0x000000080e0bd981 */ /* 0x0002e8000c1e1100 */
[----:B------:R-:W1:Y:S04]  /*34ee0*/  LDL R14, [R1+0xa68] ;  /* 0x000a6800010e7983 */ /* 0x000e680000100800 */
[----:B------:R-:W1:Y:S01]  /*34ef0*/  LDL R15, [R1+0xa7c] ;  /* 0x000a7c00010f7983 */ /* 0x000e620000100800 */
[----:B------:R-:W-:Y:S02]  /*34f00*/  ISETP.GE.AND P2, PT, R9, UR12, PT ;  /* 0x0000000c09007c0c */ /* 0x000fe4000bf46270 */
[----:B------:R-:W-:-:S02]  /*34f10*/  PRMT R12, RZ, 0x7610, R12 ;  /* 0x00007610ff0c7816 */ /* 0x000fc4000000000c */
[----:B0-----:R-:W-:-:S04]  /*34f20*/  @!P3 LOP3.LUT R17, R17, R16, RZ, 0x3c, !PT ;  /* 0x000000101111b212 */ /* 0x001fc800078e3cff */
[----:B------:R-:W-:-:S04]  /*34f30*/  @!P3 LOP3.LUT R16, R17, R16, RZ, 0x3c, !PT ;  /* 0x000000101110b212 */ /* 0x000fc800078e3cff */
[----:B------:R-:W-:Y:S02]  /*34f40*/  @!P3 LOP3.LUT R17, R17, R16, RZ, 0x3c, !PT ;  /* 0x000000101111b212 */ /* 0x000fe400078e3cff */
[----:B-1----:R-:W-:-:S04]  /*34f50*/  @!P2 LOP3.LUT R15, R15, R14, RZ, 0x3c, !PT ;  /* 0x0000000e0f0fa212 */ /* 0x002fc800078e3cff */
[----:B------:R-:W-:-:S04]  /*34f60*/  @!P2 LOP3.LUT R14, R15, R14, RZ, 0x3c, !PT ;  /* 0x0000000e0f0ea212 */ /* 0x000fc800078e3cff */
[----:B------:R-:W-:-:S05]  /*34f70*/  @!P2 LOP3.LUT R15, R15, R14, RZ, 0x3c, !PT ;  /* 0x0000000e0f0fa212 */ /* 0x000fca00078e3cff */
[----:B------:R0:W2:Y:S02]  /*34f80*/  @!P2 LDG.E.U8 R12, desc[UR8][R14.64] ;  /* 0x000000080e0ca981 */ /* 0x0000a4000c1e1100 */
[----:B0-----:R-:W-:-:S06]  /*34f90*/  PRMT R14, RZ, 0x7610, R14 ;  /* 0x00007610ff0e7816 */ /* 0x001fcc000000000e */
[----:B------:R0:W2:Y:S04]  /*34fa0*/  @!P3 LDG.E.U8 R14, desc[UR8][R16.64] ;  /* 0x00000008100eb981 */ /* 0x0000a8000c1e1100 */
[----:B------:R-:W0:Y:S04]  /*34fb0*/  LDL R16, [R1+0xa10] ;  /* 0x000a100001107983 */ /* 0x000e280000100800 */
[----:B------:R-:W0:Y:S01]  /*34fc0*/  LDL R17, [R1+0xa14] ;  /* 0x000a140001117983 */ /* 0x000e220000100800 */
[----:B------:R-:W-:Y:S02]  /*34fd0*/  PRMT R15, RZ, 0x7610, R15 ;  /* 0x00007610ff0f7816 */ /* 0x000fe4000000000f */
[----:B0-----:R-:W-:-:S04]  /*34fe0*/  @!P4 LOP3.LUT R17, R17, R16, RZ, 0x3c, !PT ;  /* 0x000000101111c212 */ /* 0x001fc800078e3cff */
[----:B------:R-:W-:-:S04]  /*34ff0*/  @!P4 LOP3.LUT R16, R17, R16, RZ, 0x3c, !PT ;  /* 0x000000101110c212 */ /* 0x000fc800078e3cff */
[----:B------:R-:W-:-:S05]  /*35000*/  @!P4 LOP3.LUT R17, R17, R16, RZ, 0x3c, !PT ;  /* 0x000000101111c212 */ /* 0x000fca00078e3cff */
[----:B------:R0:W2:Y:S04]  /*35010*/  @!P4 LDG.E.U8 R15, desc[UR8][R16.64] ;  /* 0x00000008100fc981 */ /* 0x0000a8000c1e1100 */
[----:B------:R-:W0:Y:S04]  /*35020*/  LDL R16, [R1+0xa20] ;  /* 0x000a200001107983 */ /* 0x000e280000100800 */
[----:B------:R-:W0:Y:S01]  /*35030*/  LDL R17, [R1+0xa24] ;  /* 0x000a240001117983 */ /* 0x000e220000100800 */
[----:B------:R-:W-:Y:S02]  /*35040*/  PRMT R18, RZ, 0x7610, R18 ;  /* 0x00007610ff127816 */ /* 0x000fe40000000012 */
[----:B------:R-:W-:-:S02]  /*35050*/  LOP3.LUT R9, R9, 0x38, RZ, 0xfc, !PT ;  /* 0x0000003809097812 */ /* 0x000fc400078efcff */
[----:B0-----:R-:W-:-:S04]  /*35060*/  @!P1 LOP3.LUT R17, R17, R16, RZ, 0x3c, !PT ;  /* 0x0000001011119212 */ /* 0x001fc800078e3cff */
[----:B------:R-:W-:-:S04]  /*35070*/  @!P1 LOP3.LUT R16, R17, R16, RZ, 0x3c, !PT ;  /* 0x0000001011109212 */ /* 0x000fc800078e3cff */
[----:B------:R-:W-:-:S05]  /*35080*/  @!P1 LOP3.LUT R17, R17, R16, RZ, 0x3c, !PT ;  /* 0x0000001011119212 */ /* 0x000fca00078e3cff */
[----:B------:R0:W2:Y:S04]  /*35090*/  @!P1 LDG.E.U8 R18, desc[UR8][R16.64] ;  /* 0x0000000810129981 */ /* 0x0000a8000c1e1100 */
[----:B------:R-:W0:Y:S01]  /*350a0*/  LDL R17, [R1+0xa0c] ;  /* 0x000a0c0001117983 */ /* 0x000e220000100800 */
[----:B------:R-:W-:-:S03]  /*350b0*/  ISETP.GE.AND P5, PT, R9, UR12, PT ;  /* 0x0000000c09007c0c */ /* 0x000fc6000bfa6270 */
[----:B------:R-:W2:Y:S04]  /*350c0*/  LDL R9, [R1+0xa04] ;  /* 0x000a040001097983 */ /* 0x000ea80000100800 */
[----:B------:R1:W-:Y:S06]  /*350d0*/  STL [R1+0x1aa8], R0 ;  /* 0x001aa80001007387 */ /* 0x0003ec0000100800 */
[----:B0-----:R-:W-:-:S02]  /*350e0*/  @!P5 IMAD.MOV.U32 R16, RZ, RZ, R17 ;  /* 0x000000ffff10d224 */ /* 0x001fc400078e0011 */
[----:B------:R-:W-:Y:S02]  /*350f0*/  @!P5 IMAD.MOV.U32 R17, RZ, RZ, R0 ;  /* 0x000000ffff11d224 */ /* 0x000fe400078e0000 */
[----:B-1----:R-:W3:Y:S01]  /*35100*/  LDL R0, [R1+0xa00] ;  /* 0x000a000001007983 */ /* 0x002ee20000100800 */
[----:B------:R-:W-:Y:S01]  /*35110*/  PRMT R19, RZ, 0x7610, R19 ;  /* 0x00007610ff137816 */ /* 0x000fe20000000013 */
[----:B------:R-:W0:Y:S01]  /*35120*/  S2UR UR6, SR_CgaCtaId ;  /* 0x00000000000679c3 */ /* 0x000e220000008800 */
[----:B------:R-:W-:-:S04]  /*35130*/  PRMT R20, RZ, 0x7610, R20 ;  /* 0x00007610ff147816 */ /* 0x000fc80000000014 */
[----:B------:R2:W4:Y:S02]  /*35140*/  @!P5 LDG.E.U8 R19, desc[UR8][R16.64] ;  /* 0x000000081013d981 */ /* 0x000524000c1e1100 */
[----:B--2---:R-:W-:Y:S01]  /*35150*/  @!P0 IMAD.MOV.U32 R16, RZ, RZ, R9 ;  /* 0x000000ffff108224 */ /* 0x004fe200078e0009 */
[----:B------:R-:W-:Y:S01]  /*35160*/  UMOV UR5, 0x400 ;  /* 0x0000040000057882 */ /* 0x000fe20000000000 */
[----:B------:R-:W-:Y:S01]  /*35170*/  LOP3.LUT R9, R24, 0x3f, RZ, 0xc0, !PT ;  /* 0x0000003f18097812 */ /* 0x000fe200078ec0ff */
[----:B0-----:R-:W-:Y:S01]  /*35180*/  ULEA UR5, UR6, UR5, 0x18 ;  /* 0x0000000506057291 */ /* 0x001fe2000f8ec0ff */
[----:B---3--:R-:W-:Y:S02]  /*35190*/  @!P0 IMAD.MOV.U32 R17, RZ, RZ, R0 ;  /* 0x000000ffff118224 */ /* 0x008fe400078e0000 */
[----:B------:R-:W2:Y:S04]  /*351a0*/  LDL R0, [R1+0x1a60] ;  /* 0x001a600001007983 */ /* 0x000ea80000100800 */
[----:B------:R-:W3:Y:S01]  /*351b0*/  @!P0 LDG.E.U8 R20, desc[UR8][R16.64] ;  /* 0x0000000810148981 */ /* 0x000ee2000c1e1100 */
[----:B------:R-:W-:Y:S06]  /*351c0*/  BAR.SYNC.DEFER_BLOCKING 0x0 ;  /* 0x0000000000007b1d */ /* 0x000fec0000010000 */
[----:B------:R0:W-:Y:S04]  /*351d0*/  STS.U8 [R9+UR5+0x40], R2 ;  /* 0x0000400209007988 */ /* 0x0001e80008000005 */
[----:B------:R-:W-:Y:S01]  /*351e0*/  STS.U8 [R9+UR5], R12 ;  /* 0x0000000c09007988 */ /* 0x000fe20008000005 */
[----:B0-----:R-:W-:-:S03]  /*351f0*/  LOP3.LUT R2, R9, 0x8, RZ, 0x3c, !PT ;  /* 0x0000000809027812 */ /* 0x001fc600078e3cff */
[----:B------:R-:W-:Y:S04]  /*35200*/  STS.U8 [R9+UR5+0x100], R5 ;  /* 0x0001000509007988 */ /* 0x000fe80008000005 */
[----:B----4-:R-:W-:Y:S04]  /*35210*/  STS.U8 [R9+UR5+0x140], R6 ;  /* 0x0001400609007988 */ /* 0x010fe80008000005 */
[----:B------:R-:W-:Y:S04]  /*35220*/  STS.U8 [R9+UR5+0x200], R10 ;  /* 0x0002000a09007988 */ /* 0x000fe80008000005 */
[----:B------:R-:W-:Y:S04]  /*35230*/  STS.U8 [R9+UR5+0x240], R11 ;  /* 0x0002400b09007988 */ /* 0x000fe80008000005 */
[----:B------:R-:W-:Y:S04]  /*35240*/  STS.U8 [R9+UR5+0x300], R14 ;  /* 0x0003000e09007988 */ /* 0x000fe80008000005 */
[----:B------:R-:W-:Y:S04]  /*35250*/  STS.U8 [R9+UR5+0x340], R15 ;  /* 0x0003400f09007988 */ /* 0x000fe80008000005 */
[----:B------:R0:W-:Y:S04]  /*35260*/  STS.U8 [R2+UR5+0x80], R3 ;  /* 0x0000800302007988 */ /* 0x0001e80008000005 */
[----:B0-----:R-:W4:Y:S04]  /*35270*/  LDL R3, [R1+0x1a58] ;  /* 0x001a580001037983 */ /* 0x001f280000100800 */
[----:B------:R-:W-:Y:S04]  /*35280*/  STS.U8 [R2+UR5+0xc0], R4 ;  /* 0x0000c00402007988 */ /* 0x000fe80008000005 */
[----:B------:R-:W-:Y:S04]  /*35290*/  STS.U8 [R2+UR5+0x180], R7 ;  /* 0x0001800702007988 */ /* 0x000fe80008000005 */
[----:B------:R-:W-:Y:S04]  /*352a0*/  STS.U8 [R2+UR5+0x1c0], R8 ;  /* 0x0001c00802007988 */ /* 0x000fe80008000005 */
[----:B------:R-:W-:Y:S04]  /*352b0*/  STS.U8 [R2+UR5+0x280], R13 ;  /* 0x0002800d02007988 */ /* 0x000fe80008000005 */
[----:B------:R-:W-:Y:S04]  /*352c0*/  STS.U8 [R2+UR5+0x2c0], R18 ;  /* 0x0002c01202007988 */ /* 0x000fe80008000005 */
[----:B------:R-:W-:Y:S01]  /*352d0*/  STS.U8 [R2+UR5+0x380], R19 ;  /* 0x0003801302007988 */ /* 0x000fe20008000005 */
[----:B------:R-:W-:-:S02]  /*352e0*/  ISETP.GE.AND P0, PT, R9, UR12, PT ;  /* 0x0000000c09007c0c */ /* 0x000fc4000bf06270 */
[----:B------:R-:W-:Y:S01]  /*352f0*/  PRMT R27, RZ, 0x7610, R27 ;  /* 0x00007610ff1b7816 */ /* 0x000fe2000000001b */
[----:B---3--:R2:W-:Y:S10]  /*35300*/  STS.U8 [R2+UR5+0x3c0], R20 ;  /* 0x0003c01402007988 */ /* 0x0085f40008000005 */
[----:B--2---:R-:W-:Y:S01]  /*35310*/  @!P0 IMAD.MOV.U32 R2, RZ, RZ, R0 ;  /* 0x000000ffff028224 */ /* 0x004fe200078e0000 */
[----:B------:R-:W-:Y:S06]  /*35320*/  BAR.SYNC.DEFER_BLOCKING 0x0 ;  /* 0x0000000000007b1d */ /* 0x000fec0000010000 */
[----:B------:R-:W2:Y:S04]  /*35330*/  LDL.LU R0, [R1+0x1a48] ;  /* 0x001a480001007983 */ /* 0x000ea80000300800 */
[----:B----4-:R-:W3:Y:S04]  /*35340*/  @!P0 LDG.E.U8 R27, desc[UR8][R2.64] ;  /* 0x00000008021b8981 */ /* 0x010ee8000c1e1100 */
[----:B---3--:R0:W-:Y:S04]  /*35350*/  STL [R1+0x9d8], R27 ;  /* 0x0009d81b01007387 */ /* 0x0081e80000100800 */
[----:B0-----:R-:W3:Y:S04]  /*35360*/  LDL.LU R27, [R1+0x28bc] ;  /* 0x0028bc00011b7983 */ /* 0x001ee80000300800 */
[----:B------:R-:W4:Y:S04]  /*35370*/  LDL R2, [R1+0x1998] ;  /* 0x0019980001027983 */ /* 0x000f280000100800 */
[----:B------:R-:W4:Y:S01]  /*35380*/  LDL R3, [R1+0x199c] ;  /* 0x00199c0001037983 */ /* 0x000f220000100800 */
[----:B------:R-:W-:-:S02]  /*35390*/  PRMT R26, RZ, 0x7610, R26 ;  /* 0x00007610ff1a7816 */ /* 0x000fc4000000001a */
[----:B----4-:R-:W-:-:S04]  /*353a0*/  @!P0 LOP3.LUT R3, R3, R2, RZ, 0x3c, !PT ;  /* 0x0000000203038212 */ /* 0x010fc800078e3cff */
[----:B------:R-:W-:-:S04]  /*353b0*/  @!P0 LOP3.LUT R2, R3, R2, RZ, 0x3c, !PT ;  /* 0x0000000203028212 */ /* 0x000fc800078e3cff */
[----:B------:R-:W-:-:S05]  /*353c0*/  @!P0 LOP3.LUT R3, R3, R2, RZ, 0x3c, !PT ;  /* 0x0000000203038212 */ /* 0x000fca00078e3cff */
[----:B------:R-:W4:Y:S04]  /*353d0*/  @!P0 LDG.E.U8 R26, desc[UR8][R2.64] ;  /* 0x00000008021a8981 */ /* 0x000f28000c1e1100 */
[----:B----4-:R0:W-:Y:S04]  /*353e0*/  STL [R1+0x9d4], R26 ;  /* 0x0009d41a01007387 */ /* 0x0101e80000100800 */
[----:B0-----:R-:W4:Y:S04]  /*353f0*/  LDL.LU R26, [R1+0x28b8] ;  /* 0x0028b800011a7983 */ /* 0x001f280000300800 */
[----:B------:R-:W2:Y:S04]  /*35400*/  LDL R2, [R1+0x9fc] ;  /* 0x0009fc0001027983 */ /* 0x000ea80000100800 */
[----:B------:R-:W2:Y:S01]  /*35410*/  LDL R3, [R1+0xa98] ;  /* 0x000a980001037983 */ /* 0x000ea20000100800 */
[----:B------:R-:W-:-:S02]  /*35420*/  PRMT R28, RZ, 0x7610, R28 ;  /* 0x00007610ff1c7816 */ /* 0x000fc4000000001c */
[----:B--2---:R-:W-:-:S04]  /*35430*/  @!P0 LOP3.LUT R3, R3, R2, RZ, 0x3c, !PT ;  /* 0x0000000203038212 */ /* 0x004fc800078e3cff */
[----:B------:R-:W-:-:S04]  /*35440*/  @!P0 LOP3.LUT R2, R3, R2, RZ, 0x3c, !PT ;  /* 0x0000000203028212 */ /* 0x000fc800078e3cff */
[----:B------:R-:W-:-:S05]  /*35450*/  @!P0 LOP3.LUT R3, R3, R2, RZ, 0x3c, !PT ;  /* 0x0000000203038212 */ /* 0x000fca00078e3cff */
[----:B------:R-:W2:Y:S04]  /*35460*/  @!P0 LDG.E.U8 R28, desc[UR8][R2.64] ;  /* 0x00000008021c8981 */ /* 0x000ea8000c1e1100 */
[----:B--2---:R0:W-:Y:S04]  /*35470*/  STL [R1+0x9d0], R28 ;  /* 0x0009d01c01007387 */ /* 0x0041e80000100800 */
[----:B0-----:R-:W2:Y:S04]  /*35480*/  LDL.LU R28, [R1+0x28b4] ;  /* 0x0028b400011c7983 */ /* 0x001ea80000300800 */
[----:B------:R-:W2:Y:S04]  /*35490*/  LDL R2, [R1+0xa94] ;  /* 0x000a940001027983 */ /* 0x000ea80000100800 */
[----:B------:R-:W2:Y:S01]  /*354a0*/  LDL R3, [R1+0x1994] ;  /* 0x0019940001037983 */ /* 0x000ea20000100800 */
[----:B----4-:R-:W-:-:S02]  /*354b0*/  PRMT R26, RZ, 0x7610, R26 ;  /* 0x00007610ff1a7816 */ /* 0x010fc4000000001a */
[----:B--2---:R-:W-:-:S04]  /*354c0*/  @!P0 LOP3.LUT R3, R3, R2, RZ, 0x3c, !PT ;  /* 0x0000000203038212 */ /* 0x004fc800078e3cff */
[----:B------:R-:W-:-:S04]  /*354d0*/  @!P0 LOP3.LUT R2, R3, R2, RZ, 0x3c, !PT ;  /* 0x0000000203028212 */ /* 0x000fc800078e3cff */
[----:B------:R-:W-:-:S05]  /*354e0*/  @!P0 LOP3.LUT R3, R3, R2, RZ, 0x3c, !PT ;  /* 0x0000000203038212 */ /* 0x000fca00078e3cff */
[----:B------:R-:W2:Y:S04]  /*354f0*/  @!P0 LDG.E.U8 R26, desc[UR8][R2.64] ;  /* 0x00000008021a8981 */ /* 0x000ea8000c1e1100 */
[----:B--2---:R0:W-:Y:S04]  /*35500*/  STL [R1+0x9cc], R26 ;  /* 0x0009cc1a01007387 */ /* 0x0041e80000100800 */
[----:B0-----:R-:W2:Y:S04]  /*35510*/  LDL.LU R26, [R1+0x28b0] ;  /* 0x0028b000011a7983 */ /* 0x001ea80000300800 */
        /* <DEDUP_REMOVED lines=9> */
[----:B------:R-:W3:Y:S04]  /*355b0*/  LDL R2, [R1+0xa8c] ;  /* 0x000a8c0001027983 */ /* 0x000ee80000100800 */
[----:B------:R-:W3:Y:S01]  /*355c0*/  LDL R3, [R1+0x198c] ;  /* 0x00198c0001037983 */ /* 0x000ee20000100800 */
[----:B--2---:R-:W-:-:S02]  /*355d0*/  PRMT R26, RZ, 0x7610, R26 ;  /* 0x00007610ff1a7816 */ /* 0x004fc4000000001a */
[----:B---3--:R-:W-:-:S04]  /*355e0*/  @!P0 LOP3.LUT R3, R3, R2, RZ, 0x3c, !PT ;  /* 0x0000000203038212 */ /* 0x008fc800078e3cff */
[----:B------:R-:W-:-:S04]  /*355f0*/  @!P0 LOP3.LUT R2, R3, R2, RZ, 0x3c, !PT ;  /* 0x0000000203028212 */ /* 0x000fc800078e3cff */
[----:B------:R-:W-:-:S05]  /*35600*/  @!P0 LOP3.LUT R3, R3, R2, RZ, 0x3c, !PT ;  /* 0x0000000203038212 */ /* 0x000fca00078e3cff */
[----:B------:R-:W2:Y:S04]  /*35610*/  @!P0 LDG.E.U8 R26, desc[UR8][R2.64] ;  /* 0x00000008021a8981 */ /* 0x000ea8000c1e1100 */
[----:B--2---:R0:W-:Y:S04]  /*35620*/  STL [R1+0x9c4], R26 ;  /* 0x0009c41a01007387 */ /* 0x0041e80000100800 */
[----:B0-----:R-:W2:Y:S04]  /*35630*/  LDL.LU R26, [R1+0x28a8] ;  /* 0x0028a800011a7983 */ /* 0x001ea80000300800 */
[----:B------:R-:W3:Y:S04]  /*35640*/  LDL R2, [R1+0xa88] ;  /* 0x000a880001027983 */ /* 0x000ee80000100800 */
[----:B------:R-:W3:Y:S01]  /*35650*/  LDL R3, [R1+0x1988] ;  /* 0x0019880001037983 */ /* 0x000ee20000100800 */
[----:B----4-:R-:W-:-:S02]  /*35660*/  PRMT R28, RZ, 0x7610, R28 ;  /* 0x00007610ff1c7816 */ /* 0x010fc4000000001c */
[----:B---3--:R-:W-:-:S04]  /*35670*/  @!P0 LOP3.LUT R3, R3, R2, RZ, 0x3c, !PT ;  /* 0x0000000203038212 */ /* 0x008fc800078e3cff */
[----:B------:R-:W-:-:S04]  /*35680*/  @!P0 LOP3.LUT R2, R3, R2, RZ, 0x3c, !PT ;  /* 0x0000000203028212 */ /* 0x000fc800078e3cff */
[----:B------:R-:W-:-:S05]  /*35690*/  @!P0 LOP3.LUT R3, R3, R2, RZ, 0x3c, !PT ;  /* 0x0000000203038212 */ /* 0x000fca00078e3cff */
[----:B------:R-:W3:Y:S04]  /*356a0*/  @!P0 LDG.E.U8 R28, desc[UR8][R2.64] ;  /* 0x00000008021c8981 */ /* 0x000ee8000c1e1100 */
[----:B---3--:R0:W-:Y:S04]  /*356b0*/  STL [R1+0x9c0], R28 ;  /* 0x0009c01c01007387 */ /* 0x0081e80000100800 */
[----:B0-----:R-:W3:Y:S04]  /*356c0*/  LDL.LU R28, [R1+0x28a4] ;  /* 0x0028a400011c7983 */ /* 0x001ee80000300800 */
[----:B------:R-:W4:Y:S04]  /*356d0*/  LDL R2, [R1+0xa84] ;  /* 0x000a840001027983 */ /* 0x000f280000100800 */
[----:B------:R-:W4:Y:S01]  /*356e0*/  LDL R3, [R1+0x1984] ;  /* 0x0019840001037983 */ /* 0x000f220000100800 */
[----:B--2---:R-:W-:-:S02]  /*356f0*/  PRMT R26, RZ, 0x7610, R26 ;  /* 0x00007610ff1a7816 */ /* 0x004fc4000000001a */
[----:B----4-:R-:W-:-:S04]  /*35700*/  @!P0 LOP3.LUT R3, R3, R2, RZ, 0x3c, !PT ;  /* 0x0000000203038212 */ /* 0x010fc800078e3cff */
[----:B------:R-:W-:-:S04]  /*35710*/  @!P0 LOP3.LUT R2, R3, R2, RZ, 0x3c, !PT ;  /* 0x0000000203028212 */ /* 0x000fc800078e3cff */
[----:B------:R-:W-:-:S05]  /*35720*/  @!P0 LOP3.LUT R3, R3, R2, RZ, 0x3c, !PT ;  /* 0x0000000203038212 */ /* 0x000fca00078e3cff */
[----:B------:R-:W2:Y:S04]  /*35730*/  @!P0 LDG.E.U8 R26, desc[UR8][R2.64] ;  /* 0x00000008021a8981 */ /* 0x000ea8000c1e1100 */
[----:B--2---:R0:W-:Y:S04]  /*35740*/  STL [R1+0x9bc], R26 ;  /* 0x0009bc1a01007387 */ /* 0x0041e80000100800 */
[----:B0-----:R-:W2:Y:S04]  /*35750*/  LDL.LU R26, [R1+0x28a0] ;  /* 0x0028a000011a7983 */ /* 0x001ea80000300800 */
[----:B------:R-:W4:Y:S04]  /*35760*/  LDL R2, [R1+0xa80] ;  /* 0x000a800001027983 */ /* 0x000f280000100800 */
[----:B------:R-:W4:Y:S01]  /*35770*/  LDL R3, [R1+0x1980] ;  /* 0x0019800001037983 */ /* 0x000f220000100800 */
[----:B---3--:R-:W-:-:S02]  /*35780*/  PRMT R28, RZ, 0x7610, R28 ;  /* 0x00007610ff1c7816 */ /* 0x008fc4000000001c */
[----:B----4-:R-:W-:-:S04]  /*35790*/  @!P0 LOP3.LUT R3, R3, R2, RZ, 0x3c, !PT ;  /* 0x0000000203038212 */ /* 0x010fc800078e3cff */
        /* <DEDUP_REMOVED lines=3903> */
[----:B------:R-:W4:Y:S02]  /*44b90*/  LDL R3, [R1+0xbf4] ;  /* 0x000bf40001037983 */ /* 0x000f240000100800 */
[----:B----4-:R-:W-:-:S02]  /*44ba0*/  @!P0 LOP3.LUT R3, R3, R2, RZ, 0x3c, !PT ;  /* 0x0000000203038212 */ /* 0x010fc400078e3cff */
[----:B--2---:R-:W-:Y:S02]  /*44bb0*/  PRMT R26, RZ, 0x7610, R26 ;  /* 0x00007610ff1a7816 */ /* 0x004fe4000000001a */
        /* <DEDUP_REMOVED lines=281> */
[----:B------:R0:W2:Y:S04]  /*45d50*/  @!P0 LDG.E.U8 R26, desc[UR8][R2.64] ;  /* 0x00000008021a8981 */ /* 0x0000a8000c1e1100 */
[----:B------:R-:W0:Y:S04]  /*45d60*/  LDL R2, [R1+0xaf0] ;  /* 0x000af00001027983 */ /* 0x000e280000100800 */
[----:B------:R-:W0:Y:S01]  /*45d70*/  LDL R3, [R1+0xaf4] ;  /* 0x000af40001037983 */ /* 0x000e220000100800 */
[----:B---3--:R-:W-:Y:S02]  /*45d80*/  PRMT R28, RZ, 0x7610, R28 ;  /* 0x00007610ff1c7816 */ /* 0x008fe4000000001c */
[----:B0-----:R-:W-:-:S04]  /*45d90*/  @!P0 LOP3.LUT R3, R3, R2, RZ, 0x3c, !PT ;  /* 0x0000000203038212 */ /* 0x001fc800078e3cff */
[----:B------:R-:W-:-:S04]  /*45da0*/  @!P0 LOP3.LUT R2, R3, R2, RZ, 0x3c, !PT ;  /* 0x0000000203028212 */ /* 0x000fc800078e3cff */
[----:B------:R-:W-:-:S05]  /*45db0*/  @!P0 LOP3.LUT R3, R3, R2, RZ, 0x3c, !PT ;  /* 0x0000000203038212 */ /* 0x000fca00078e3cff */
[----:B------:R-:W3:Y:S04]  /*45dc0*/  @!P0 LDG.E.U8 R28, desc[UR8][R2.64] ;  /* 0x00000008021c8981 */ /* 0x000ee8000c1e1100 */
[----:B--2---:R0:W-:Y:S04]  /*45dd0*/  STL [R1+0x14], R26 ;  /* 0x0000141a01007387 */ /* 0x0041e80000100800 */
[----:B0-----:R-:W2:Y:S04]  /*45de0*/  LDL R26, [R1+0xacc] ;  /* 0x000acc00011a7983 */ /* 0x001ea80000100800 */
[----:B---3--:R0:W-:Y:S04]  /*45df0*/  STL [R1+0x10], R28 ;  /* 0x0000101c01007387 */ /* 0x0081e80000100800 */
[----:B0-----:R-:W3:Y:S04]  /*45e00*/  LDL.LU R28, [R1+0x2158] ;  /* 0x00215800011c7983 */ /* 0x001ee80000300800 */
[----:B------:R-:W4:Y:S04]  /*45e10*/  LDL R2, [R1+0xae8] ;  /* 0x000ae80001027983 */ /* 0x000f280000100800 */
[----:B------:R-:W4:Y:S02]  /*45e20*/  LDL R3, [R1+0xaec] ;  /* 0x000aec0001037983 */ /* 0x000f240000100800 */
[----:B----4-:R-:W-:-:S02]  /*45e30*/  @!P0 LOP3.LUT R3, R3, R2, RZ, 0x3c, !PT ;  /* 0x0000000203038212 */ /* 0x010fc400078e3cff */
[----:B---3--:R-:W-:Y:S02]  /*45e40*/  PRMT R28, RZ, 0x7610, R28 ;  /* 0x00007610ff1c7816 */ /* 0x008fe4000000001c */
[----:B------:R-:W-:-:S04]  /*45e50*/  @!P0 LOP3.LUT R2, R3, R2, RZ, 0x3c, !PT ;  /* 0x0000000203028212 */ /* 0x000fc800078e3cff */
[----:B------:R-:W-:-:S05]  /*45e60*/  @!P0 LOP3.LUT R3, R3, R2, RZ, 0x3c, !PT ;  /* 0x0000000203038212 */ /* 0x000fca00078e3cff */
[----:B------:R-:W3:Y:S04]  /*45e70*/  @!P0 LDG.E.U8 R28, desc[UR8][R2.64] ;  /* 0x00000008021c8981 */ /* 0x000ee8000c1e1100 */
        /* <DEDUP_REMOVED lines=17> */
[----:B------:R0:W3:Y:S04]  /*45f90*/  @!P0 LDG.E.U8 R28, desc[UR8][R2.64] ;  /* 0x00000008021c8981 */ /* 0x0000e8000c1e1100 */
[----:B------:R-:W0:Y:S04]  /*45fa0*/  LDL R2, [R1+0xad0] ;  /* 0x000ad00001027983 */ /* 0x000e280000100800 */
[----:B------:R-:W0:Y:S01]  /*45fb0*/  LDL R3, [R1+0xad4] ;  /* 0x000ad40001037983 */ /* 0x000e220000100800 */
[----:B------:R-:W-:Y:S02]  /*45fc0*/  PRMT R27, RZ, 0x7610, R27 ;  /* 0x00007610ff1b7816 */ /* 0x000fe4000000001b */
[----:B0-----:R-:W-:-:S04]  /*45fd0*/  @!P0 LOP3.LUT R3, R3, R2, RZ, 0x3c, !PT ;  /* 0x0000000203038212 */ /* 0x001fc800078e3cff */
[----:B------:R-:W-:-:S04]  /*45fe0*/  @!P0 LOP3.LUT R2, R3, R2, RZ, 0x3c, !PT ;  /* 0x0000000203028212 */ /* 0x000fc800078e3cff */
[----:B------:R-:W-:-:S05]  /*45ff0*/  @!P0 LOP3.LUT R3, R3, R2, RZ, 0x3c, !PT ;  /* 0x0000000203038212 */ /* 0x000fca00078e3cff */
[----:B------:R-:W4:Y:S04]  /*46000*/  @!P0 LDG.E.U8 R27, desc[UR8][R2.64] ;  /* 0x00000008021b8981 */ /* 0x000f28000c1e1100 */
[----:B---3--:R0:W-:Y:S04]  /*46010*/  STL [R1+0x64], R28 ;  /* 0x0000641c01007387 */ /* 0x0081e80000100800 */
[----:B0-----:R-:W3:Y:S04]  /*46020*/  LDL R28, [R1+0x19ac] ;  /* 0x0019ac00011c7983 */ /* 0x001ee80000100800 */
[----:B----4-:R0:W-:Y:S04]  /*46030*/  STL [R1+0x60], R27 ;  /* 0x0000601b01007387 */ /* 0x0101e80000100800 */
[----:B0-----:R-:W4:Y:S04]  /*46040*/  LDL.LU R27, [R1+0x214c] ;  /* 0x00214c00011b7983 */ /* 0x001f280000300800 */
[----:B------:R-:W3:Y:S01]  /*46050*/  LDL R3, [R1+0xac8] ;  /* 0x000ac80001037983 */ /* 0x000ee20000100800 */
[----:B--2---:R-:W-:-:S03]  /*46060*/  @!P0 IMAD.MOV.U32 R2, RZ, RZ, R26 ;  /* 0x000000ffff028224 */ /* 0x004fc600078e001a */
[----:B------:R-:W2:Y:S01]  /*46070*/  LDL R26, [R1+0x19b4] ;  /* 0x0019b400011a7983 */ /* 0x000ea20000100800 */
[----:B----4-:R-:W-:-:S06]  /*46080*/  PRMT R27, RZ, 0x7610, R27 ;  /* 0x00007610ff1b7816 */ /* 0x010fcc000000001b */
[----:B---3--:R-:W3:Y:S04]  /*46090*/  @!P0 LDG.E.U8 R27, desc[UR8][R2.64] ;  /* 0x00000008021b8981 */ /* 0x008ee8000c1e1100 */
        /* <DEDUP_REMOVED lines=22> */
[----:B------:R-:W-:-:S02]  /*46200*/  PRMT R21, RZ, 0x7610, R21 ;  /* 0x00007610ff157816 */ /* 0x000fc40000000015 */
[----:B--2---:R-:W-:-:S04]  /*46210*/  @!P0 LOP3.LUT R3, R3, R2, RZ, 0x3c, !PT ;  /* 0x0000000203038212 */ /* 0x004fc800078e3cff */
[----:B------:R-:W-:-:S04]  /*46220*/  @!P0 LOP3.LUT R2, R3, R2, RZ, 0x3c, !PT ;  /* 0x0000000203028212 */ /* 0x000fc800078e3cff */
[----:B------:R-:W-:-:S05]  /*46230*/  @!P0 LOP3.LUT R3, R3, R2, RZ, 0x3c, !PT ;  /* 0x0000000203038212 */ /* 0x000fca00078e3cff */
[----:B------:R-:W2:Y:S01]  /*46240*/  @!P0 LDG.E.U8 R21, desc[UR8][R2.64] ;  /* 0x0000000802158981 */ /* 0x000ea2000c1e1100 */
[----:B---3--:R-:W-:-:S03]  /*46250*/  PRMT R27, RZ, 0x7610, R27 ;  /* 0x00007610ff1b7816 */ /* 0x008fc6000000001b */
[----:B--2---:R0:W-:Y:S04]  /*46260*/  STL [R1+0x8], R21 ;  /* 0x0000081501007387 */ /* 0x0041e80000100800 */
[----:B0-----:R-:W2:Y:S04]  /*46270*/  LDL.LU R21, [R1+0x213c] ;  /* 0x00213c0001157983 */ /* 0x001ea80000300800 */
[----:B------:R-:W3:Y:S01]  /*46280*/  LDL R3, [R1+0xab0] ;  /* 0x000ab00001037983 */ /* 0x000ee20000100800 */
[----:B------:R-:W-:Y:S01]  /*46290*/  @!P0 IMAD.MOV.U32 R2, RZ, RZ, R28 ;  /* 0x000000ffff028224 */ /* 0x000fe200078e001c */
[----:B----4-:R-:W-:-:S02]  /*462a0*/  PRMT R25, RZ, 0x7610, R25 ;  /* 0x00007610ff197816 */ /* 0x010fc40000000019 */
[----:B------:R-:W4:Y:S04]  /*462b0*/  LDL R28, [R1+0xa9c] ;  /* 0x000a9c00011c7983 */ /* 0x000f280000100800 */
[----:B---3--:R0:W3:Y:S04]  /*462c0*/  @!P0 LDG.E.U8 R27, desc[UR8][R2.64] ;  /* 0x00000008021b8981 */ /* 0x0080e8000c1e1100 */
[----:B------:R-:W2:Y:S01]  /*462d0*/  LDL R3, [R1+0xaac] ;  /* 0x000aac0001037983 */ /* 0x000ea20000100800 */
[----:B0-----:R-:W-:-:S03]  /*462e0*/  @!P0 IMAD.MOV.U32 R2, RZ, RZ, R26 ;  /* 0x000000ffff028224 */ /* 0x001fc600078e001a */
[----:B---3--:R0:W-:Y:S01]  /*462f0*/  STL [R1+0x38], R27 ;  /* 0x0000381b01007387 */ /* 0x0081e20000100800 */
[----:B------:R-:W-:-:S03]  /*46300*/  PRMT R16, RZ, 0x7610, R16 ;  /* 0x00007610ff107816 */ /* 0x000fc60000000010 */
[----:B------:R-:W3:Y:S04]  /*46310*/  LDL R26, [R1+0x19a0] ;  /* 0x0019a000011a7983 */ /* 0x000ee80000100800 */
[----:B--2---:R1:W2:Y:S04]  /*46320*/  @!P0 LDG.E.U8 R25, desc[UR8][R2.64] ;  /* 0x0000000802198981 */ /* 0x0042a8000c1e1100 */
[----:B0-----:R-:W2:Y:S04]  /*46330*/  LDL R27, [R1+0x19d4] ;  /* 0x0019d400011b7983 */ /* 0x001ea80000100800 */
[----:B------:R-:W1:Y:S04]  /*46340*/  LDL R2, [R1+0xaa8] ;  /* 0x000aa80001027983 */ /* 0x000e680000100800 */
[----:B------:R-:W1:Y:S02]  /*46350*/  LDL R3, [R1+0x19bc] ;  /* 0x0019bc0001037983 */ /* 0x000e640000100800 */
[----:B-1----:R-:W-:-:S04]  /*46360*/  @!P0 LOP3.LUT R3, R3, R2, RZ, 0x3c, !PT ;  /* 0x0000000203038212 */ /* 0x002fc800078e3cff */
[----:B------:R-:W-:-:S04]  /*46370*/  @!P0 LOP3.LUT R2, R3, R2, RZ, 0x3c, !PT ;  /* 0x0000000203028212 */ /* 0x000fc800078e3cff */
[----:B------:R-:W-:Y:S01]  /*46380*/  @!P0 LOP3.LUT R3, R3, R2, RZ, 0x3c, !PT ;  /* 0x0000000203038212 */ /* 0x000fe200078e3cff */
[----:B--2---:R0:W-:Y:S04]  /*46390*/  STL [R1+0x34], R25 ;  /* 0x0000341901007387 */ /* 0x0041e80000100800 */
[----:B------:R1:W2:Y:S01]  /*463a0*/  @!P0 LDG.E.U8 R16, desc[UR8][R2.64] ;  /* 0x0000000802108981 */ /* 0x0002a2000c1e1100 */
[----:B------:R-:W-:-:S03]  /*463b0*/  PRMT R22, RZ, 0x7610, R22 ;  /* 0x00007610ff167816 */ /* 0x000fc60000000016 */
[----:B0-----:R-:W2:Y:S04]  /*463c0*/  LDL R25, [R1+0x19dc] ;  /* 0x0019dc0001197983 */ /* 0x001ea80000100800 */
[----:B------:R-:W1:Y:S04]  /*463d0*/  LDL R2, [R1+0xaa4] ;  /* 0x000aa40001027983 */ /* 0x000e680000100800 */
[----:B------:R-:W1:Y:S02]  /*463e0*/  LDL R3, [R1+0x19c4] ;  /* 0x0019c40001037983 */ /* 0x000e640000100800 */
[----:B-1----:R-:W-:-:S04]  /*463f0*/  @!P0 LOP3.LUT R3, R3, R2, RZ, 0x3c, !PT ;  /* 0x0000000203038212 */ /* 0x002fc800078e3cff */
[----:B------:R-:W-:-:S04]  /*46400*/  @!P0 LOP3.LUT R2, R3, R2, RZ, 0x3c, !PT ;  /* 0x0000000203028212 */ /* 0x000fc800078e3cff */
[----:B------:R-:W-:-:S05]  /*46410*/  @!P0 LOP3.LUT R3, R3, R2, RZ, 0x3c, !PT ;  /* 0x0000000203038212 */ /* 0x000fca00078e3cff */
[----:B------:R-:W3:Y:S04]  /*46420*/  @!P0 LDG.E.U8 R22, desc[UR8][R2.64] ;  /* 0x0000000802168981 */ /* 0x000ee8000c1e1100 */
[----:B--2---:R0:W-:Y:S04]  /*46430*/  STL [R1+0x50], R16 ;  /* 0x0000501001007387 */ /* 0x0041e80000100800 */
[----:B0-----:R-:W2:Y:S04]  /*46440*/  LDL R16, [R1+0x19e4] ;  /* 0x0019e40001107983 */ /* 0x001ea80000100800 */
[----:B---3--:R0:W-:Y:S04]  /*46450*/  STL [R1+0x4c], R22 ;  /* 0x00004c1601007387 */ /* 0x0081e80000100800 */
[----:B0-----:R-:W3:Y:S04]  /*46460*/  LDL.LU R22, [R1+0x2138] ;  /* 0x0021380001167983 */ /* 0x001ee80000300800 */
[----:B------:R-:W2:Y:S04]  /*46470*/  LDL R2, [R1+0xaa0] ;  /* 0x000aa00001027983 */ /* 0x000ea80000100800 */
[----:B------:R-:W2:Y:S01]  /*46480*/  LDL R3, [R1+0x19cc] ;  /* 0x0019cc0001037983 */ /* 0x000ea20000100800 */
[----:B------:R-:W-:-:S02]  /*46490*/  PRMT R23, RZ, 0x7610, R23 ;  /* 0x00007610ff177816 */ /* 0x000fc40000000017 */
[----:B------:R-:W-:Y:S02]  /*464a0*/  PRMT R9, RZ, 0x7610, R9 ;  /* 0x00007610ff097816 */ /* 0x000fe40000000009 */
[----:B------:R-:W-:Y:S02]  /*464b0*/  PRMT R24, RZ, 0x7610, R24 ;  /* 0x00007610ff187816 */ /* 0x000fe40000000018 */
[----:B--2---:R-:W-:-:S04]  /*464c0*/  @!P0 LOP3.LUT R3, R3, R2, RZ, 0x3c, !PT ;  /* 0x0000000203038212 */ /* 0x004fc800078e3cff */
[----:B------:R-:W-:-:S04]  /*464d0*/  @!P0 LOP3.LUT R2, R3, R2, RZ, 0x3c, !PT ;  /* 0x0000000203028212 */ /* 0x000fc800078e3cff */
[----:B------:R-:W-:-:S05]  /*464e0*/  @!P0 LOP3.LUT R3, R3, R2, RZ, 0x3c, !PT ;  /* 0x0000000203038212 */ /* 0x000fca00078e3cff */
[----:B------:R0:W2:Y:S02]  /*464f0*/  @!P0 LDG.E.U8 R23, desc[UR8][R2.64] ;  /* 0x0000000802178981 */ /* 0x0000a4000c1e1100 */
[----:B0-----:R-:W-:Y:S02]  /*46500*/  @!P0 IMAD.MOV.U32 R2, RZ, RZ, R27 ;  /* 0x000000ffff028224 */ /* 0x001fe400078e001b */
[----:B----4-:R-:W-:-:S05]  /*46510*/  @!P0 IMAD.MOV.U32 R3, RZ, RZ, R28 ;  /* 0x000000ffff038224 */ /* 0x010fca00078e001c */
[----:B------:R0:W4:Y:S02]  /*46520*/  @!P0 LDG.E.U8 R9, desc[UR8][R2.64] ;  /* 0x0000000802098981 */ /* 0x000124000c1e1100 */
[----:B0-----:R-:W-:Y:S02]  /*46530*/  @!P0 IMAD.MOV.U32 R2, RZ, RZ, R25 ;  /* 0x000000ffff028224 */ /* 0x001fe400078e0019 */
[----:B------:R-:W-:-:S05]  /*46540*/  @!P0 IMAD.MOV.U32 R3, RZ, RZ, R26 ;  /* 0x000000ffff038224 */ /* 0x000fca00078e001a */
[----:B------:R-:W3:Y:S04]  /*46550*/  @!P0 LDG.E.U8 R24, desc[UR8][R2.64] ;  /* 0x0000000802188981 */ /* 0x000ee8000c1e1100 */
[----:B--2---:R0:W-:Y:S04]  /*46560*/  STL [R1+0x48], R23 ;  /* 0x0000481701007387 */ /* 0x0041e80000100800 */
[----:B0-----:R-:W2:Y:S04]  /*46570*/  LDL.LU R23, [R1+0x2134] ;  /* 0x0021340001177983 */ /* 0x001ea80000300800 */
[----:B------:R-:W2:Y:S04]  /*46580*/  LDL R28, [R1+0x19e8] ;  /* 0x0019e800011c7983 */ /* 0x000ea80000100800 */
[----:B------:R-:W2:Y:S04]  /*46590*/  LDL R27, [R1+0x1a24] ;  /* 0x001a2400011b7983 */ /* 0x000ea80000100800 */
[----:B----4-:R-:W-:Y:S04]  /*465a0*/  STL [R1+0x30], R9 ;  /* 0x0000300901007387 */ /* 0x010fe80000100800 */
[----:B------:R-:W4:Y:S04]  /*465b0*/  LDL R26, [R1+0x1a20] ;  /* 0x001a2000011a7983 */ /* 0x000f280000100800 */
[----:B------:R-:W2:Y:S04]  /*465c0*/  LDL R25, [R1+0x1a5c] ;  /* 0x001a5c0001197983 */ /* 0x000ea80000100800 */
[----:B---3--:R-:W-:Y:S04]  /*465d0*/  STL [R1+0x4], R24 ;  /* 0x0000041801007387 */ /* 0x008fe80000100800 */
[----:B------:R-:W3:Y:S01]  /*465e0*/  LDL R3, [R1+0x19a8] ;  /* 0x0019a80001037983 */ /* 0x000ee20000100800 */
[----:B------:R-:W-:Y:S01]  /*465f0*/  PRMT R15, RZ, 0x7610, R15 ;  /* 0x00007610ff0f7816 */ /* 0x000fe2000000000f */
[----:B------:R-:W-:Y:S01]  /*46600*/  @!P0 IMAD.MOV.U32 R2, RZ, RZ, R16 ;  /* 0x000000ffff028224 */ /* 0x000fe200078e0010 */
[----:B------:R-:W-:-:S02]  /*46610*/  PRMT R29, RZ, 0x7610, R29 ;  /* 0x00007610ff1d7816 */ /* 0x000fc4000000001d */
[----:B------:R-:W-:Y:S01]  /*46620*/  PRMT R14, RZ, 0x7610, R14 ;  /* 0x00007610ff0e7816 */ /* 0x000fe2000000000e */
[----:B------:R-:W2:Y:S04]  /*46630*/  LDL R16, [R1+0x1a78] ;  /* 0x001a780001107983 */ /* 0x000ea80000100800 */
[----:B---3--:R0:W3:Y:S04]  /*46640*/  @!P0 LDG.E.U8 R15, desc[UR8][R2.64] ;  /* 0x00000008020f8981 */ /* 0x0080e8000c1e1100 */
[----:B------:R-:W0:Y:S04]  /*46650*/  LDL R2, [R1+0x19e0] ;  /* 0x0019e00001027983 */ /* 0x000e280000100800 */
[----:B------:R-:W0:Y:S01]  /*46660*/  LDL R3, [R1+0x1a1c] ;  /* 0x001a1c0001037983 */ /* 0x000e220000100800 */
[----:B------:R-:W-:-:S02]  /*46670*/  PRMT R13, RZ, 0x7610, R13 ;  /* 0x00007610ff0d7816 */ /* 0x000fc4000000000d */
[----:B0-----:R-:W-:-:S04]  /*46680*/  @!P0 LOP3.LUT R3, R3, R2, RZ, 0x3c, !PT ;  /* 0x0000000203038212 */ /* 0x001fc800078e3cff */
[----:B------:R-:W-:-:S04]  /*46690*/  @!P0 LOP3.LUT R2, R3, R2, RZ, 0x3c, !PT ;  /* 0x0000000203028212 */ /* 0x000fc800078e3cff */
[----:B------:R-:W-:-:S05]  /*466a0*/  @!P0 LOP3.LUT R3, R3, R2, RZ, 0x3c, !PT ;  /* 0x0000000203038212 */ /* 0x000fca00078e3cff */
[----:B------:R2:W4:Y:S04]  /*466b0*/  @!P0 LDG.E.U8 R29, desc[UR8][R2.64] ;  /* 0x00000008021d8981 */ /* 0x000528000c1e1100 */
[----:B---3--:R0:W-:Y:S01]  /*466c0*/  STL [R1+0x20f8], R15 ;  /* 0x0020f80f01007387 */ /* 0x0081e20000100800 */
[----:B--2---:R-:W-:Y:S02]  /*466d0*/  @!P0 IMAD.MOV.U32 R2, RZ, RZ, R27 ;  /* 0x000000ffff028224 */ /* 0x004fe400078e001b */
[----:B------:R-:W-:Y:S01]  /*466e0*/  @!P0 IMAD.MOV.U32 R3, RZ, RZ, R28 ;  /* 0x000000ffff038224 */ /* 0x000fe200078e001c */
[----:B0-----:R-:W2:Y:S04]  /*466f0*/  LDL R15, [R1+0x1a28] ;  /* 0x001a2800010f7983 */ /* 0x001ea80000100800 */
[----:B------:R0:W3:Y:S02]  /*46700*/  @!P0 LDG.E.U8 R14, desc[UR8][R2.64] ;  /* 0x00000008020e8981 */ /* 0x0000e4000c1e1100 */
[----:B0-----:R-:W-:-:S02]  /*46710*/  @!P0 IMAD.MOV.U32 R2, RZ, RZ, R25 ;  /* 0x000000ffff028224 */ /* 0x001fc400078e0019 */
[----:B----4-:R-:W-:-:S05]  /*46720*/  @!P0 IMAD.MOV.U32 R3, RZ, RZ, R26 ;  /* 0x000000ffff038224 */ /* 0x010fca00078e001a */
[----:B------:R0:W4:Y:S01]  /*46730*/  @!P0 LDG.E.U8 R13, desc[UR8][R2.64] ;  /* 0x00000008020d8981 */ /* 0x000122000c1e1100 */
[----:B------:R-:W-:Y:S01]  /*46740*/  PRMT R12, RZ, 0x7610, R12 ;  /* 0x00007610ff0c7816 */ /* 0x000fe2000000000c */
[----:B0-----:R-:W-:Y:S02]  /*46750*/  @!P0 IMAD.MOV.U32 R2, RZ, RZ, R16 ;  /* 0x000000ffff028224 */ /* 0x001fe400078e0010 */
[----:B------:R0:W-:Y:S04]  /*46760*/  STL [R1+0x2c], R29 ;  /* 0x00002c1d01007387 */ /* 0x0001e80000100800 */
[----:B0-----:R-:W4:Y:S01]  /*46770*/  LDL R29, [R1+0x19ec] ;  /* 0x0019ec00011d7983 */ /* 0x001f220000100800 */
[----:B--2---:R-:W-:-:S03]  /*46780*/  @!P0 IMAD.MOV.U32 R3, RZ, RZ, R15 ;  /* 0x000000ffff038224 */ /* 0x004fc600078e000f */
[----:B---3--:R0:W-:Y:S04]  /*46790*/  STL [R1+0x20fc], R14 ;  /* 0x0020fc0e01007387 */ /* 0x0081e80000100800 */
[----:B------:R-:W2:Y:S04]  /*467a0*/  LDL R28, [R1+0x19b8] ;  /* 0x0019b800011c7983 */ /* 0x000ea80000100800 */
[----:B------:R-:W3:Y:S04]  /*467b0*/  LDL R27, [R1+0x19f4] ;  /* 0x0019f400011b7983 */ /* 0x000ee80000100800 */
[----:B------:R-:W2:Y:S04]  /*467c0*/  LDL R26, [R1+0x19c0] ;  /* 0x0019c000011a7983 */ /* 0x000ea80000100800 */
[----:B------:R-:W2:Y:S04]  /*467d0*/  LDL R25, [R1+0x19fc] ;  /* 0x0019fc0001197983 */ /* 0x000ea80000100800 */
[----:B------:R1:W2:Y:S04]  /*467e0*/  @!P0 LDG.E.U8 R12, desc[UR8][R2.64] ;  /* 0x00000008020c8981 */ /* 0x0002a8000c1e1100 */
[----:B----4-:R4:W-:Y:S04]  /*467f0*/  STL [R1+0x2100], R13 ;  /* 0x0021000d01007387 */ /* 0x0109e80000100800 */
[----:B------:R-:W2:Y:S01]  /*46800*/  LDL R3, [R1+0x19b0] ;  /* 0x0019b00001037983 */ /* 0x000ea20000100800 */
[----:B0-----:R-:W-:-:S02]  /*46810*/  PRMT R14, RZ, 0x7610, R14 ;  /* 0x00007610ff0e7816 */ /* 0x001fc4000000000e */
[----:B------:R-:W-:Y:S01]  /*46820*/  PRMT R17, RZ, 0x7610, R17 ;  /* 0x00007610ff117816 */ /* 0x000fe20000000011 */
[----:B------:R-:W3:Y:S04]  /*46830*/  LDL R16, [R1+0x19c8] ;  /* 0x0019c80001107983 */ /* 0x000ee80000100800 */
[----:B------:R-:W3:Y:S01]  /*46840*/  LDL R15, [R1+0x1a04] ;  /* 0x001a0400010f7983 */ /* 0x000ee20000100800 */
[----:B----4-:R-:W-:Y:S01]  /*46850*/  PRMT R13, RZ, 0x7610, R13 ;  /* 0x00007610ff0d7816 */ /* 0x010fe2000000000d */
[----:B-1----:R-:W-:-:S05]  /*46860*/  @!P0 IMAD.MOV.U32 R2, RZ, RZ, R29 ;  /* 0x000000ffff028224 */ /* 0x002fca00078e001d */
[----:B--2---:R3:W2:Y:S02]  /*46870*/  @!P0 LDG.E.U8 R14, desc[UR8][R2.64] ;  /* 0x00000008020e8981 */ /* 0x0046a4000c1e1100 */
[----:B---3--:R-:W-:Y:S02]  /*46880*/  @!P0 IMAD.MOV.U32 R2, RZ, RZ, R27 ;  /* 0x000000ffff028224 */ /* 0x008fe400078e001b */
[----:B------:R-:W-:-:S05]  /*46890*/  @!P0 IMAD.MOV.U32 R3, RZ, RZ, R28 ;  /* 0x000000ffff038224 */ /* 0x000fca00078e001c */
[----:B------:R0:W3:Y:S02]  /*468a0*/  @!P0 LDG.E.U8 R13, desc[UR8][R2.64] ;  /* 0x00000008020d8981 */ /* 0x0000e4000c1e1100 */
[----:B0-----:R-:W-:Y:S02]  /*468b0*/  @!P0 IMAD.MOV.U32 R2, RZ, RZ, R25 ;  /* 0x000000ffff028224 */ /* 0x001fe400078e0019 */
[----:B------:R-:W-:-:S05]  /*468c0*/  @!P0 IMAD.MOV.U32 R3, RZ, RZ, R26 ;  /* 0x000000ffff038224 */ /* 0x000fca00078e001a */
[----:B------:R-:W4:Y:S04]  /*468d0*/  @!P0 LDG.E.U8 R17, desc[UR8][R2.64] ;  /* 0x0000000802118981 */ /* 0x000f28000c1e1100 */
[----:B------:R0:W-:Y:S04]  /*468e0*/  STL [R1+0x2104], R12 ;  /* 0x0021040c01007387 */ /* 0x0001e80000100800 */
[----:B--2---:R1:W-:Y:S04]  /*468f0*/  STL [R1+0x28], R14 ;  /* 0x0000280e01007387 */ /* 0x0043e80000100800 */
[----:B0-----:R-:W2:Y:S04]  /*46900*/  LDL R12, [R1+0x1a0c] ;  /* 0x001a0c00010c7983 */ /* 0x001ea80000100800 */
[----:B------:R-:W2:Y:S04]  /*46910*/  LDL R26, [R1+0x19d8] ;  /* 0x0019d800011a7983 */ /* 0x000ea80000100800 */
[----:B-1----:R-:W2:Y:S04]  /*46920*/  LDL R14, [R1+0x19d0] ;  /* 0x0019d000010e7983 */ /* 0x002ea80000100800 */
[----:B---3--:R0:W-:Y:S04]  /*46930*/  STL [R1+0x24], R13 ;  /* 0x0000240d01007387 */ /* 0x0081e80000100800 */
[----:B------:R-:W3:Y:S04]  /*46940*/  LDL R25, [R1+0x19f0] ;  /* 0x0019f00001197983 */ /* 0x000ee80000100800 */
[----:B0-----:R-:W3:Y:S04]  /*46950*/  LDL R13, [R1+0x1a14] ;  /* 0x001a1400010d7983 */ /* 0x001ee80000100800 */
[----:B----4-:R0:W-:Y:S04]  /*46960*/  STL [R1+0x20], R17 ;  /* 0x0000201101007387 */ /* 0x0101e80000100800 */
[----:B0-----:R-:W4:Y:S01]  /*46970*/  LDL R17, [R1+0x1a2c] ;  /* 0x001a2c0001117983 */ /* 0x001f220000100800 */
[----:B------:R-:W-:Y:S01]  /*46980*/  PRMT R10, RZ, 0x7610, R10 ;  /* 0x00007610ff0a7816 */ /* 0x000fe2000000000a */
[----:B------:R-:W-:-:S02]  /*46990*/  @!P0 IMAD.MOV.U32 R2, RZ, RZ, R15 ;  /* 0x000000ffff028224 */ /* 0x000fc400078e000f */
[----:B------:R-:W-:Y:S01]  /*469a0*/  @!P0 IMAD.MOV.U32 R3, RZ, RZ, R16 ;  /* 0x000000ffff038224 */ /* 0x000fe200078e0010 */
[----:B------:R-:W-:Y:S02]  /*469b0*/  PRMT R6, RZ, 0x7610, R6 ;  /* 0x00007610ff067816 */ /* 0x000fe40000000006 */
[----:B------:R-:W-:Y:S02]  /*469c0*/  PRMT R5, RZ, 0x7610, R5 ;  /* 0x00007610ff057816 */ /* 0x000fe40000000005 */
[----:B------:R-:W-:Y:S01]  /*469d0*/  PRMT R7, RZ, 0x7610, R7 ;  /* 0x00007610ff077816 */ /* 0x000fe20000000007 */
[----:B------:R-:W4:Y:S04]  /*469e0*/  LDL R16, [R1+0x19f8] ;  /* 0x0019f80001107983 */ /* 0x000f280000100800 */
[----:B------:R2:W4:Y:S04]  /*469f0*/  @!P0 LDG.E.U8 R10, desc[UR8][R2.64] ;  /* 0x00000008020a8981 */ /* 0x000528000c1e1100 */
[----:B------:R-:W4:Y:S01]  /*46a00*/  LDL R15, [R1+0x1a34] ;  /* 0x001a3400010f7983 */ /* 0x000f220000100800 */
[----:B--2---:R-:W-:-:S02]  /*46a10*/  @!P0 IMAD.MOV.U32 R2, RZ, RZ, R12 ;  /* 0x000000ffff028224 */ /* 0x004fc400078e000c */
[----:B------:R-:W-:-:S05]  /*46a20*/  @!P0 IMAD.MOV.U32 R3, RZ, RZ, R14 ;  /* 0x000000ffff038224 */ /* 0x000fca00078e000e */
[----:B------:R0:W2:Y:S02]  /*46a30*/  @!P0 LDG.E.U8 R6, desc[UR8][R2.64] ;  /* 0x0000000802068981 */ /* 0x0000a4000c1e1100 */
[----:B0-----:R-:W-:Y:S02]  /*46a40*/  @!P0 IMAD.MOV.U32 R3, RZ, RZ, R26 ;  /* 0x000000ffff038224 */ /* 0x001fe400078e001a */
[----:B---3--:R-:W-:-:S05]  /*46a50*/  @!P0 IMAD.MOV.U32 R2, RZ, RZ, R13 ;  /* 0x000000ffff028224 */ /* 0x008fca00078e000d */
[----:B------:R0:W3:Y:S02]  /*46a60*/  @!P0 LDG.E.U8 R5, desc[UR8][R2.64] ;  /* 0x0000000802058981 */ /* 0x0000e4000c1e1100 */
[----:B0-----:R-:W-:Y:S02]  /*46a70*/  @!P0 IMAD.MOV.U32 R3, RZ, RZ, R25 ;  /* 0x000000ffff038224 */ /* 0x001fe400078e0019 */
[----:B----4-:R-:W-:-:S05]  /*46a80*/  @!P0 IMAD.MOV.U32 R2, RZ, RZ, R17 ;  /* 0x000000ffff028224 */ /* 0x010fca00078e0011 */
[----:B------:R0:W4:Y:S04]  /*46a90*/  @!P0 LDG.E.U8 R7, desc[UR8][R2.64] ;  /* 0x0000000802078981 */ /* 0x000128000c1e1100 */
[----:B------:R1:W-:Y:S04]  /*46aa0*/  STL [R1+0x2078], R10 ;  /* 0x0020780a01007387 */ /* 0x0003e80000100800 */
[----:B------:R-:W4:Y:S04]  /*46ab0*/  LDL R14, [R1+0x1a00] ;  /* 0x001a0000010e7983 */ /* 0x000f280000100800 */
[----:B------:R-:W4:Y:S01]  /*46ac0*/  LDL R12, [R1+0x1a3c] ;  /* 0x001a3c00010c7983 */ /* 0x000f220000100800 */
[----:B------:R-:W-:Y:S01]  /*46ad0*/  PRMT R11, RZ, 0x7610, R11 ;  /* 0x00007610ff0b7816 */ /* 0x000fe2000000000b */
[----:B0-----:R-:W-:-:S02]  /*46ae0*/  @!P0 IMAD.MOV.U32 R2, RZ, RZ, R15 ;  /* 0x000000ffff028224 */ /* 0x001fc400078e000f */
[----:B------:R-:W-:-:S05]  /*46af0*/  @!P0 IMAD.MOV.U32 R3, RZ, RZ, R16 ;  /* 0x000000ffff038224 */ /* 0x000fca00078e0010 */
[----:B------:R0:W4:Y:S04]  /*46b00*/  @!P0 LDG.E.U8 R11, desc[UR8][R2.64] ;  /* 0x00000008020b8981 */ /* 0x000128000c1e1100 */
[----:B--2---:R2:W-:Y:S04]  /*46b10*/  STL [R1+0x2034], R6 ;  /* 0x0020340601007387 */ /* 0x0045e80000100800 */
[----:B------:R-:W4:Y:S04]  /*46b20*/  LDL R13, [R1+0x1a08] ;  /* 0x001a0800010d7983 */ /* 0x000f280000100800 */
[----:B-1----:R-:W4:Y:S04]  /*46b30*/  LDL R10, [R1+0x1a44] ;  /* 0x001a4400010a7983 */ /* 0x002f280000100800 */
[----:B---3--:R1:W-:Y:S04]  /*46b40*/  STL [R1+0x2038], R5 ;  /* 0x0020380501007387 */ /* 0x0083e80000100800 */
[----:B----4-:R-:W-:Y:S04]  /*46b50*/  STL [R1+0x20b8], R7 ;  /* 0x0020b80701007387 */ /* 0x010fe80000100800 */
[----:B--2---:R-:W2:Y:S04]  /*46b60*/  LDL R6, [R1+0x1a10] ;  /* 0x001a100001067983 */ /* 0x004ea80000100800 */
[----:B-1----:R-:W3:Y:S01]  /*46b70*/  LDL R5, [R1+0x1a4c] ;  /* 0x001a4c0001057983 */ /* 0x002ee20000100800 */
[----:B0-----:R-:W-:Y:S01]  /*46b80*/  PRMT R3, RZ, 0x7610, R3 ;  /* 0x00007610ff037816 */ /* 0x001fe20000000003 */
[----:B------:R-:W-:-:S02]  /*46b90*/  @!P0 IMAD.MOV.U32 R16, RZ, RZ, R12 ;  /* 0x000000ffff108224 */ /* 0x000fc400078e000c */
[----:B------:R-:W-:Y:S01]  /*46ba0*/  @!P0 IMAD.MOV.U32 R17, RZ, RZ, R14 ;  /* 0x000000ffff118224 */ /* 0x000fe200078e000e */
[----:B------:R-:W-:-:S04]  /*46bb0*/  PRMT R8, RZ, 0x7610, R8 ;  /* 0x00007610ff087816 */ /* 0x000fc80000000008 */
[----:B------:R0:W4:Y:S01]  /*46bc0*/  @!P0 LDG.E.U8 R3, desc[UR8][R16.64] ;  /* 0x0000000810038981 */ /* 0x000122000c1e1100 */
[----:B------:R-:W-:-:S03]  /*46bd0*/  PRMT R4, RZ, 0x7610, R4 ;  /* 0x00007610ff047816 */ /* 0x000fc60000000004 */
[----:B------:R1:W-:Y:S04]  /*46be0*/  STL [R1+0x20bc], R11 ;  /* 0x0020bc0b01007387 */ /* 0x0003e80000100800 */
[----:B------:R-:W4:Y:S04]  /*46bf0*/  LDL R2, [R1+0x1a54] ;  /* 0x001a540001027983 */ /* 0x000f280000100800 */
[----:B------:R-:W4:Y:S01]  /*46c00*/  LDL R12, [R1+0x1a18] ;  /* 0x001a1800010c7983 */ /* 0x000f220000100800 */
[----:B0-----:R-:W-:Y:S02]  /*46c10*/  @!P0 IMAD.MOV.U32 R17, RZ, RZ, R13 ;  /* 0x000000ffff118224 */ /* 0x001fe400078e000d */
[----:B------:R-:W-:-:S05]  /*46c20*/  @!P0 IMAD.MOV.U32 R16, RZ, RZ, R10 ;  /* 0x000000ffff108224 */ /* 0x000fca00078e000a */
[----:B------:R2:W4:Y:S02]  /*46c30*/  @!P0 LDG.E.U8 R8, desc[UR8][R16.64] ;  /* 0x0000000810088981 */ /* 0x000524000c1e1100 */
[----:B--2---:R-:W-:Y:S02]  /*46c40*/  @!P0 IMAD.MOV.U32 R17, RZ, RZ, R6 ;  /* 0x000000ffff118224 */ /* 0x004fe400078e0006 */
[----:B---3--:R-:W-:-:S05]  /*46c50*/  @!P0 IMAD.MOV.U32 R16, RZ, RZ, R5 ;  /* 0x000000ffff108224 */ /* 0x008fca00078e0005 */
[----:B------:R0:W2:Y:S04]  /*46c60*/  @!P0 LDG.E.U8 R4, desc[UR8][R16.64] ;  /* 0x0000000810048981 */ /* 0x0000a8000c1e1100 */
[----:B----4-:R-:W-:Y:S04]  /*46c70*/  STL [R1+0x207c], R3 ;  /* 0x00207c0301007387 */ /* 0x010fe80000100800 */
[----:B-1----:R-:W3:Y:S04]  /*46c80*/  LDL R11, [R1+0x1a30] ;  /* 0x001a3000010b7983 */ /* 0x002ee80000100800 */
[----:B------:R-:W4:Y:S04]  /*46c90*/  LDL R10, [R1+0x1a74] ;  /* 0x001a7400010a7983 */ /* 0x000f280000100800 */
[----:B------:R-:W3:Y:S01]  /*46ca0*/  LDL R7, [R1+0x1a70] ;  /* 0x001a700001077983 */ /* 0x000ee20000100800 */
[----:B0-----:R-:W-:-:S03]  /*46cb0*/  @!P0 IMAD.MOV.U32 R16, RZ, RZ, R2 ;  /* 0x000000ffff108224 */ /* 0x001fc600078e0002 */
[----:B------:R0:W-:Y:S04]  /*46cc0*/  STL [R1+0x2080], R8 ;  /* 0x0020800801007387 */ /* 0x0001e80000100800 */
[----:B------:R-:W3:Y:S04]  /*46cd0*/  LDL R6, [R1+0x1a40] ;  /* 0x001a400001067983 */ /* 0x000ee80000100800 */
[----:B------:R-:W3:Y:S04]  /*46ce0*/  LDL R5, [R1+0x1a6c] ;  /* 0x001a6c0001057983 */ /* 0x000ee80000100800 */
[----:B0-----:R-:W3:Y:S04]  /*46cf0*/  LDL R8, [R1+0x1a38] ;  /* 0x001a380001087983 */ /* 0x001ee80000100800 */
[----:B--2---:R0:W-:Y:S04]  /*46d00*/  STL [R1+0x203c], R4 ;  /* 0x00203c0401007387 */ /* 0x0041e80000100800 */
[----:B------:R-:W2:Y:S04]  /*46d10*/  LDL R3, [R1+0x1a50] ;  /* 0x001a500001037983 */ /* 0x000ea80000100800 */
[----:B------:R-:W2:Y:S04]  /*46d20*/  LDL R2, [R1+0x1a64] ;  /* 0x001a640001027983 */ /* 0x000ea80000100800 */
[----:B0-----:R-:W2:Y:S01]  /*46d30*/  LDL R4, [R1+0x1a68] ;  /* 0x001a680001047983 */ /* 0x001ea20000100800 */
[----:B------:R-:W-:Y:S01]  /*46d40*/  PRMT R18, RZ, 0x7610, R18 ;  /* 0x00007610ff127816 */ /* 0x000fe20000000012 */
[----:B------:R-:W-:Y:S01]  /*46d50*/  @!P0 IMAD.MOV.U32 R17, RZ, RZ, R12 ;  /* 0x000000ffff118224 */ /* 0x000fe200078e000c */
[----:B------:R-:W-:-:S04]  /*46d60*/  PRMT R19, RZ, 0x7610, R19 ;  /* 0x00007610ff137816 */ /* 0x000fc80000000013 */
[----:B------:R4:W2:Y:S01]  /*46d70*/  @!P0 LDG.E.U8 R18, desc[UR8][R16.64] ;  /* 0x0000000810128981 */ /* 0x0008a2000c1e1100 */
[----:B------:R-:W-:Y:S01]  /*46d80*/  PRMT R20, RZ, 0x7610, R20 ;  /* 0x00007610ff147816 */ /* 0x000fe20000000014 */
[----:B----4-:R-:W-:Y:S02]  /*46d90*/  @!P0 IMAD.MOV.U32 R16, RZ, RZ, R10 ;  /* 0x000000ffff108224 */ /* 0x010fe400078e000a */
[----:B---3--:R-:W-:-:S05]  /*46da0*/  @!P0 IMAD.MOV.U32 R17, RZ, RZ, R11 ;  /* 0x000000ffff118224 */ /* 0x008fca00078e000b */
[----:B------:R0:W3:Y:S01]  /*46db0*/  @!P0 LDG.E.U8 R19, desc[UR8][R16.64] ;  /* 0x0000000810138981 */ /* 0x0000e2000c1e1100 */
[----:B------:R-:W-:Y:S01]  /*46dc0*/  PRMT R21, RZ, 0x7610, R21 ;  /* 0x00007610ff157816 */ /* 0x000fe20000000015 */
[----:B0-----:R-:W-:Y:S01]  /*46dd0*/  @!P0 IMAD.MOV.U32 R16, RZ, RZ, R7 ;  /* 0x000000ffff108224 */ /* 0x001fe200078e0007 */
[----:B------:R-:W-:Y:S02]  /*46de0*/  PRMT R22, RZ, 0x7610, R22 ;  /* 0x00007610ff167816 */ /* 0x000fe40000000016 */
[----:B------:R-:W-:Y:S01]  /*46df0*/  PRMT R23, RZ, 0x7610, R23 ;  /* 0x00007610ff177816 */ /* 0x000fe20000000017 */
[----:B------:R-:W-:-:S05]  /*46e00*/  @!P0 IMAD.MOV.U32 R17, RZ, RZ, R8 ;  /* 0x000000ffff118224 */ /* 0x000fca00078e0008 */
[----:B------:R0:W4:Y:S02]  /*46e10*/  @!P0 LDG.E.U8 R20, desc[UR8][R16.64] ;  /* 0x0000000810148981 */ /* 0x000124000c1e1100 */
[----:B0-----:R-:W-:Y:S02]  /*46e20*/  @!P0 IMAD.MOV.U32 R16, RZ, RZ, R5 ;  /* 0x000000ffff108224 */ /* 0x001fe400078e0005 */
[----:B------:R-:W-:-:S05]  /*46e30*/  @!P0 IMAD.MOV.U32 R17, RZ, RZ, R6 ;  /* 0x000000ffff118224 */ /* 0x000fca00078e0006 */
[----:B------:R0:W4:Y:S02]  /*46e40*/  @!P0 LDG.E.U8 R21, desc[UR8][R16.64] ;  /* 0x0000000810158981 */ /* 0x000124000c1e1100 */
[----:B0-----:R-:W-:Y:S02]  /*46e50*/  @!P0 IMAD.MOV.U32 R17, RZ, RZ, R0 ;  /* 0x000000ffff118224 */ /* 0x001fe400078e0000 */
[----:B--2---:R-:W-:-:S05]  /*46e60*/  @!P0 IMAD.MOV.U32 R16, RZ, RZ, R4 ;  /* 0x000000ffff108224 */ /* 0x004fca00078e0004 */
[----:B------:R0:W2:Y:S02]  /*46e70*/  @!P0 LDG.E.U8 R22, desc[UR8][R16.64] ;  /* 0x0000000810168981 */ /* 0x0000a4000c1e1100 */
[----:B0-----:R-:W-:Y:S02]  /*46e80*/  @!P0 IMAD.MOV.U32 R16, RZ, RZ, R2 ;  /* 0x000000ffff108224 */ /* 0x001fe400078e0002 */
[----:B------:R-:W-:-:S05]  /*46e90*/  @!P0 IMAD.MOV.U32 R17, RZ, RZ, R3 ;  /* 0x000000ffff118224 */ /* 0x000fca00078e0003 */
[----:B------:R0:W2:Y:S01]  /*46ea0*/  @!P0 LDG.E.U8 R23, desc[UR8][R16.64] ;  /* 0x0000000810178981 */ /* 0x0000a2000c1e1100 */
[----:B------:R-:W0:Y:S03]  /*46eb0*/  S2R R24, SR_TID.X ;  /* 0x0000000000187919 */ /* 0x000e260000002100 */
[----:B------:R-:W-:Y:S04]  /*46ec0*/  STL [R1+0x2040], R18 ;  /* 0x0020401201007387 */ /* 0x000fe80000100800 */
[----:B---3--:R-:W-:Y:S01]  /*46ed0*/  STL [R1+0x20c0], R19 ;  /* 0x0020c01301007387 */ /* 0x008fe20000100800 */
[----:B0-----:R-:W-:Y:S01]  /*46ee0*/  SHF.R.U32.HI R16, RZ, 0x2, R24 ;  /* 0x00000002ff107819 */ /* 0x001fe20000011618 */
[----:B------:R-:W-:-:S03]  /*46ef0*/  IMAD.SHL.U32 R2, R24, 0x40, RZ ;  /* 0x0000004018027824 */ /* 0x000fc600078e00ff */
[----:B------:R-:W-:Y:S02]  /*46f00*/  SGXT.U32 R16, R16, 0x3 ;  /* 0x000000031010781a */ /* 0x000fe40000000000 */
[----:B------:R-:W-:Y:S01]  /*46f10*/  SHF.R.S32.HI R29, RZ, 0x1, R24 ;  /* 0x00000001ff1d7819 */ /* 0x000fe20000011418 */
[----:B------:R-:W-:Y:S01]  /*46f20*/  IMAD.SHL.U32 R17, R24, 0x8, RZ ;  /* 0x0000000818117824 */ /* 0x000fe200078e00ff */
[----:B------:R-:W-:Y:S02]  /*46f30*/  LOP3.LUT R16, R16, 0x40, R2, 0xf8, !PT ;  /* 0x0000004010107812 */ /* 0x000fe400078ef802 */
[----:B------:R-:W-:Y:S02]  /*46f40*/  LOP3.LUT R2, R2, 0x1c0, RZ, 0xc0, !PT ;  /* 0x000001c002027812 */ /* 0x000fe400078ec0ff */
[----:B------:R-:W-:Y:S02]  /*46f50*/  SGXT R29, R29, 0x1 ;  /* 0x000000011d1d781a */ /* 0x000fe40000000200 */
[----:B------:R-:W-:Y:S01]  /*46f60*/  LOP3.LUT R2, R2, 0x30, R17, 0xf8, !PT ;  /* 0x0000003002027812 */ /* 0x000fe200078ef811 */
[----:B------:R-:W-:Y:S01]  /*46f70*/  IMAD.SHL.U32 R17, R24, 0x2, RZ ;  /* 0x0000000218117824 */ /* 0x000fe200078e00ff */
[----:B------:R-:W-:-:S04]  /*46f80*/  LOP3.LUT R29, R16, 0x88, R29, 0xf8, !PT ;  /* 0x00000088101d7812 */ /* 0x000fc800078ef81d */
[----:B------:R-:W-:Y:S01]  /*46f90*/  LOP3.LUT R2, R2, 0x30, R17, 0x78, !PT ;  /* 0x0000003002027812 */ /* 0x000fe200078e7811 */
[----:B------:R-:W-:Y:S01]  /*46fa0*/  IMAD.SHL.U32 R24, R24, 0x10, RZ ;  /* 0x0000001018187824 */ /* 0x000fe200078e00ff */
[----:B------:R-:W0:Y:S04]  /*46fb0*/  LDS.U8 R17, [R29+UR5+0x10] ;  /* 0x000010051d117984 */ /* 0x000e280008000000 */
[----:B------:R-:W-:Y:S04]  /*46fc0*/  LDS.U8 R25, [R29+UR5+0x110] ;  /* 0x000110051d197984 */ /* 0x000fe80008000000 */
[----:B------:R-:W-:Y:S01]  /*46fd0*/  LDS.U8 R3, [R29+UR5+0x130] ;  /* 0x000130051d037984 */ /* 0x000fe20008000000 */
[----:B------:R-:W-:-:S03]  /*46fe0*/  LOP3.LUT R16, R24, 0x200, RZ, 0xc0, !PT ;  /* 0x0000020018107812 */ /* 0x000fc600078ec0ff */
[----:B------:R-:W-:Y:S01]  /*46ff0*/  LDS.U8 R24, [R29+UR5+0x100] ;  /* 0x000100051d187984 */ /* 0x000fe20008000000 */
[----:B------:R-:W-:-:S03]  /*47000*/  IADD3 R2, PT, PT, R2, UR5, R16 ;  /* 0x0000000502027c10 */ /* 0x000fc6000fffe010 */
[----:B----4-:R-:W-:Y:S04]  /*47010*/  STL [R1+0x20c4], R20 ;  /* 0x0020c41401007387 */ /* 0x010fe80000100800 */
[----:B------:R-:W-:Y:S04]  /*47020*/  STL [R1+0x2084], R21 ;  /* 0x0020841501007387 */ /* 0x000fe80000100800 */
[----:B------:R-:W-:Y:S04]  /*47030*/  STL [R1+0x1ab4], R0 ;  /* 0x001ab40001007387 */ /* 0x000fe80000100800 */
[----:B------:R-:W1:Y:S04]  /*47040*/  LDS.U8 R0, [R29+UR5] ;  /* 0x000000051d007984 */ /* 0x000e680008000000 */
[----:B--2---:R-:W-:Y:S04]  /*47050*/  STL [R1+0x2088], R22 ;  /* 0x0020881601007387 */ /* 0x004fe80000100800 */
[----:B------:R-:W-:Y:S04]  /*47060*/  STL [R1+0x2044], R23 ;  /* 0x0020441701007387 */ /* 0x000fe80000100800 */
[----:B------:R-:W-:Y:S04]  /*47070*/  STL [R1+0x2048], R2 ;  /* 0x0020480201007387 */ /* 0x000fe80000100800 */
[----:B0-----:R-:W-:Y:S04]  /*47080*/  STL [R1+0x204c], R17 ;  /* 0x00204c1101007387 */ /* 0x001fe80000100800 */
[----:B------:R-:W0:Y:S04]  /*47090*/  LDS.U8 R2, [R29+UR5+0x20] ;  /* 0x000020051d027984 */ /* 0x000e280008000000 */
[----:B-1----:R-:W-:Y:S04]  /*470a0*/  STL [R1], R0 ;  /* 0x0000000001007387 */ /* 0x002fe80000100800 */
[----:B------:R-:W1:Y:S04]  /*470b0*/  LDS.U8 R0, [R29+UR5+0x30] ;  /* 0x000030051d007984 */ /* 0x000e680008000000 */
[----:B0-----:R-:W-:Y:S04]  /*470c0*/  STL [R1+0x788], R2 ;  /* 0x0007880201007387 */ /* 0x001fe80000100800 */
[----:B------:R-:W-:Y:S04]  /*470d0*/  STL [R1+0x2050], R24 ;  /* 0x0020501801007387 */ /* 0x000fe80000100800 */
[----:B------:R-:W-:Y:S04]  /*470e0*/  LDS.U8 R2, [R29+UR5+0x200] ;  /* 0x000200051d027984 */ /* 0x000fe80008000000 */
[----:B-1----:R-:W-:Y:S04]  /*470f0*/  STL [R1+0x780], R0 ;  /* 0x0007800001007387 */ /* 0x002fe80000100800 */
[----:B------:R-:W0:Y:S04]  /*47100*/  LDS.U8 R0, [R29+UR5+0x120] ;  /* 0x000120051d007984 */ /* 0x000e280008000000 */
[----:B------:R-:W-:Y:S04]  /*47110*/  STL [R1+0x2054], R25 ;  /* 0x0020541901007387 */ /* 0x000fe80000100800 */
[----:B0-----:R-:W-:Y:S04]  /*47120*/  STL [R1+0x7a4], R0 ;  /* 0x0007a40001007387 */ /* 0x001fe80000100800 */
[----:B------:R-:W0:Y:S04]  /*47130*/  LDS.U8 R0, [R29+UR5+0x210] ;  /* 0x000210051d007984 */ /* 0x000e280008000000 */
[----:B------:R-:W-:Y:S04]  /*47140*/  STL [R1+0x79c], R3 ;  /* 0x00079c0301007387 */ /* 0x000fe80000100800 */
[----:B------:R-:W1:Y:S04]  /*47150*/  LDS.U8 R3, [R29+UR5+0x220] ;  /* 0x000220051d037984 */ /* 0x000e680008000000 */
[----:B------:R-:W-:Y:S04]  /*47160*/  STL [R1+0x9e0], R2 ;  /* 0x0009e00201007387 */ /* 0x000fe80000100800 */
[----:B------:R-:W2:Y:S04]  /*47170*/  LDS.U8 R2, [R29+UR5+0x230] ;  /* 0x000230051d027984 */ /* 0x000ea80008000000 */
[----:B0-----:R-:W-:Y:S04]  /*47180*/  STL [R1+0x9dc], R0 ;  /* 0x0009dc0001007387 */ /* 0x001fe80000100800 */
[----:B------:R-:W0:Y:S01]  /*47190*/  LDS.U8 R0, [R29+UR5+0x300] ;  /* 0x000300051d007984 */ /* 0x000e220008000000 */
[----:B------:R-:W-:-:S03]  /*471a0*/  LOP3.LUT R16, R29, 0x8, RZ, 0x3c, !PT ;  /* 0x000000081d107812 */ /* 0x000fc600078e3cff */
[----:B-1----:R-:W-:Y:S04]  /*471b0*/  STL [R1+0x1a84], R3 ;  /* 0x001a840301007387 */ /* 0x002fe80000100800 */
[----:B------:R-:W1:Y:S04]  /*471c0*/  LDS.U8 R3, [R29+UR5+0x310] ;  /* 0x000310051d037984 */ /* 0x000e680008000000 */
[----:B--2---:R-:W-:Y:S04]  /*471d0*/  STL [R1+0x1a80], R2 ;  /* 0x001a800201007387 */ /* 0x004fe80000100800 */
[----:B------:R-:W2:Y:S04]  /*471e0*/  LDS.U8 R2, [R29+UR5+0x320] ;  /* 0x000320051d027984 */ /* 0x000ea80008000000 */
[----:B------:R-:W3:Y:S04]  /*471f0*/  LDS.U8 R26, [R16+UR5] ;  /* 0x00000005101a7984 */ /* 0x000ee80008000000 */
[----:B------:R-:W-:Y:S04]  /*47200*/  LDS.U8 R27, [R16+UR5+0x10] ;  /* 0x00001005101b7984 */ /* 0x000fe80008000000 */
[----:B------:R-:W-:Y:S04]  /*47210*/  LDS.U8 R28, [R16+UR5+0x100] ;  /* 0x00010005101c7984 */ /* 0x000fe80008000000 */
[----:B0-----:R-:W-:Y:S04]  /*47220*/  STL [R1+0x9f0], R0 ;  /* 0x0009f00001007387 */ /* 0x001fe80000100800 */
[----:B------:R-:W0:Y:S04]  /*47230*/  LDS.U8 R0, [R29+UR5+0x330] ;  /* 0x000330051d007984 */ /* 0x000e280008000000 */
[----:B-1----:R-:W-:Y:S04]  /*47240*/  STL [R1+0x9ec], R3 ;  /* 0x0009ec0301007387 */ /* 0x002fe80000100800 */
[----:B------:R-:W-:Y:S04]  /*47250*/  LDS.U8 R29, [R16+UR5+0x110] ;  /* 0x00011005101d7984 */ /* 0x000fe80008000000 */
[----:B------:R-:W-:Y:S04]  /*47260*/  LDS.U8 R3, [R16+UR5+0x130] ;  /* 0x0001300510037984 */ /* 0x000fe80008000000 */
[----:B--2---:R-:W-:Y:S04]  /*47270*/  STL [R1+0x1a94], R2 ;  /* 0x001a940201007387 */ /* 0x004fe80000100800 */
[----:B---3--:R-:W-:Y:S04]  /*47280*/  STL [R1+0x2058], R26 ;  /* 0x0020581a01007387 */ /* 0x008fe80000100800 */
[----:B------:R-:W1:Y:S04]  /*47290*/  LDS.U8 R2, [R16+UR5+0x20] ;  /* 0x0000200510027984 */ /* 0x000e680008000000 */
[----:B0-----:R-:W-:Y:S04]  /*472a0*/  STL [R1+0x1a7c], R0 ;  /* 0x001a7c0001007387 */ /* 0x001fe80000100800 */
[----:B------:R-:W0:Y:S04]  /*472b0*/  LDS.U8 R0, [R16+UR5+0x30] ;  /* 0x0000300510007984 */ /* 0x000e280008000000 */
[----:B------:R-:W-:Y:S04]  /*472c0*/  STL [R1+0x205c], R27 ;  /* 0x00205c1b01007387 */ /* 0x000fe80000100800 */
[----:B-1----:R-:W-:Y:S04]  /*472d0*/  STL [R1+0x798], R2 ;  /* 0x0007980201007387 */ /* 0x002fe80000100800 */
[----:B------:R-:W-:Y:S04]  /*472e0*/  STL [R1+0x2060], R28 ;  /* 0x0020601c01007387 */ /* 0x000fe80000100800 */
[----:B------:R-:W-:Y:S04]  /*472f0*/  LDS.U8 R2, [R16+UR5+0x200] ;  /* 0x0002000510027984 */ /* 0x000fe80008000000 */
[----:B0-----:R-:W-:Y:S04]  /*47300*/  STL [R1+0x794], R0 ;  /* 0x0007940001007387 */ /* 0x001fe80000100800 */
        /* <DEDUP_REMOVED lines=9> */
[----:B------:R-:W0:Y:S04]  /*473a0*/  LDS.U8 R0, [R16+UR5+0x300] ;  /* 0x0003000510007984 */ /* 0x000e280008000000 */
[----:B-1----:R-:W-:Y:S04]  /*473b0*/  STL [R1+0x1a90], R3 ;  /* 0x001a900301007387 */ /* 0x002fe80000100800 */
[----:B------:R-:W1:Y:S04]  /*473c0*/  LDS.U8 R3, [R16+UR5+0x310] ;  /* 0x0003100510037984 */ /* 0x000e680008000000 */
[----:B--2---:R-:W-:Y:S04]  /*473d0*/  STL [R1+0x1a8c], R2 ;  /* 0x001a8c0201007387 */ /* 0x004fe80000100800 */
[----:B------:R-:W2:Y:S04]  /*473e0*/  LDS.U8 R2, [R16+UR5+0x320] ;  /* 0x0003200510027984 */ /* 0x000ea80008000000 */
[----:B0-----:R-:W-:Y:S04]  /*473f0*/  STL [R1+0x9f8], R0 ;  /* 0x0009f80001007387 */ /* 0x001fe80000100800 */
[----:B------:R0:W3:Y:S04]  /*47400*/  LDS.U8 R0, [R16+UR5+0x330] ;  /* 0x0003300510007984 */ /* 0x0000e80008000000 */
[----:B-1----:R-:W-:Y:S01]  /*47410*/  STL [R1+0x9f4], R3 ;  /* 0x0009f40301007387 */ /* 0x002fe20000100800 */
[----:B------:R-:W1:Y:S01]  /*47420*/  S2R R9, SR_TID.X ;  /* 0x0000000000097919 */ /* 0x000e620000002100 */
[----:B------:R-:W-:Y:S06]  /*47430*/  BAR.SYNC.DEFER_BLOCKING 0x0 ;  /* 0x0000000000007b1d */ /* 0x000fec0000010000 */
[----:B0-----:R-:W4:Y:S04]  /*47440*/  LDL.LU R16, [R1+0x9b0] ;  /* 0x0009b00001107983 */ /* 0x001f280000300800 */
[----:B--2---:R-:W-:Y:S04]  /*47450*/  STL [R1+0x1a98], R2 ;  /* 0x001a980201007387 */ /* 0x004fe80000100800 */
[----:B----4-:R0:W-:Y:S04]  /*47460*/  STL [R1+0x2128], R16 ;  /* 0x0021281001007387 */ /* 0x0101e80000100800 */
[----:B---3--:R-:W-:Y:S04]  /*47470*/  STL [R1+0x1a88], R0 ;  /* 0x001a880001007387 */ /* 0x008fe80000100800 */
[----:B0-----:R-:W2:Y:S04]  /*47480*/  LDL.LU R16, [R1+0x9b4] ;  /* 0x0009b40001107983 */ /* 0x001ea80000300800 */
[----:B--2---:R0:W-:Y:S04]  /*47490*/  STL [R1+0x212c], R16 ;  /* 0x00212c1001007387 */ /* 0x0041e80000100800 */
[----:B0-----:R-:W2:Y:S01]  /*474a0*/  LDL.LU R16, [R1+0x9d0] ;  /* 0x0009d00001107983 */ /* 0x001ea20000300800 */
[----:B-1----:R-:W-:-:S03]  /*474b0*/  LOP3.LUT R9, R9, 0x3f, RZ, 0xc0, !PT ;  /* 0x0000003f09097812 */ /* 0x002fc600078ec0ff */
[----:B--2---:R0:W-:Y:S04]  /*474c0*/  STL [R1+0x2130], R16 ;  /* 0x0021301001007387 */ /* 0x0041e80000100800 */
[----:B0-----:R-:W2:Y:S04]  /*474d0*/  LDL.LU R16, [R1+0x9d4] ;  /* 0x0009d40001107983 */ /* 0x001ea80000300800 */
        /* <DEDUP_REMOVED lines=27> */
[----:B--2---:R0:W-:Y:S04]  /*47690*/  STS.U8 [R9+UR5], R16 ;  /* 0x0000001009007988 */ /* 0x0041e80008000005 */
[----:B0-----:R-:W2:Y:S04]  /*476a0*/  LDL.LU R16, [R1+0x2130] ;  /* 0x0021300001107983 */ /* 0x001ea80000300800 */
[----:B--2---:R0:W-:Y:S04]  /*476b0*/  STS.U8 [R9+UR5+0x40], R16 ;  /* 0x0000401009007988 */ /* 0x0041e80008000005 */
[----:B0-----:R-:W2:Y:S04]  /*476c0*/  LDL.LU R16, [R1+0x212c] ;  /* 0x00212c0001107983 */ /* 0x001ea80000300800 */
[----:B--2---:R0:W-:Y:S04]  /*476d0*/  STS.U8 [R9+UR5+0x200], R16 ;  /* 0x0002001009007988 */ /* 0x0041e80008000005 */
[----:B0-----:R-:W2:Y:S04]  /*476e0*/  LDL.LU R16, [R1+0x2128] ;  /* 0x0021280001107983 */ /* 0x001ea80000300800 */
[----:B--2---:R0:W-:Y:S04]  /*476f0*/  STS.U8 [R9+UR5+0x240], R16 ;  /* 0x0002401009007988 */ /* 0x0041e80008000005 */
[----:B0-----:R-:W2:Y:S04]  /*47700*/  LDL.LU R16, [R1+0x7ac] ;  /* 0x0007ac0001107983 */ /* 0x001ea80000300800 */
[----:B--2---:R0:W-:Y:S04]  /*47710*/  STL [R1+0x211c], R16 ;  /* 0x00211c1001007387 */ /* 0x0041e80000100800 */
[----:B0-----:R-:W2:Y:S04]  /*47720*/  LDL.LU R16, [R1+0x7d0] ;  /* 0x0007d00001107983 */ /* 0x001ea80000300800 */
[----:B--2---:R0:W-:Y:S04]  /*47730*/  STL [R1+0x2120], R16 ;  /* 0x0021201001007387 */ /* 0x0041e80000100800 */
[----:B0-----:R-:W2:Y:S04]  /*47740*/  LDL.LU R16, [R1+0x7d4] ;  /* 0x0007d40001107983 */ /* 0x001ea80000300800 */
[----:B---3--:R-:W-:Y:S04]  /*47750*/  STS.U8 [R9+UR5+0x400], R29 ;  /* 0x0004001d09007988 */ /* 0x008fe80008000005 */
[----:B----4-:R-:W-:Y:S04]  /*47760*/  STS.U8 [R9+UR5+0x440], R28 ;  /* 0x0004401c09007988 */ /* 0x010fe80008000005 */
[----:B------:R-:W-:Y:S04]  /*47770*/  STS.U8 [R9+UR5+0x600], R27 ;  /* 0x0006001b09007988 */ /* 0x000fe80008000005 */
        /* <DEDUP_REMOVED lines=24> */
[----:B------:R0:W-:Y:S04]  /*47900*/  STS.U8 [R9+UR5+0x1040], R19 ;  /* 0x0010401309007988 */ /* 0x0001e80008000005 */
[----:B------:R-:W3:Y:S04]  /*47910*/  LDL.LU R20, [R1+0x6d0] ;  /* 0x0006d00001147983 */ /* 0x000ee80000300800 */
[----:B------:R1:W-:Y:S04]  /*47920*/  STS.U8 [R9+UR5+0x1200], R18 ;  /* 0x0012001209007988 */ /* 0x0003e80008000005 */
[----:B------:R0:W-:Y:S04]  /*47930*/  STS.U8 [R9+UR5+0x1240], R4 ;  /* 0x0012400409007988 */ /* 0x0001e80008000005 */
[----:B------:R0:W-:Y:S04]  /*47940*/  STS.U8 [R9+UR5+0x1400], R8 ;  /* 0x0014000809007988 */ /* 0x0001e80008000005 */
[----:B------:R1:W-:Y:S04]  /*47950*/  STS.U8 [R9+UR5+0x1440], R3 ;  /* 0x0014400309007988 */ /* 0x0003e80008000005 */
[----:B------:R1:W-:Y:S04]  /*47960*/  STS.U8 [R9+UR5+0x1600], R11 ;  /* 0x0016000b09007988 */ /* 0x0003e80008000005 */
[----:B0-----:R-:W3:Y:S04]  /*47970*/  LDL.LU R19, [R1+0x6b4] ;  /* 0x0006b40001137983 */ /* 0x001ee80000300800 */
[----:B-1----:R-:W3:Y:S04]  /*47980*/  LDL.LU R18, [R1+0x6b0] ;  /* 0x0006b00001127983 */ /* 0x002ee80000300800 */
        /* <DEDUP_REMOVED lines=18> */
[----:B0-----:R-:W3:Y:S04]  /*47ab0*/  LDL.LU R14, [R1+0x5f4] ;  /* 0x0005f400010e7983 */ /* 0x001ee80000300800 */
[----:B-1----:R-:W3:Y:S04]  /*47ac0*/  LDL.LU R15, [R1+0x5f0] ;  /* 0x0005f000010f7983 */ /* 0x002ee80000300800 */
[----:B--2---:R0:W-:Y:S04]  /*47ad0*/  STS.U8 [R9+UR5+0x1e40], R16 ;  /* 0x001e401009007988 */ /* 0x0041e80008000005 */
        /* <DEDUP_REMOVED lines=71> */
[----:B---3--:R-:W-:Y:S04]  /*47f50*/  STS.U8 [R9+UR5+0x5800], R10 ;  /* 0x0058000a09007988 */ /* 0x008fe80008000005 */
[----:B--2---:R0:W-:Y:S04]  /*47f60*/  STS.U8 [R9+UR5+0x4000], R16 ;  /* 0x0040001009007988 */ /* 0x0041e80008000005 */
[----:B0-----:R-:W2:Y:S04]  /*47f70*/  LDL.LU R16, [R1+0x2110] ;  /* 0x0021100001107983 */ /* 0x001ea80000300800 */
[----:B------:R-:W3:Y:S04]  /*47f80*/  LDL.LU R10, [R1+0x224] ;  /* 0x00022400010a7983 */ /* 0x000ee80000300800 */
[----:B------:R-:W-:Y:S04]  /*47f90*/  STS.U8 [R9+UR5+0x5840], R12 ;  /* 0x0058400c09007988 */ /* 0x000fe80008000005 */
[----:B---3--:R0:W-:Y:S04]  /*47fa0*/  STL [R1+0x210c], R10 ;  /* 0x00210c0a01007387 */ /* 0x0081e80000100800 */
[----:B0-----:R-:W3:Y:S04]  /*47fb0*/  LDL.LU R10, [R1+0x228] ;  /* 0x00022800010a7983 */ /* 0x001ee80000300800 */
[----:B------:R-:W3:Y:S04]  /*47fc0*/  LDL.LU R12, [R1+0x204] ;  /* 0x00020400010c7983 */ /* 0x000ee80000300800 */
[----:B------:R-:W-:Y:S04]  /*47fd0*/  STS.U8 [R9+UR5+0x5a00], R13 ;  /* 0x005a000d09007988 */ /* 0x000fe80008000005 */
[----:B------:R-:W-:Y:S04]  /*47fe0*/  STS.U8 [R9+UR5+0x5a40], R14 ;  /* 0x005a400e09007988 */ /* 0x000fe80008000005 */
[----:B------:R-:W-:Y:S04]  /*47ff0*/  STS.U8 [R9+UR5+0x5c00], R15 ;  /* 0x005c000f09007988 */ /* 0x000fe80008000005 */
[----:B--2---:R-:W-:Y:S04]  /*48000*/  STS.U8 [R9+UR5+0x4040], R16 ;  /* 0x0040401009007988 */ /* 0x004fe80008000005 */
[----:B------:R-:W-:Y:S04]  /*48010*/  STS.U8 [R9+UR5+0x4200], R29 ;  /* 0x0042001d09007988 */ /* 0x000fe80008000005 */
        /* <DEDUP_REMOVED lines=21> */
[----:B---3--:R0:W-:Y:S04]  /*48170*/  STL [R1+0x2108], R12 ;  /* 0x0021080c01007387 */ /* 0x0081e80000100800 */
        /* <DEDUP_REMOVED lines=28> */
[----:B0-----:R-:W3:Y:S04]  /*48340*/  LDL.LU R10, [R1+0x210c] ;  /* 0x00210c00010a7983 */ /* 0x001ee80000300800 */
[----:B--2---:R-:W-:Y:S04]  /*48350*/  STS.U8 [R9+UR5+0x5e40], R12 ;  /* 0x005e400c09007988 */ /* 0x004fe80008000005 */
[----:B---3--:R0:W-:Y:S04]  /*48360*/  STS.U8 [R9+UR5+0x5e00], R10 ;  /* 0x005e000a09007988 */ /* 0x0081e80008000005 */
[----:B0-----:R-:W2:Y:S04]  /*48370*/  LDL.LU R10, [R1+0x2c] ;  /* 0x00002c00010a7983 */ /* 0x001ea80000300800 */
[----:B------:R-:W3:Y:S04]  /*48380*/  LDL.LU R12, [R1+0x2108] ;  /* 0x00210800010c7983 */ /* 0x000ee80000300800 */
[----:B------:R-:W-:Y:S04]  /*48390*/  STS.U8 [R9+UR5+0x6040], R13 ;  /* 0x0060400d09007988 */ /* 0x000fe80008000005 */
[----:B----4-:R-:W-:Y:S04]  /*483a0*/  STS.U8 [R9+UR5+0x6200], R14 ;  /* 0x0062000e09007988 */ /* 0x010fe80008000005 */
[----:B------:R-:W-:Y:S04]  /*483b0*/  STS.U8 [R9+UR5+0x6240], R15 ;  /* 0x0062400f09007988 */ /* 0x000fe80008000005 */
[----:B------:R-:W-:Y:S04]  /*483c0*/  STS.U8 [R9+UR5+0x6400], R16 ;  /* 0x0064001009007988 */ /* 0x000fe80008000005 */
[----:B---3--:R0:W-:Y:S04]  /*483d0*/  STS.U8 [R9+UR5+0x6000], R12 ;  /* 0x0060000c09007988 */ /* 0x0081e80008000005 */
[----:B0-----:R-:W3:Y:S04]  /*483e0*/  LDL.LU R12, [R1+0x2104] ;  /* 0x00210400010c7983 */ /* 0x001ee80000300800 */
[----:B------:R-:W4:Y:S04]  /*483f0*/  LDL.LU R13, [R1+0x2100] ;  /* 0x00210000010d7983 */ /* 0x000f280000300800 */
[----:B------:R-:W2:Y:S04]  /*48400*/  LDL.LU R14, [R1+0x20fc] ;  /* 0x0020fc00010e7983 */ /* 0x000ea80000300800 */
[----:B------:R-:W2:Y:S04]  /*48410*/  LDL.LU R15, [R1+0x20f8] ;  /* 0x0020f800010f7983 */ /* 0x000ea80000300800 */
[----:B------:R-:W2:Y:S04]  /*48420*/  LDL.LU R16, [R1+0x968] ;  /* 0x0009680001107983 */ /* 0x000ea80000300800 */
[----:B--2---:R0:W-:Y:S04]  /*48430*/  STL [R1+0x20ec], R16 ;  /* 0x0020ec1001007387 */ /* 0x0041e80000100800 */
[----:B0-----:R-:W2:Y:S04]  /*48440*/  LDL.LU R16, [R1+0x9ac] ;  /* 0x0009ac0001107983 */ /* 0x001ea80000300800 */
[----:B--2---:R0:W-:Y:S04]  /*48450*/  STL [R1+0x20f0], R16 ;  /* 0x0020f01001007387 */ /* 0x0041e80000100800 */
[----:B0-----:R-:W2:Y:S04]  /*48460*/  LDL.LU R16, [R1+0x9c8] ;  /* 0x0009c80001107983 */ /* 0x001ea80000300800 */
        /* <DEDUP_REMOVED lines=27> */
[----:B------:R0:W-:Y:S04]  /*48620*/  STS.U8 [R9+UR5+0x7200], R19 ;  /* 0x0072001309007988 */ /* 0x0001e80008000005 */
[----:B------:R-:W2:Y:S04]  /*48630*/  LDL.LU R20, [R1+0x88c] ;  /* 0x00088c0001147983 */ /* 0x000ea80000300800 */
[----:B------:R1:W-:Y:S04]  /*48640*/  STS.U8 [R9+UR5+0x7240], R18 ;  /* 0x0072401209007988 */ /* 0x0003e80008000005 */
[----:B------:R0:W-:Y:S04]  /*48650*/  STS.U8 [R9+UR5+0x7400], R4 ;  /* 0x0074000409007988 */ /* 0x0001e80008000005 */
[----:B------:R0:W-:Y:S04]  /*48660*/  STS.U8 [R9+UR5+0x7440], R8 ;  /* 0x0074400809007988 */ /* 0x0001e80008000005 */
[----:B------:R1:W-:Y:S04]  /*48670*/  STS.U8 [R9+UR5+0x7600], R3 ;  /* 0x0076000309007988 */ /* 0x0003e80008000005 */
[----:B------:R3:W-:Y:S04]  /*48680*/  STS.U8 [R9+UR5+0x7640], R11 ;  /* 0x0076400b09007988 */ /* 0x0007e80008000005 */
[----:B0-----:R-:W2:Y:S04]  /*48690*/  LDL.LU R19, [R1+0x888] ;  /* 0x0008880001137983 */ /* 0x001ea80000300800 */
[----:B-1----:R-:W2:Y:S04]  /*486a0*/  LDL.LU R18, [R1+0x86c] ;  /* 0x00086c0001127983 */ /* 0x002ea80000300800 */
[----:B------:R-:W2:Y:S04]  /*486b0*/  LDL.LU R4, [R1+0x868] ;  /* 0x0008680001047983 */ /* 0x000ea80000300800 */
[----:B------:R-:W2:Y:S04]  /*486c0*/  LDL.LU R8, [R1+0x84c] ;  /* 0x00084c0001087983 */ /* 0x000ea80000300800 */
[----:B------:R-:W2:Y:S04]  /*486d0*/  LDL.LU R3, [R1+0x848] ;  /* 0x0008480001037983 */ /* 0x000ea80000300800 */
[----:B------:R0:W-:Y:S04]  /*486e0*/  STS.U8 [R9+UR5+0x7800], R7 ;  /* 0x0078000709007988 */ /* 0x0001e80008000005 */
[----:B---3--:R-:W3:Y:S04]  /*486f0*/  LDL.LU R11, [R1+0x82c] ;  /* 0x00082c00010b7983 */ /* 0x008ee80000300800 */
[----:B------:R1:W-:Y:S04]  /*48700*/  STS.U8 [R9+UR5+0x7840], R5 ;  /* 0x0078400509007988 */ /* 0x0003e80008000005 */
[----:B------:R0:W-:Y:S04]  /*48710*/  STS.U8 [R9+UR5+0x7a00], R6 ;  /* 0x007a000609007988 */ /* 0x0001e80008000005 */
[----:B------:R0:W-:Y:S04]  /*48720*/  STS.U8 [R9+UR5+0x7a40], R15 ;  /* 0x007a400f09007988 */ /* 0x0001e80008000005 */
[----:B------:R1:W-:Y:S04]  /*48730*/  STS.U8 [R9+UR5+0x7c00], R10 ;  /* 0x007c000a09007988 */ /* 0x0003e80008000005 */
[----:B------:R4:W-:Y:S04]  /*48740*/  STS.U8 [R9+UR5+0x7c40], R14 ;  /* 0x007c400e09007988 */ /* 0x0009e80008000005 */
[----:B0-----:R-:W3:Y:S04]  /*48750*/  LDL.LU R7, [R1+0x828] ;  /* 0x0008280001077983 */ /* 0x001ee80000300800 */
[----:B-1----:R-:W3:Y:S04]  /*48760*/  LDL.LU R5, [R1+0x80c] ;  /* 0x00080c0001057983 */ /* 0x002ee80000300800 */
[----:B------:R-:W3:Y:S01]  /*48770*/  LDL.LU R6, [R1+0x808] ;  /* 0x0008080001067983 */ /* 0x000ee20000300800 */
[----:B------:R-:W-:-:S03]  /*48780*/  LOP3.LUT R15, R9, 0x10, RZ, 0x3c, !PT ;  /* 0x00000010090f7812 */ /* 0x000fc600078e3cff */
[----:B------:R-:W3:Y:S04]  /*48790*/  LDL.LU R10, [R1+0x7ec] ;  /* 0x0007ec00010a7983 */ /* 0x000ee80000300800 */
[----:B----4-:R-:W4:Y:S04]  /*487a0*/  LDL.LU R14, [R1+0x96c] ;  /* 0x00096c00010e7983 */ /* 0x010f280000300800 */
[----:B------:R0:W-:Y:S04]  /*487b0*/  STS.U8 [R9+UR5+0x7e00], R13 ;  /* 0x007e000d09007988 */ /* 0x0001e80008000005 */
[----:B------:R1:W-:Y:S04]  /*487c0*/  STS.U8 [R9+UR5+0x7e40], R12 ;  /* 0x007e400c09007988 */ /* 0x0003e80008000005 */
[----:B0-----:R-:W3:Y:S04]  /*487d0*/  LDL.LU R13, [R1+0x988] ;  /* 0x00098800010d7983 */ /* 0x001ee80000300800 */
[----:B-1----:R-:W3:Y:S04]  /*487e0*/  LDL.LU R12, [R1+0x9a8] ;  /* 0x0009a800010c7983 */ /* 0x002ee80000300800 */
[----:B------:R-:W3:Y:S04]  /*487f0*/  LDL.LU R9, [R1+0x98c] ;  /* 0x00098c0001097983 */ /* 0x000ee80000300800 */
        /* <DEDUP_REMOVED lines=8> */
[----:B---3--:R0:W-:Y:S04]  /*48880*/  STL [R1+0x20e0], R12 ;  /* 0x0020e00c01007387 */ /* 0x0081e80000100800 */
[----:B0-----:R-:W3:Y:S04]  /*48890*/  LDL.LU R12, [R1+0x7c8] ;  /* 0x0007c800010c7983 */ /* 0x001ee80000300800 */
[----:B---3--:R0:W-:Y:S04]  /*488a0*/  STL [R1+0x20e4], R12 ;  /* 0x0020e40c01007387 */ /* 0x0081e80000100800 */
[----:B0-----:R-:W3:Y:S04]  /*488b0*/  LDL.LU R12, [R1+0x7cc] ;  /* 0x0007cc00010c7983 */ /* 0x001ee80000300800 */
[----:B------:R-:W-:Y:S04]  /*488c0*/  STS.U8 [R15+UR5+0x480], R9 ;  /* 0x000480090f007988 */ /* 0x000fe80008000005 */
[----:B------:R-:W-:Y:S04]  /*488d0*/  STS.U8 [R15+UR5+0x4c0], R13 ;  /* 0x0004c00d0f007988 */ /* 0x000fe80008000005 */
[----:B----4-:R-:W-:Y:S04]  /*488e0*/  STS.U8 [R15+UR5+0x680], R14 ;  /* 0x0006800e0f007988 */ /* 0x010fe80008000005 */
[----:B--2---:R-:W-:Y:S04]  /*488f0*/  STS.U8 [R15+UR5+0x6c0], R16 ;  /* 0x0006c0100f007988 */ /* 0x004fe80008000005 */
        /* <DEDUP_REMOVED lines=126> */
[----:B---3--:R-:W-:Y:S04]  /*490e0*/  STS.U8 [R15+UR5+0x4280], R9 ;  /* 0x004280090f007988 */ /* 0x008fe80008000005 */
[----:B----4-:R-:W-:Y:S04]  /*490f0*/  STS.U8 [R15+UR5+0x42c0], R13 ;  /* 0x0042c00d0f007988 */ /* 0x010fe80008000005 */
[----:B------:R-:W-:Y:S04]  /*49100*/  STS.U8 [R15+UR5+0x4480], R14 ;  /* 0x0044800e0f007988 */ /* 0x000fe80008000005 */
[----:B------:R-:W-:Y:S04]  /*49110*/  STS.U8 [R15+UR5+0x44c0], R16 ;  /* 0x0044c0100f007988 */ /* 0x000fe80008000005 */
[----:B------:R-:W-:Y:S04]  /*49120*/  STS.U8 [R15+UR5+0x4680], R29 ;  /* 0x0046801d0f007988 */ /* 0x000fe80008000005 */
[----:B--2---:R-:W-:Y:S04]  /*49130*/  STS.U8 [R15+UR5+0x40c0], R12 ;  /* 0x0040c00c0f007988 */ /* 0x004fe80008000005 */
[----:B------:R-:W-:Y:S04]  /*49140*/  STS.U8 [R15+UR5+0x46c0], R28 ;  /* 0x0046c01c0f007988 */ /* 0x000fe80008000005 */
[----:B------:R0:W-:Y:S04]  /*49150*/  STS.U8 [R15+UR5+0x5280], R20 ;  /* 0x005280140f007988 */ /* 0x0001e80008000005 */
[----:B0-----:R-:W2:Y:S04]  /*49160*/  LDL.LU R20, [R1+0x200] ;  /* 0x0002000001147983 */ /* 0x001ea80000300800 */
        /* <DEDUP_REMOVED lines=49> */
[----:B0-----:R-:W3:Y:S04]  /*49480*/  LDL.LU R3, [R1+0x38] ;  /* 0x0000380001037983 */ /* 0x001ee80000300800 */
[----:B-1----:R-:W3:Y:S04]  /*49490*/  LDL.LU R5, [R1+0x34] ;  /* 0x0000340001057983 */ /* 0x002ee80000300800 */
[----:B------:R-:W3:Y:S04]  /*494a0*/  LDL.LU R6, [R1+0x28] ;  /* 0x0000280001067983 */ /* 0x000ee80000300800 */
[----:B------:R-:W3:Y:S04]  /*494b0*/  LDL.LU R10, [R1+0x24] ;  /* 0x00002400010a7983 */ /* 0x000ee80000300800 */
        /* <DEDUP_REMOVED lines=10> */
[----:B--2---:R0:W-:Y:S04]  /*49560*/  STS.U8 [R15+UR5+0x6080], R20 ;  /* 0x006080140f007988 */ /* 0x0041e80008000005 */
[----:B0-----:R-:W2:Y:S04]  /*49570*/  LDL.LU R20, [R1+0x20c4] ;  /* 0x0020c40001147983 */ /* 0x001ea80000300800 */
[----:B------:R-:W3:Y:S04]  /*49580*/  LDL.LU R19, [R1+0x20c0] ;  /* 0x0020c00001137983 */ /* 0x000ee80000300800 */
[----:B------:R-:W4:Y:S04]  /*49590*/  LDL.LU R11, [R1+0x20bc] ;  /* 0x0020bc00010b7983 */ /* 0x000f280000300800 */
[----:B------:R-:W2:Y:S04]  /*495a0*/  LDL.LU R7, [R1+0x20b8] ;  /* 0x0020b80001077983 */ /* 0x000ea80000300800 */
[----:B------:R-:W2:Y:S04]  /*495b0*/  LDL.LU R13, [R1+0x944] ;  /* 0x00094400010d7983 */ /* 0x000ea80000300800 */
[----:B--2---:R0:W-:Y:S04]  /*495c0*/  STL [R1+0x20b0], R13 ;  /* 0x0020b00d01007387 */ /* 0x0041e80000100800 */
[----:B0-----:R-:W2:Y:S04]  /*495d0*/  LDL.LU R13, [R1+0x9c0] ;  /* 0x0009c000010d7983 */ /* 0x001ea80000300800 */
[----:B------:R0:W-:Y:S02]  /*495e0*/  STS.U8 [R15+UR5+0x6480], R9 ;  /* 0x006480090f007988 */ /* 0x0001e40008000005 */
[----:B0-----:R-:W0:Y:S02]  /*495f0*/  S2R R9, SR_TID.X ;  /* 0x0000000000097919 */ /* 0x001e240000002100 */
        /* <DEDUP_REMOVED lines=9> */
[----:B-1----:R-:W2:Y:S04]  /*49690*/  LDL.LU R13, [R1+0x9c4] ;  /* 0x0009c400010d7983 */ /* 0x002ea80000300800 */
        /* <DEDUP_REMOVED lines=14> */
[----:B-1----:R-:W2:Y:S04]  /*49780*/  LDL.LU R17, [R1+0x8c0] ;  /* 0x0008c00001117983 */ /* 0x002ea80000300800 */
[----:B0-----:R-:W2:Y:S04]  /*49790*/  LDL.LU R2, [R1+0x8a4] ;  /* 0x0008a40001027983 */ /* 0x001ea80000300800 */
[----:B------:R-:W2:Y:S04]  /*497a0*/  LDL.LU R23, [R1+0x8a0] ;  /* 0x0008a00001177983 */ /* 0x000ea80000300800 */
[----:B------:R-:W2:Y:S04]  /*497b0*/  LDL.LU R22, [R1+0x884] ;  /* 0x0008840001167983 */ /* 0x000ea80000300800 */
[----:B------:R-:W2:Y:S04]  /*497c0*/  LDL.LU R0, [R1+0x880] ;  /* 0x0008800001007983 */ /* 0x000ea80000300800 */
[----:B------:R0:W-:Y:S04]  /*497d0*/  STS.U8 [R15+UR5+0x74c0], R18 ;  /* 0x0074c0120f007988 */ /* 0x0001e80008000005 */
[----:B---3--:R-:W3:Y:S04]  /*497e0*/  LDL.LU R21, [R1+0x864] ;  /* 0x0008640001157983 */ /* 0x008ee80000300800 */
[----:B------:R1:W-:Y:S01]  /*497f0*/  STS.U8 [R15+UR5+0x7680], R4 ;  /* 0x007680040f007988 */ /* 0x0003e20008000005 */
[----:B------:R-:W-:-:S03]  /*49800*/  LOP3.LUT R9, R9, 0x3f, RZ, 0xc0, !PT ;  /* 0x0000003f09097812 */ /* 0x000fc600078ec0ff */
[----:B------:R0:W-:Y:S04]  /*49810*/  STS.U8 [R15+UR5+0x76c0], R8 ;  /* 0x0076c0080f007988 */ /* 0x0001e80008000005 */
[----:B------:R1:W-:Y:S04]  /*49820*/  STS.U8 [R15+UR5+0x7880], R3 ;  /* 0x007880030f007988 */ /* 0x0003e80008000005 */
[----:B------:R4:W-:Y:S04]  /*49830*/  STS.U8 [R15+UR5+0x78c0], R5 ;  /* 0x0078c0050f007988 */ /* 0x0009e80008000005 */
[----:B0-----:R-:W3:Y:S04]  /*49840*/  LDL.LU R18, [R1+0x860] ;  /* 0x0008600001127983 */ /* 0x001ee80000300800 */
[----:B-1----:R-:W3:Y:S04]  /*49850*/  LDL.LU R4, [R1+0x844] ;  /* 0x0008440001047983 */ /* 0x002ee80000300800 */
[----:B------:R0:W-:Y:S04]  /*49860*/  STS.U8 [R15+UR5+0x7a80], R6 ;  /* 0x007a80060f007988 */ /* 0x0001e80008000005 */
[----:B------:R-:W3:Y:S04]  /*49870*/  LDL.LU R8, [R1+0x840] ;  /* 0x0008400001087983 */ /* 0x000ee80000300800 */
[----:B------:R-:W3:Y:S04]  /*49880*/  LDL.LU R3, [R1+0x824] ;  /* 0x0008240001037983 */ /* 0x000ee80000300800 */
[----:B----4-:R-:W4:Y:S04]  /*49890*/  LDL.LU R5, [R1+0x820] ;  /* 0x0008200001057983 */ /* 0x010f280000300800 */
[----:B------:R1:W-:Y:S04]  /*498a0*/  STS.U8 [R15+UR5+0x64c0], R12 ;  /* 0x0064c00c0f007988 */ /* 0x0003e80008000005 */
[----:B------:R0:W-:Y:S04]  /*498b0*/  STS.U8 [R15+UR5+0x7ac0], R10 ;  /* 0x007ac00a0f007988 */ /* 0x0001e80008000005 */
[----:B------:R1:W-:Y:S04]  /*498c0*/  STS.U8 [R15+UR5+0x7c80], R7 ;  /* 0x007c80070f007988 */ /* 0x0003e80008000005 */
[----:B------:R1:W-:Y:S04]  /*498d0*/  STS.U8 [R15+UR5+0x7cc0], R11 ;  /* 0x007cc00b0f007988 */ /* 0x0003e80008000005 */
[----:B0-----:R-:W3:Y:S04]  /*498e0*/  LDL.LU R6, [R1+0x804] ;  /* 0x0008040001067983 */ /* 0x001ee80000300800 */
[----:B------:R0:W-:Y:S04]  /*498f0*/  STS.U8 [R15+UR5+0x7e80], R19 ;  /* 0x007e80130f007988 */ /* 0x0001e80008000005 */
[----:B------:R0:W-:Y:S01]  /*49900*/  STS.U8 [R15+UR5+0x7ec0], R20 ;  /* 0x007ec0140f007988 */ /* 0x0001e20008000005 */
[----:B-1----:R-:W-:-:S03]  /*49910*/  LOP3.LUT R12, R9, 0x20, RZ, 0x3c, !PT ;  /* 0x00000020090c7812 */ /* 0x002fc600078e3cff */
[----:B------:R-:W3:Y:S04]  /*49920*/  LDL.LU R10, [R1+0x800] ;  /* 0x00080000010a7983 */ /* 0x000ee80000300800 */
[----:B------:R-:W3:Y:S04]  /*49930*/  LDL.LU R9, [R1+0x960] ;  /* 0x0009600001097983 */ /* 0x000ee80000300800 */
[----:B------:R-:W3:Y:S04]  /*49940*/  LDL.LU R7, [R1+0x964] ;  /* 0x0009640001077983 */ /* 0x000ee80000300800 */
[----:B------:R-:W3:Y:S04]  /*49950*/  LDL.LU R11, [R1+0x980] ;  /* 0x00098000010b7983 */ /* 0x000ee80000300800 */
[----:B0-----:R-:W3:Y:S04]  /*49960*/  LDL.LU R19, [R1+0x984] ;  /* 0x0009840001137983 */ /* 0x001ee80000300800 */
[----:B------:R-:W3:Y:S04]  /*49970*/  LDL.LU R20, [R1+0x9a4] ;  /* 0x0009a40001147983 */ /* 0x000ee80000300800 */
[----:B------:R-:W4:Y:S04]  /*49980*/  LDL.LU R15, [R1+0x9a0] ;  /* 0x0009a000010f7983 */ /* 0x000f280000300800 */
        /* <DEDUP_REMOVED lines=10> */
[----:B----4-:R-:W-:Y:S04]  /*49a30*/  STS.U8 [R12+UR5+0x340], R15 ;  /* 0x0003400f0c007988 */ /* 0x010fe80008000005 */
[----:B------:R-:W-:Y:S04]  /*49a40*/  STS.U8 [R12+UR5+0x500], R19 ;  /* 0x000500130c007988 */ /* 0x000fe80008000005 */
[----:B------:R-:W-:Y:S04]  /*49a50*/  STS.U8 [R12+UR5+0x540], R11 ;  /* 0x0005400b0c007988 */ /* 0x000fe80008000005 */
[----:B------:R-:W-:Y:S04]  /*49a60*/  STS.U8 [R12+UR5+0x700], R7 ;  /* 0x000700070c007988 */ /* 0x000fe80008000005 */
[----:B------:R-:W-:Y:S04]  /*49a70*/  STS.U8 [R12+UR5+0x740], R9 ;  /* 0x000740090c007988 */ /* 0x000fe80008000005 */
        /* <DEDUP_REMOVED lines=204> */
[----:B------:R-:W2:Y:S04]  /*4a740*/  LDL.LU R5, [R1+0x958] ;  /* 0x0009580001057983 */ /* 0x000ea80000300800 */
        /* <DEDUP_REMOVED lines=53> */
[----:B------:R-:W4:Y:S04]  /*4aaa0*/  LDL.LU R9, [R1+0x95c] ;  /* 0x00095c0001097983 */ /* 0x000f280000300800 */
[----:B------:R-:W4:Y:S04]  /*4aab0*/  LDL.LU R3, [R1+0x978] ;  /* 0x0009780001037983 */ /* 0x000f280000300800 */
[----:B------:R-:W4:Y:S04]  /*4aac0*/  LDL.LU R8, [R1+0x97c] ;  /* 0x00097c0001087983 */ /* 0x000f280000300800 */
[----:B0-----:R-:W4:Y:S04]  /*4aad0*/  LDL.LU R21, [R1+0x998] ;  /* 0x0009980001157983 */ /* 0x001f280000300800 */
[----:B------:R-:W4:Y:S04]  /*4aae0*/  LDL.LU R22, [R1+0x9b8] ;  /* 0x0009b80001167983 */ /* 0x000f280000300800 */
[----:B------:R-:W4:Y:S04]  /*4aaf0*/  LDL.LU R12, [R1+0x99c] ;  /* 0x00099c00010c7983 */ /* 0x000f280000300800 */
[----:B--2---:R0:W-:Y:S04]  /*4ab00*/  STS.U8 [R7+UR5+0x180], R5 ;  /* 0x0001800507007988 */ /* 0x0041e80008000005 */
        /* <DEDUP_REMOVED lines=8> */
[----:B---3--:R-:W-:Y:S04]  /*4ab90*/  STS.U8 [R7+UR5+0x980], R10 ;  /* 0x0009800a07007988 */ /* 0x008fe80008000005 */
[----:B----4-:R-:W-:Y:S04]  /*4aba0*/  STS.U8 [R7+UR5+0x580], R8 ;  /* 0x0005800807007988 */ /* 0x010fe80008000005 */
[----:B------:R-:W-:Y:S04]  /*4abb0*/  STS.U8 [R7+UR5+0x3c0], R21 ;  /* 0x0003c01507007988 */ /* 0x000fe80008000005 */
[----:B------:R-:W-:Y:S04]  /*4abc0*/  STS.U8 [R7+UR5+0x1c0], R22 ;  /* 0x0001c01607007988 */ /* 0x000fe80008000005 */
[----:B------:R-:W-:Y:S04]  /*4abd0*/  STS.U8 [R7+UR5+0x380], R12 ;  /* 0x0003800c07007988 */ /* 0x000fe80008000005 */
[----:B------:R-:W-:Y:S04]  /*4abe0*/  STS.U8 [R7+UR5+0x5c0], R3 ;  /* 0x0005c00307007988 */ /* 0x000fe80008000005 */
[----:B------:R-:W-:Y:S04]  /*4abf0*/  STS.U8 [R7+UR5+0x780], R9 ;  /* 0x0007800907007988 */ /* 0x000fe80008000005 */
[----:B--2---:R0:W-:Y:S04]  /*4ac00*/  STS.U8 [R7+UR5+0x7c0], R5 ;  /* 0x0007c00507007988 */ /* 0x0041e80008000005 */
[----:B------:R-:W-:Y:S04]  /*4ac10*/  STS.U8 [R7+UR5+0x1180], R29 ;  /* 0x0011801d07007988 */ /* 0x000fe80008000005 */
[----:B------:R1:W-:Y:S04]  /*4ac20*/  STS.U8 [R7+UR5+0x1780], R6 ;  /* 0x0017800607007988 */ /* 0x0003e80008000005 */
[----:B0-----:R-:W2:Y:S04]  /*4ac30*/  LDL.LU R5, [R1+0x7f8] ;  /* 0x0007f80001057983 */ /* 0x001ea80000300800 */
[----:B-1----:R-:W3:Y:S04]  /*4ac40*/  LDL.LU R6, [R1+0x7dc] ;  /* 0x0007dc0001067983 */ /* 0x002ee80000300800 */
[----:B------:R-:W4:Y:S04]  /*4ac50*/  LDL.LU R22, [R1+0x7bc] ;  /* 0x0007bc0001167983 */ /* 0x000f280000300800 */
[----:B------:R-:W-:Y:S04]  /*4ac60*/  STS.U8 [R7+UR5+0x1d80], R4 ;  /* 0x001d800407007988 */ /* 0x000fe80008000005 */
[----:B------:R-:W-:Y:S04]  /*4ac70*/  STS.U8 [R7+UR5+0x11c0], R28 ;  /* 0x0011c01c07007988 */ /* 0x000fe80008000005 */
[----:B------:R-:W-:Y:S04]  /*4ac80*/  STS.U8 [R7+UR5+0x1380], R27 ;  /* 0x0013801b07007988 */ /* 0x000fe80008000005 */
[----:B------:R-:W-:Y:S04]  /*4ac90*/  STS.U8 [R7+UR5+0x13c0], R26 ;  /* 0x0013c01a07007988 */ /* 0x000fe80008000005 */
[----:B------:R-:W-:Y:S04]  /*4aca0*/  STS.U8 [R7+UR5+0x1580], R25 ;  /* 0x0015801907007988 */ /* 0x000fe80008000005 */
[----:B------:R-:W-:Y:S04]  /*4acb0*/  STS.U8 [R7+UR5+0x15c0], R24 ;  /* 0x0015c01807007988 */ /* 0x000fe80008000005 */
[----:B----4-:R0:W-:Y:S04]  /*4acc0*/  STL [R1+0x2070], R22 ;  /* 0x0020701601007387 */ /* 0x0101e80000100800 */
[----:B0-----:R-:W4:Y:S04]  /*4acd0*/  LDL.LU R22, [R1+0x7d8] ;  /* 0x0007d80001167983 */ /* 0x001f280000300800 */
        /* <DEDUP_REMOVED lines=18> */
[----:B--2---:R0:W-:Y:S04]  /*4ae00*/  STS.U8 [R7+UR5+0x1dc0], R5 ;  /* 0x001dc00507007988 */ /* 0x0041e80008000005 */
[----:B------:R-:W2:Y:S04]  /*4ae10*/  LDL.LU R25, [R1+0x678] ;  /* 0x0006780001197983 */ /* 0x000ea80000300800 */
[----:B------:R1:W-:Y:S04]  /*4ae20*/  STS.U8 [R7+UR5+0x17c0], R17 ;  /* 0x0017c01107007988 */ /* 0x0003e80008000005 */
[----:B------:R0:W-:Y:S04]  /*4ae30*/  STS.U8 [R7+UR5+0x1980], R2 ;  /* 0x0019800207007988 */ /* 0x0001e80008000005 */
[----:B------:R1:W-:Y:S04]  /*4ae40*/  STS.U8 [R7+UR5+0x19c0], R23 ;  /* 0x0019c01707007988 */ /* 0x0003e80008000005 */
[----:B------:R1:W-:Y:S04]  /*4ae50*/  STS.U8 [R7+UR5+0x1b80], R0 ;  /* 0x001b800007007988 */ /* 0x0003e80008000005 */
[----:B0-----:R-:W2:Y:S04]  /*4ae60*/  LDL.LU R5, [R1+0x65c] ;  /* 0x00065c0001057983 */ /* 0x001ea80000300800 */
[----:B------:R-:W2:Y:S04]  /*4ae70*/  LDL.LU R24, [R1+0x658] ;  /* 0x0006580001187983 */ /* 0x000ea80000300800 */
[----:B-1----:R-:W2:Y:S04]  /*4ae80*/  LDL.LU R17, [R1+0x63c] ;  /* 0x00063c0001117983 */ /* 0x002ea80000300800 */
[----:B------:R-:W2:Y:S04]  /*4ae90*/  LDL.LU R2, [R1+0x638] ;  /* 0x0006380001027983 */ /* 0x000ea80000300800 */
[----:B------:R-:W2:Y:S04]  /*4aea0*/  LDL.LU R23, [R1+0x61c] ;  /* 0x00061c0001177983 */ /* 0x000ea80000300800 */
[----:B------:R0:W-:Y:S04]  /*4aeb0*/  STS.U8 [R7+UR5+0x1bc0], R18 ;  /* 0x001bc01207007988 */ /* 0x0001e80008000005 */
[----:B------:R-:W2:Y:S04]  /*4aec0*/  LDL.LU R0, [R1+0x618] ;  /* 0x0006180001007983 */ /* 0x000ea80000300800 */
[----:B---3--:R1:W-:Y:S04]  /*4aed0*/  STS.U8 [R7+UR5+0x1f80], R6 ;  /* 0x001f800607007988 */ /* 0x0083e80008000005 */
[----:B0-----:R-:W3:Y:S04]  /*4aee0*/  LDL.LU R18, [R1+0x5fc] ;  /* 0x0005fc0001127983 */ /* 0x001ee80000300800 */
[----:B-1----:R-:W3:Y:S04]  /*4aef0*/  LDL.LU R6, [R1+0x5f8] ;  /* 0x0005f80001067983 */ /* 0x002ee80000300800 */
[----:B----4-:R0:W-:Y:S04]  /*4af00*/  STS.U8 [R7+UR5+0x1fc0], R22 ;  /* 0x001fc01607007988 */ /* 0x0101e80008000005 */
[----:B0-----:R-:W4:Y:S04]  /*4af10*/  LDL.LU R22, [R1+0x2070] ;  /* 0x0020700001167983 */ /* 0x001f280000300800 */
[----:B------:R0:W-:Y:S04]  /*4af20*/  STS.U8 [R7+UR5+0x25c0], R4 ;  /* 0x0025c00407007988 */ /* 0x0001e80008000005 */
[----:B0-----:R-:W3:Y:S04]  /*4af30*/  LDL.LU R4, [R1+0x42c] ;  /* 0x00042c0001047983 */ /* 0x001ee80000300800 */
[----:B--2---:R0:W-:Y:S04]  /*4af40*/  STS.U8 [R7+UR5+0x3580], R5 ;  /* 0x0035800507007988 */ /* 0x0041e80008000005 */
[----:B0-----:R-:W2:Y:S04]  /*4af50*/  LDL.LU R5, [R1+0x428] ;  /* 0x0004280001057983 */ /* 0x001ea80000300800 */
[----:B----4-:R0:W-:Y:S04]  /*4af60*/  STS.U8 [R7+UR5+0x2180], R22 ;  /* 0x0021801607007988 */ /* 0x0101e80008000005 */
[----:B0-----:R-:W4:Y:S04]  /*4af70*/  LDL.LU R22, [R1+0x408] ;  /* 0x0004080001167983 */ /* 0x001f280000300800 */
[----:B------:R-:W-:Y:S04]  /*4af80*/  STS.U8 [R7+UR5+0x21c0], R12 ;  /* 0x0021c00c07007988 */ /* 0x000fe80008000005 */
[----:B------:R-:W-:Y:S04]  /*4af90*/  STS.U8 [R7+UR5+0x2380], R21 ;  /* 0x0023801507007988 */ /* 0x000fe80008000005 */
[----:B------:R-:W-:Y:S04]  /*4afa0*/  STS.U8 [R7+UR5+0x23c0], R8 ;  /* 0x0023c00807007988 */ /* 0x000fe80008000005 */
[----:B---3--:R-:W-:Y:S04]  /*4afb0*/  STS.U8 [R7+UR5+0x3bc0], R6 ;  /* 0x003bc00607007988 */ /* 0x008fe80008000005 */
        /* <DEDUP_REMOVED lines=11> */
[----:B----4-:R0:W-:Y:S04]  /*4b070*/  STL [R1+0x206c], R22 ;  /* 0x00206c1601007387 */ /* 0x0101e80000100800 */
[----:B0-----:R-:W3:Y:S04]  /*4b080*/  LDL.LU R22, [R1+0x40c] ;  /* 0x00040c0001167983 */ /* 0x001ee80000300800 */
        /* <DEDUP_REMOVED lines=15> */
[----:B------:R0:W-:Y:S04]  /*4b180*/  STS.U8 [R7+UR5+0x3180], R28 ;  /* 0x0031801c07007988 */ /* 0x0001e80008000005 */
[----:B------:R1:W-:Y:S04]  /*4b190*/  STS.U8 [R7+UR5+0x31c0], R27 ;  /* 0x0031c01b07007988 */ /* 0x0003e80008000005 */
[----:B------:R0:W-:Y:S04]  /*4b1a0*/  STS.U8 [R7+UR5+0x3380], R26 ;  /* 0x0033801a07007988 */ /* 0x0001e80008000005 */
[----:B------:R0:W-:Y:S04]  /*4b1b0*/  STS.U8 [R7+UR5+0x33c0], R25 ;  /* 0x0033c01907007988 */ /* 0x0001e80008000005 */
[----:B------:R1:W-:Y:S04]  /*4b1c0*/  STS.U8 [R7+UR5+0x35c0], R24 ;  /* 0x0035c01807007988 */ /* 0x0003e80008000005 */
[----:B------:R2:W-:Y:S04]  /*4b1d0*/  STS.U8 [R7+UR5+0x3780], R17 ;  /* 0x0037801107007988 */ /* 0x0005e80008000005 */
[----:B0-----:R-:W4:Y:S04]  /*4b1e0*/  LDL.LU R28, [R1+0x308] ;  /* 0x00030800011c7983 */ /* 0x001f280000300800 */
[----:B-1----:R-:W4:Y:S04]  /*4b1f0*/  LDL.LU R27, [R1+0x2ec] ;  /* 0x0002ec00011b7983 */ /* 0x002f280000300800 */
[----:B------:R-:W4:Y:S04]  /*4b200*/  LDL.LU R26, [R1+0x2e8] ;  /* 0x0002e800011a7983 */ /* 0x000f280000300800 */
[----:B------:R-:W4:Y:S04]  /*4b210*/  LDL.LU R25, [R1+0x2cc] ;  /* 0x0002cc0001197983 */ /* 0x000f280000300800 */
[----:B------:R-:W4:Y:S04]  /*4b220*/  LDL.LU R24, [R1+0x2c8] ;  /* 0x0002c80001187983 */ /* 0x000f280000300800 */
[----:B------:R0:W-:Y:S04]  /*4b230*/  STS.U8 [R7+UR5+0x37c0], R2 ;  /* 0x0037c00207007988 */ /* 0x0001e80008000005 */
[----:B--2---:R-:W2:Y:S04]  /*4b240*/  LDL.LU R17, [R1+0x2ac] ;  /* 0x0002ac0001117983 */ /* 0x004ea80000300800 */
        /* <DEDUP_REMOVED lines=10> */
[----:B------:R-:W2:Y:S04]  /*4b2f0*/  LDL.LU R5, [R1+0x250] ;  /* 0x0002500001057983 */ /* 0x000ea80000300800 */
[----:B---3--:R0:W-:Y:S04]  /*4b300*/  STS.U8 [R7+UR5+0x3f80], R22 ;  /* 0x003f801607007988 */ /* 0x0081e80008000005 */
[----:B----4-:R1:W-:Y:S04]  /*4b310*/  STS.U8 [R7+UR5+0x43c0], R6 ;  /* 0x0043c00607007988 */ /* 0x0103e80008000005 */
[----:B0-----:R-:W3:Y:S04]  /*4b320*/  LDL.LU R22, [R1+0x206c] ;  /* 0x00206c0001167983 */ /* 0x001ee80000300800 */
[----:B------:R0:W-:Y:S04]  /*4b330*/  STS.U8 [R7+UR5+0x4d80], R14 ;  /* 0x004d800e07007988 */ /* 0x0001e80008000005 */
[----:B-1----:R-:W4:Y:S04]  /*4b340*/  LDL.LU R6, [R1+0x24c] ;  /* 0x00024c0001067983 */ /* 0x002f280000300800 */
[----:B------:R1:W-:Y:S04]  /*4b350*/  STS.U8 [R7+UR5+0x4f80], R29 ;  /* 0x004f801d07007988 */ /* 0x0003e80008000005 */
[----:B0-----:R-:W3:Y:S04]  /*4b360*/  LDL.LU R14, [R1+0x230] ;  /* 0x00023000010e7983 */ /* 0x001ee80000300800 */
[----:B-1----:R-:W3:Y:S04]  /*4b370*/  LDL.LU R29, [R1+0x210] ;  /* 0x00021000011d7983 */ /* 0x002ee80000300800 */
[----:B------:R-:W-:Y:S04]  /*4b380*/  STS.U8 [R7+UR5+0x4fc0], R28 ;  /* 0x004fc01c07007988 */ /* 0x000fe80008000005 */
[----:B------:R-:W-:Y:S04]  /*4b390*/  STS.U8 [R7+UR5+0x5180], R27 ;  /* 0x0051801b07007988 */ /* 0x000fe80008000005 */
[----:B------:R-:W-:Y:S04]  /*4b3a0*/  STS.U8 [R7+UR5+0x51c0], R26 ;  /* 0x0051c01a07007988 */ /* 0x000fe80008000005 */
[----:B------:R-:W-:Y:S04]  /*4b3b0*/  STS.U8 [R7+UR5+0x5380], R25 ;  /* 0x0053801907007988 */ /* 0x000fe80008000005 */
[----:B------:R-:W-:Y:S04]  /*4b3c0*/  STS.U8 [R7+UR5+0x53c0], R24 ;  /* 0x0053c01807007988 */ /* 0x000fe80008000005 */
[----:B--2---:R-:W-:Y:S04]  /*4b3d0*/  STS.U8 [R7+UR5+0x5580], R17 ;  /* 0x0055801107007988 */ /* 0x004fe80008000005 */
[----:B------:R-:W-:Y:S04]  /*4b3e0*/  STS.U8 [R7+UR5+0x57c0], R0 ;  /* 0x0057c00007007988 */ /* 0x000fe80008000005 */
[----:B---3--:R0:W-:Y:S04]  /*4b3f0*/  STL [R1+0x2068], R29 ;  /* 0x0020681d01007387 */ /* 0x0081e80000100800 */
[----:B0-----:R-:W2:Y:S04]  /*4b400*/  LDL.LU R29, [R1+0x22c] ;  /* 0x00022c00011d7983 */ /* 0x001ea80000300800 */
        /* <DEDUP_REMOVED lines=12> */
[----:B----4-:R4:W-:Y:S04]  /*4b4d0*/  STS.U8 [R7+UR5+0x5bc0], R6 ;  /* 0x005bc00607007988 */ /* 0x0109e80008000005 */
[----:B0-----:R-:W3:Y:S04]  /*4b4e0*/  LDL.LU R2, [R1+0x190] ;  /* 0x0001900001027983 */ /* 0x001ee80000300800 */
[----:B-1----:R-:W3:Y:S04]  /*4b4f0*/  LDL.LU R23, [R1+0x18c] ;  /* 0x00018c0001177983 */ /* 0x002ee80000300800 */
[----:B------:R-:W3:Y:S04]  /*4b500*/  LDL.LU R18, [R1+0x170] ;  /* 0x0001700001127983 */ /* 0x000ee80000300800 */
[----:B------:R-:W3:Y:S04]  /*4b510*/  LDL.LU R4, [R1+0x15c] ;  /* 0x00015c0001047983 */ /* 0x000ee80000300800 */
[----:B------:R-:W3:Y:S04]  /*4b520*/  LDL.LU R5, [R1+0x140] ;  /* 0x0001400001057983 */ /* 0x000ee80000300800 */
[----:B------:R0:W-:Y:S04]  /*4b530*/  STS.U8 [R7+UR5+0x3fc0], R22 ;  /* 0x003fc01607007988 */ /* 0x0001e80008000005 */
[----:B----4-:R-:W4:Y:S04]  /*4b540*/  LDL.LU R6, [R1+0x12c] ;  /* 0x00012c0001067983 */ /* 0x010f280000300800 */
        /* <DEDUP_REMOVED lines=11> */
[----:B------:R-:W4:Y:S04]  /*4b600*/  LDL.LU R3, [R1+0x9c] ;  /* 0x00009c0001037983 */ /* 0x000f280000300800 */
        /* <DEDUP_REMOVED lines=13> */
[----:B0-----:R-:W4:Y:S04]  /*4b6e0*/  LDL.LU R13, [R1+0x48] ;  /* 0x00004800010d7983 */ /* 0x001f280000300800 */
[----:B-1----:R-:W4:Y:S04]  /*4b6f0*/  LDL.LU R14, [R1+0x30] ;  /* 0x00003000010e7983 */ /* 0x002f280000300800 */
[----:B--2---:R0:W-:Y:S04]  /*4b700*/  STS.U8 [R7+UR5+0x5dc0], R29 ;  /* 0x005dc01d07007988 */ /* 0x0041e80008000005 */
[----:B0-----:R-:W2:Y:S04]  /*4b710*/  LDL.LU R29, [R1+0x2068] ;  /* 0x00206800011d7983 */ /* 0x001ea80000300800 */
        /* <DEDUP_REMOVED lines=12> */
[----:B----4-:R-:W-:Y:S04]  /*4b7e0*/  STS.U8 [R7+UR5+0x6bc0], R6 ;  /* 0x006bc00607007988 */ /* 0x010fe80008000005 */
[----:B--2---:R0:W-:Y:S04]  /*4b7f0*/  STS.U8 [R7+UR5+0x5f80], R29 ;  /* 0x005f801d07007988 */ /* 0x0041e80008000005 */
[----:B0-----:R-:W2:Y:S04]  /*4b800*/  LDL.LU R29, [R1+0x2064] ;  /* 0x00206400011d7983 */ /* 0x001ea80000300800 */
[----:B------:R-:W2:Y:S04]  /*4b810*/  LDL.LU R28, [R1+0x2060] ;  /* 0x00206000011c7983 */ /* 0x000ea80000300800 */
[----:B------:R-:W3:Y:S04]  /*4b820*/  LDL.LU R27, [R1+0x205c] ;  /* 0x00205c00011b7983 */ /* 0x000ee80000300800 */
[----:B------:R-:W4:Y:S04]  /*4b830*/  LDL.LU R0, [R1+0x9d8] ;  /* 0x0009d80001007983 */ /* 0x000f280000300800 */
[----:B------:R-:W3:Y:S04]  /*4b840*/  LDL.LU R26, [R1+0x2058] ;  /* 0x00205800011a7983 */ /* 0x000ee80000300800 */
[----:B------:R-:W2:Y:S04]  /*4b850*/  LDL.LU R25, [R1+0x2054] ;  /* 0x0020540001197983 */ /* 0x000ea80000300800 */
[----:B------:R-:W2:Y:S04]  /*4b860*/  LDL.LU R24, [R1+0x2050] ;  /* 0x0020500001187983 */ /* 0x000ea80000300800 */
[----:B------:R-:W2:Y:S04]  /*4b870*/  LDL.LU R17, [R1+0x204c] ;  /* 0x00204c0001117983 */ /* 0x000ea80000300800 */
[----:B------:R-:W2:Y:S04]  /*4b880*/  LDL.LU R2, [R1+0x2048] ;  /* 0x0020480001027983 */ /* 0x000ea80000300800 */
[----:B------:R-:W2:Y:S04]  /*4b890*/  LDL.LU R23, [R1+0x2044] ;  /* 0x0020440001177983 */ /* 0x000ea80000300800 */
[----:B------:R-:W3:Y:S04]  /*4b8a0*/  LDL.LU R18, [R1+0x2040] ;  /* 0x0020400001127983 */ /* 0x000ee80000300800 */
[----:B------:R-:W3:Y:S04]  /*4b8b0*/  LDL.LU R4, [R1+0x203c] ;  /* 0x00203c0001047983 */ /* 0x000ee80000300800 */
[----:B------:R-:W3:Y:S04]  /*4b8c0*/  LDL.LU R5, [R1+0x2038] ;  /* 0x0020380001057983 */ /* 0x000ee80000300800 */
[----:B------:R-:W3:Y:S04]  /*4b8d0*/  LDL.LU R6, [R1+0x2034] ;  /* 0x0020340001067983 */ /* 0x000ee80000300800 */
[----:B------:R-:W-:Y:S04]  /*4b8e0*/  STS.U8 [R7+UR5+0x6d80], R22 ;  /* 0x006d801607007988 */ /* 0x000fe80008000005 */
[----:B------:R-:W-:Y:S04]  /*4b8f0*/  STS.U8 [R7+UR5+0x6dc0], R12 ;  /* 0x006dc00c07007988 */ /* 0x000fe80008000005 */
[----:B------:R-:W-:Y:S04]  /*4b900*/  STS.U8 [R7+UR5+0x6f80], R21 ;  /* 0x006f801507007988 */ /* 0x000fe80008000005 */
[----:B------:R-:W-:Y:S04]  /*4b910*/  STS.U8 [R7+UR5+0x6fc0], R8 ;  /* 0x006fc00807007988 */ /* 0x000fe80008000005 */
[----:B------:R0:W-:Y:S04]  /*4b920*/  STS.U8 [R7+UR5+0x7180], R16 ;  /* 0x0071801007007988 */ /* 0x0001e80008000005 */
        /* <DEDUP_REMOVED lines=9> */
[----:B0-----:R-:W3:Y:S04]  /*4b9c0*/  LDL.LU R16, [R1] ;  /* 0x0000000001107983 */ /* 0x001ee80000300800 */
[----:B----4-:R-:W-:Y:S04]  /*4b9d0*/  STS.U8 [R7+UR5+0x7fc0], R0 ;  /* 0x007fc00007007988 */ /* 0x010fe80008000005 */
[----:B--2---:R-:W-:Y:S04]  /*4b9e0*/  STS.U8 [R7+UR5+0x7f80], R23 ;  /* 0x007f801707007988 */ /* 0x004fe80008000005 */
[----:B---3--:R-:W-:Y:S04]  /*4b9f0*/  STS.U8 [R7+UR5+0x7bc0], R5 ;  /* 0x007bc00507007988 */ /* 0x008fe80008000005 */
[----:B------:R-:W-:Y:S04]  /*4ba00*/  STS.U8 [R7+UR5+0x7b80], R6 ;  /* 0x007b800607007988 */ /* 0x000fe80008000005 */
[----:B------:R-:W-:Y:S04]  /*4ba10*/  STS.U8 [R7+UR5+0x7d80], R4 ;  /* 0x007d800407007988 */ /* 0x000fe80008000005 */
[----:B------:R-:W-:Y:S01]  /*4ba20*/  STS.U8 [R7+UR5+0x7dc0], R18 ;  /* 0x007dc01207007988 */ /* 0x000fe20008000005 */
[----:B------:R-:W-:Y:S06]  /*4ba30*/  BAR.SYNC.DEFER_BLOCKING 0x0 ;  /* 0x0000000000007b1d */ /* 0x000fec0000010000 */
[----:B------:R-:W0:Y:S04]  /*4ba40*/  LDSM.16.M88.4 R12, [R2] ;  /* 0x00000000020c783b */ /* 0x000e280000000200 */
[----:B------:R-:W1:Y:S04]  /*4ba50*/  LDSM.16.M88.4 R4, [R2+0x400] ;  /* 0x000400000204783b */ /* 0x000e680000000200 */
[----:B0-----:R-:W-:Y:S04]  /*4ba60*/  STL.64 [R1+0x400], R12 ;  /* 0x0004000c01007387 */ /* 0x001fe80000100a00 */
[----:B------:R-:W-:Y:S04]  /*4ba70*/  STL.64 [R1+0x408], R14 ;  /* 0x0004080e01007387 */ /* 0x000fe80000100a00 */
[----:B-1----:R-:W-:Y:S01]  /*4ba80*/  STL.64 [R1+0x410], R4 ;  /* 0x0004100401007387 */ /* 0x002fe20000100a00 */
[----:B------:R-:W-:-:S03]  /*4ba90*/  IMAD.MOV.U32 R10, RZ, RZ, R4 ;  /* 0x000000ffff0a7224 */ /* 0x000fc600078e0004 */
[----:B------:R-:W-:Y:S01]  /*4baa0*/  STL.64 [R1+0x418], R6 ;  /* 0x0004180601007387 */ /* 0x000fe20000100a00 */
[----:B------:R-:W-:-:S03]  /*4bab0*/  IMAD.MOV.U32 R0, RZ, RZ, R5 ;  /* 0x000000ffff007224 */ /* 0x000fc600078e0005 */
[----:B------:R-:W0:Y:S01]  /*4bac0*/  LDSM.16.M88.4 R4, [R2+0x800] ;  /* 0x000800000204783b */ /* 0x000e220000000200 */
[----:B------:R-:W-:-:S03]  /*4bad0*/  IMAD.MOV.U32 R8, RZ, RZ, R13 ;  /* 0x000000ffff087224 */ /* 0x000fc600078e000d */
[----:B0-----:R-:W-:Y:S01]  /*4bae0*/  STL.64 [R1+0x420], R4 ;  /* 0x0004200401007387 */ /* 0x001fe20000100a00 */
[----:B------:R-:W-:-:S03]  /*4baf0*/  IMAD.MOV.U32 R14, RZ, RZ, R4 ;  /* 0x000000ffff0e7224 */ /* 0x000fc600078e0004 */
[----:B------:R-:W-:Y:S01]  /*4bb00*/  STL.64 [R1+0x428], R6 ;  /* 0x0004280601007387 */ /* 0x000fe20000100a00 */
[----:B------:R-:W-:-:S03]  /*4bb10*/  IMAD.MOV.U32 R13, RZ, RZ, R5 ;  /* 0x000000ffff0d7224 */ /* 0x000fc600078e0005 */
[----:B------:R-:W0:Y:S01]  /*4bb20*/  LDSM.16.M88.4 R4, [R2+0xc00] ;  /* 0x000c00000204783b */ /* 0x000e220000000200 */
[----:B------:R-:W-:Y:S02]  /*4bb30*/  IMAD.MOV.U32 R9, RZ, RZ, R12 ;  /* 0x000000ffff097224 */ /* 0x000fe400078e000c */
[----:B------:R-:W-:Y:S02]  /*4bb40*/  IMAD R3, R25, 0x100, R24 ;  /* 0x0000010019037824 */ /* 0x000fe400078e0218 */
[----:B0-----:R-:W-:Y:S01]  /*4bb50*/  IMAD.MOV.U32 R12, RZ, RZ, R4 ;  /* 0x000000ffff0c7224 */ /* 0x001fe200078e0004 */
[----:B------:R0:W-:Y:S04]  /*4bb60*/  STL.64 [R1+0x430], R4 ;  /* 0x0004300401007387 */ /* 0x0001e80000100a00 */
[----:B------:R1:W-:Y:S04]  /*4bb70*/  STL.64 [R1+0x438], R6 ;  /* 0x0004380601007387 */ /* 0x0003e80000100a00 */
[----:B------:R-:W-:Y:S04]  /*4bb80*/  STL [R1+0x2030], R14 ;  /* 0x0020300e01007387 */ /* 0x000fe80000100800 */
[----:B------:R-:W-:Y:S04]  /*4bb90*/  STL.64 [R1+0x2028], R12 ;  /* 0x0020280c01007387 */ /* 0x000fe80000100a00 */
[----:B------:R-:W2:Y:S04]  /*4bba0*/  LDL.LU.64 R24, [R1+0x5d0] ;  /* 0x0005d00001187983 */ /* 0x000ea80000300a00 */
[----:B------:R-:W3:Y:S01]  /*4bbb0*/  LDSM.16.M88.4 R12, [R2+0x1000] ;  /* 0x00100000020c783b */ /* 0x000ee20000000200 */
[----:B0-----:R-:W-:-:S03]  /*4bbc0*/  IMAD R4, R27, 0x100, R26 ;  /* 0x000001001b047824 */ /* 0x001fc600078e021a */
[----:B------:R-:W2:Y:S01]  /*4bbd0*/  LDL.LU.64 R26, [R1+0x5d8] ;  /* 0x0005d800011a7983 */ /* 0x000ea20000300a00 */
[----:B-1----:R-:W-:-:S05]  /*4bbe0*/  IMAD R6, R17, 0x100, R16 ;  /* 0x0000010011067824 */ /* 0x002fca00078e0210 */
[----:B------:R-:W-:Y:S01]  /*4bbf0*/  F2FP.F16.E4M3.UNPACK_B R16, R6 ;  /* 0x00000006ff10723e */ /* 0x000fe200020006ff */
[----:B------:R-:W-:Y:S02]  /*4bc00*/  IMAD.MOV.U32 R11, RZ, RZ, R5 ;  /* 0x000000ffff0b7224 */ /* 0x000fe400078e0005 */
[----:B------:R-:W-:Y:S01]  /*4bc10*/  IMAD R5, R29, 0x100, R28 ;  /* 0x000001001d057824 */ /* 0x000fe200078e021c */
[----:B------:R-:W-:Y:S02]  /*4bc20*/  F2FP.F16.E4M3.UNPACK_B R17, R4 ;  /* 0x00000004ff11723e */ /* 0x000fe400020006ff */
[----:B------:R-:W-:Y:S02]  /*4bc30*/  F2FP.F16.E4M3.UNPACK_B R18, R3 ;  /* 0x00000003ff12723e */ /* 0x000fe400020006ff */
[----:B------:R-:W-:Y:S02]  /*4bc40*/  F2FP.F16.E4M3.UNPACK_B R4, R9 ;  /* 0x00000009ff04723e */ /* 0x000fe400020006ff */
[----:B------:R-:W-:Y:S01]  /*4bc50*/  F2FP.F16.E4M3.UNPACK_B R19, R5 ;  /* 0x00000005ff13723e */ /* 0x000fe200020006ff */
[----:B---3--:R-:W-:Y:S01]  /*4bc60*/  STL.64 [R1+0x240], R12 ;  /* 0x0002400c01007387 */ /* 0x008fe20000100a00 */
[----:B------:R-:W-:-:S03]  /*4bc70*/  IMAD.MOV.U32 R7, RZ, RZ, R12 ;  /* 0x000000ffff077224 */ /* 0x000fc600078e000c */
[----:B------:R-:W-:Y:S01]  /*4bc80*/  STL.64 [R1+0x248], R14 ;  /* 0x0002480e01007387 */ /* 0x000fe20000100a00 */
[----:B------:R-:W-:Y:S01]  /*4bc90*/  IMAD.MOV.U32 R6, RZ, RZ, R13 ;  /* 0x000000ffff067224 */ /* 0x000fe200078e000d */
[----:B------:R-:W-:Y:S02]  /*4bca0*/  F2FP.F16.E4M3.UNPACK_B R5, R8 ;  /* 0x00000008ff05723e */ /* 0x000fe400020006ff */
[----:B------:R-:W0:Y:S04]  /*4bcb0*/  LDSM.16.M88.4 R12, [R2+0x1400] ;  /* 0x00140000020c783b */ /* 0x000e280000000200 */
[----:B------:R-:W3:Y:S04]  /*4bcc0*/  LDL.LU.64 R20, [R1+0x5c0] ;  /* 0x0005c00001147983 */ /* 0x000ee80000300a00 */
[----:B------:R-:W3:Y:S04]  /*4bcd0*/  LDL.LU.64 R22, [R1+0x5c8] ;  /* 0x0005c80001167983 */ /* 0x000ee80000300a00 */
[----:B0-----:R-:W-:Y:S04]  /*4bce0*/  STL.64 [R1+0x260], R12 ;  /* 0x0002600c01007387 */ /* 0x001fe80000100a00 */
[----:B------:R0:W-:Y:S01]  /*4bcf0*/  STL.64 [R1+0x268], R14 ;  /* 0x0002680e01007387 */ /* 0x0001e20000100a00 */
[----:B------:R-:W-:-:S02]  /*4bd00*/  IMAD.MOV.U32 R9, RZ, RZ, R12 ;  /* 0x000000ffff097224 */ /* 0x000fc400078e000c */
[----:B------:R-:W-:Y:S01]  /*4bd10*/  IMAD.MOV.U32 R8, RZ, RZ, R13 ;  /* 0x000000ffff087224 */ /* 0x000fe200078e000d */
[----:B0-----:R-:W4:Y:S04]  /*4bd20*/  LDL.LU R14, [R1+0x2030] ;  /* 0x00203000010e7983 */ /* 0x001f280000300800 */
[----:B------:R-:W3:Y:S01]  /*4bd30*/  LDL.LU.64 R12, [R1+0x2028] ;  /* 0x00202800010c7983 */ /* 0x000ee20000300a00 */
[----:B--2---:R-:W-:-:S15]  /*4bd40*/  HMMA.16816.F32 R24, R16, R4, R24 ;  /* 0x000000041018723c */ /* 0x004fde0000001818 */
[----:B------:R-:W-:-:S04]  /*4bd50*/  NOP ;  /* 0x0000000000007918 */ /* 0x000fc80000000000 */
[----:B------:R-:W-:Y:S04]  /*4bd60*/  STL.64 [R1+0x10], R24 ;  /* 0x0000101801007387 */ /* 0x000fe80000100a00 */
[----:B------:R-:W-:Y:S04]  /*4bd70*/  STL.64 [R1+0x18], R26 ;  /* 0x0000181a01007387 */ /* 0x000fe80000100a00 */
[----:B------:R-:W0:Y:S01]  /*4bd80*/  LDSM.16.M88.4 R24, [R2+0x1800] ;  /* 0x001800000218783b */ /* 0x000e220000000200 */
[----:B------:R-:W-:Y:S01]  /*4bd90*/  F2FP.F16.E4M3.UNPACK_B R4, R10 ;  /* 0x0000000aff04723e */ /* 0x000fe200020006ff */
[----:B0-----:R-:W-:-:S02]  /*4bda0*/  IMAD.MOV.U32 R10, RZ, RZ, R24 ;  /* 0x000000ffff0a7224 */ /* 0x001fc400078e0018 */
[----:B------:R-:W-:Y:S04]  /*4bdb0*/  STL.64 [R1+0x280], R24 ;  /* 0x0002801801007387 */ /* 0x000fe80000100a00 */
[----:B------:R-:W-:Y:S04]  /*4bdc0*/  STL.64 [R1+0x288], R26 ;  /* 0x0002881a01007387 */ /* 0x000fe80000100a00 */
[----:B------:R-:W-:Y:S04]  /*4bdd0*/  STL [R1+0x2010], R10 ;  /* 0x0020100a01007387 */ /* 0x000fe80000100800 */
[----:B------:R0:W-:Y:S04]  /*4bde0*/  STL.64 [R1+0x2008], R8 ;  /* 0x0020080801007387 */ /* 0x0001e80000100a00 */
[----:B------:R1:W-:Y:S04]  /*4bdf0*/  STL [R1+0x2014], R11 ;  /* 0x0020140b01007387 */ /* 0x0003e80000100800 */
[----:B0-----:R-:W2:Y:S04]  /*4be00*/  LDL.LU.64 R8, [R1+0x5b0] ;  /* 0x0005b00001087983 */ /* 0x001ea80000300a00 */
[----:B-1----:R-:W2:Y:S01]  /*4be10*/  LDL.LU.64 R10, [R1+0x5b8] ;  /* 0x0005b800010a7983 */ /* 0x002ea20000300a00 */
[----:B------:R-:W-:Y:S01]  /*4be20*/  F2FP.F16.E4M3.UNPACK_B R5, R0 ;  /* 0x00000000ff05723e */ /* 0x000fe200020006ff */
[----:B------:R-:W-:-:S02]  /*4be30*/  IMAD.MOV.U32 R0, RZ, RZ, R25 ;  /* 0x000000ffff007224 */ /* 0x000fc400078e0019 */
[----:B--2---:R-:W-:Y:S04]  /*4be40*/  STL.64 [R1+0x2020], R10 ;  /* 0x0020200a01007387 */ /* 0x004fe80000100a00 */
[----:B------:R3:W-:Y:S04]  /*4be50*/  STL.64 [R1+0x2018], R8 ;  /* 0x0020180801007387 */ /* 0x0007e80000100a00 */
[----:B------:R-:W2:Y:S04]  /*4be60*/  LDL.LU.64 R24, [R1+0x5a0] ;  /* 0x0005a00001187983 */ /* 0x000ea80000300a00 */
[----:B------:R-:W2:Y:S01]  /*4be70*/  LDL.LU.64 R26, [R1+0x5a8] ;  /* 0x0005a800011a7983 */ /* 0x000ea20000300a00 */
[----:B---3--:R-:W-:-:S15]  /*4be80*/  HMMA.16816.F32 R8, R16, R4, R20 ;  /* 0x000000041008723c */ /* 0x008fde0000001814 */
[----:B------:R-:W-:-:S04]  /*4be90*/  NOP ;  /* 0x0000000000007918 */ /* 0x000fc80000000000 */
[----:B------:R-:W-:Y:S04]  /*4bea0*/  STL.64 [R1+0x20], R8 ;  /* 0x0000200801007387 */ /* 0x000fe80000100a00 */
[----:B------:R-:W-:Y:S04]  /*4beb0*/  STL.64 [R1+0x28], R10 ;  /* 0x0000280a01007387 */ /* 0x000fe80000100a00 */
[----:B------:R-:W0:Y:S04]  /*4bec0*/  LDSM.16.M88.4 R8, [R2+0x1c00] ;  /* 0x001c00000208783b */ /* 0x000e280000000200 */
[----:B------:R-:W3:Y:S04]  /*4bed0*/  LDL.LU.64 R20, [R1+0x590] ;  /* 0x0005900001147983 */ /* 0x000ee80000300a00 */
[----:B------:R-:W3:Y:S04]  /*4bee0*/  LDL.LU.64 R22, [R1+0x598] ;  /* 0x0005980001167983 */ /* 0x000ee80000300a00 */
[----:B0-----:R-:W-:Y:S04]  /*4bef0*/  STL.64 [R1+0x3f0], R8 ;  /* 0x0003f00801007387 */ /* 0x001fe80000100a00 */
[----:B------:R0:W-:Y:S01]  /*4bf00*/  STL.64 [R1+0x3f8], R10 ;  /* 0x0003f80a01007387 */ /* 0x0001e20000100a00 */
[----:B------:R-:W-:-:S02]  /*4bf10*/  IMAD.MOV.U32 R15, RZ, RZ, R8 ;  /* 0x000000ffff0f7224 */ /* 0x000fc400078e0008 */
[----:B------:R-:W-:Y:S01]  /*4bf20*/  IMAD.MOV.U32 R3, RZ, RZ, R9 ;  /* 0x000000ffff037224 */ /* 0x000fe200078e0009 */
[----:B0-----:R-:W2:Y:S04]  /*4bf30*/  LDL.LU.64 R10, [R1+0x2020] ;  /* 0x00202000010a7983 */ /* 0x001ea80000300a00 */
[----:B------:R-:W2:Y:S01]  /*4bf40*/  LDL.LU.64 R8, [R1+0x2018] ;  /* 0x0020180001087983 */ /* 0x000ea20000300a00 */
[----:B----4-:R-:W-:Y:S02]  /*4bf50*/  F2FP.F16.E4M3.UNPACK_B R4, R14 ;  /* 0x0000000eff04723e */ /* 0x010fe400020006ff */
[----:B------:R-:W-:-:S07]  /*4bf60*/  F2FP.F16.E4M3.UNPACK_B R5, R13 ;  /* 0x0000000dff05723e */ /* 0x000fce00020006ff */
[----:B--2---:R-:W-:-:S15]  /*4bf70*/  HMMA.16816.F32 R8, R16, R4, R8 ;  /* 0x000000041008723c */ /* 0x004fde0000001808 */
[----:B------:R-:W-:-:S04]  /*4bf80*/  NOP ;  /* 0x0000000000007918 */ /* 0x000fc80000000000 */
[----:B------:R-:W-:Y:S04]  /*4bf90*/  STL.64 [R1+0x30], R8 ;  /* 0x0000300801007387 */ /* 0x000fe80000100a00 */
[----:B------:R0:W-:Y:S04]  /*4bfa0*/  STL.64 [R1+0x38], R10 ;  /* 0x0000380a01007387 */ /* 0x0001e80000100a00 */
[----:B0-----:R-:W2:Y:S01]  /*4bfb0*/  LDL.LU R11, [R1+0x2014] ;  /* 0x00201400010b7983 */ /* 0x001ea20000300800 */
[----:B------:R-:W-:Y:S02]  /*4bfc0*/  F2FP.F16.E4M3.UNPACK_B R4, R12 ;  /* 0x0000000cff04723e */ /* 0x000fe400020006ff */
[----:B--2---:R-:W-:-:S02]  /*4bfd0*/  F2FP.F16.E4M3.UNPACK_B R5, R11 ;  /* 0x0000000bff05723e */ /* 0x004fc400020006ff */
[----:B------:R-:W0:Y:S02]  /*4bfe0*/  LDSM.16.M88.4 R8, [R2+0x2000] ;  /* 0x002000000208783b */ /* 0x000e240000000200 */
[----:B0-----:R-:W-:Y:S02]  /*4bff0*/  IMAD.MOV.U32 R14, RZ, RZ, R8 ;  /* 0x000000ffff0e7224 */ /* 0x001fe400078e0008 */
[----:B------:R-:W-:Y:S01]  /*4c000*/  STL.64 [R1+0x3e0], R8 ;  /* 0x0003e00801007387 */ /* 0x000fe20000100a00 */
[----:B------:R-:W-:-:S03]  /*4c010*/  IMAD.MOV.U32 R13, RZ, RZ, R9 ;  /* 0x000000ffff0d7224 */ /* 0x000fc600078e0009 */
[----:B------:R0:W-:Y:S04]  /*4c020*/  STL.64 [R1+0x3e8], R10 ;  /* 0x0003e80a01007387 */ /* 0x0001e80000100a00 */
[----:B0-----:R-:W2:Y:S04]  /*4c030*/  LDL.LU R10, [R1+0x2010] ;  /* 0x00201000010a7983 */ /* 0x001ea80000300800 */
[----:B------:R-:W4:Y:S04]  /*4c040*/  LDL.LU.64 R8, [R1+0x2008] ;  /* 0x0020080001087983 */ /* 0x000f280000300a00 */
[----:B------:R-:W-:Y:S04]  /*4c050*/  STL.64 [R1+0x2000], R14 ;  /* 0x0020000e01007387 */ /* 0x000fe80000100a00 */
[----:B------:R0:W-:Y:S02]  /*4c060*/  STL [R1+0x1ff8], R13 ;  /* 0x001ff80d01007387 */ /* 0x0001e40000100800 */
[----:B0-----:R-:W-:-:S15]  /*4c070*/  HMMA.16816.F32 R12, R16, R4, R24 ;  /* 0x00000004100c723c */ /* 0x001fde0000001818 */
[----:B------:R-:W-:-:S04]  /*4c080*/  NOP ;  /* 0x0000000000007918 */ /* 0x000fc80000000000 */
[----:B------:R-:W-:Y:S04]  /*4c090*/  STL.64 [R1+0x40], R12 ;  /* 0x0000400c01007387 */ /* 0x000fe80000100a00 */
[----:B------:R-:W-:Y:S04]  /*4c0a0*/  STL.64 [R1+0x48], R14 ;  /* 0x0000480e01007387 */ /* 0x000fe80000100a00 */
[----:B------:R-:W0:Y:S01]  /*4c0b0*/  LDSM.16.M88.4 R12, [R2+0x2400] ;  /* 0x00240000020c783b */ /* 0x000e220000000200 */
[----:B------:R-:W-:Y:S02]  /*4c0c0*/  F2FP.F16.E4M3.UNPACK_B R4, R7 ;  /* 0x00000007ff04723e */ /* 0x000fe400020006ff */
[----:B------:R-:W-:Y:S01]  /*4c0d0*/  F2FP.F16.E4M3.UNPACK_B R5, R6 ;  /* 0x00000006ff05723e */ /* 0x000fe200020006ff */
[----:B0-----:R-:W-:Y:S01]  /*4c0e0*/  STL.64 [R1+0x3d0], R12 ;  /* 0x0003d00c01007387 */ /* 0x001fe20000100a00 */
[----:B------:R-:W-:-:S03]  /*4c0f0*/  IMAD.MOV.U32 R7, RZ, RZ, R12 ;  /* 0x000000ffff077224 */ /* 0x000fc600078e000c */
[----:B------:R3:W-:Y:S01]  /*4c100*/  STL.64 [R1+0x3d8], R14 ;  /* 0x0003d80e01007387 */ /* 0x0007e20000100a00 */
[----:B------:R-:W-:Y:S02]  /*4c110*/  IMAD.MOV.U32 R6, RZ, RZ, R13 ;  /* 0x000000ffff067224 */ /* 0x000fe400078e000d */
[----:B---3--:R-:W-:-:S15]  /*4c120*/  HMMA.16816.F32 R12, R16, R4, R20 ;  /* 0x00000004100c723c */ /* 0x008fde0000001814 */
[----:B------:R-:W-:-:S04]  /*4c130*/  NOP ;  /* 0x0000000000007918 */ /* 0x000fc80000000000 */
[----:B------:R-:W-:Y:S04]  /*4c140*/  STL.64 [R1+0x80], R12 ;  /* 0x0000800c01007387 */ /* 0x000fe80000100a00 */
[----:B------:R-:W-:Y:S04]  /*4c150*/  STL.64 [R1+0x88], R14 ;  /* 0x0000880e01007387 */ /* 0x000fe80000100a00 */
[----:B------:R-:W3:Y:S04]  /*4c160*/  LDL.LU.64 R20, [R1+0x570] ;  /* 0x0005700001147983 */ /* 0x000ee80000300a00 */
[----:B------:R-:W3:Y:S04]  /*4c170*/  LDL.LU.64 R22, [R1+0x578] ;  /* 0x0005780001167983 */ /* 0x000ee80000300a00 */
[----:B------:R-:W2:Y:S04]  /*4c180*/  LDL.LU.64 R24, [R1+0x560] ;  /* 0x0005600001187983 */ /* 0x000ea80000300a00 */
[----:B------:R-:W2:Y:S04]  /*4c190*/  LDL.LU.64 R26, [R1+0x568] ;  /* 0x00056800011a7983 */ /* 0x000ea80000300a00 */
[----:B------:R-:W0:Y:S04]  /*4c1a0*/  LDSM.16.M88.4 R12, [R2+0x2800] ;  /* 0x00280000020c783b */ /* 0x000e280000000200 */
[----:B--2---:R-:W-:Y:S04]  /*4c1b0*/  STL.64 [R1+0x1ff0], R26 ;  /* 0x001ff01a01007387 */ /* 0x004fe80000100a00 */
[----:B------:R1:W-:Y:S04]  /*4c1c0*/  STL.64 [R1+0x1fe8], R24 ;  /* 0x001fe81801007387 */ /* 0x0003e80000100a00 */
[----:B-1----:R-:W2:Y:S04]  /*4c1d0*/  LDL.LU.64 R24, [R1+0x580] ;  /* 0x0005800001187983 */ /* 0x002ea80000300a00 */
[----:B------:R-:W2:Y:S01]  /*4c1e0*/  LDL.LU.64 R26, [R1+0x588] ;  /* 0x00058800011a7983 */ /* 0x000ea20000300a00 */
[----:B----4-:R-:W-:-:S02]  /*4c1f0*/  F2FP.F16.E4M3.UNPACK_B R4, R9 ;  /* 0x00000009ff04723e */ /* 0x010fc400020006ff */
[----:B------:R-:W-:Y:S01]  /*4c200*/  F2FP.F16.E4M3.UNPACK_B R5, R8 ;  /* 0x00000008ff05723e */ /* 0x000fe200020006ff */
[----:B0-----:R-:W-:Y:S02]  /*4c210*/  IMAD.MOV.U32 R8, RZ, RZ, R12 ;  /* 0x000000ffff087224 */ /* 0x001fe400078e000c */
[----:B------:R-:W-:Y:S01]  /*4c220*/  IMAD.MOV.U32 R9, RZ, RZ, R13 ;  /* 0x000000ffff097224 */ /* 0x000fe200078e000d */
[----:B------:R-:W-:Y:S04]  /*4c230*/  STL.64 [R1+0x3c0], R12 ;  /* 0x0003c00c01007387 */ /* 0x000fe80000100a00 */
[----:B------:R0:W-:Y:S04]  /*4c240*/  STL.64 [R1+0x3c8], R14 ;  /* 0x0003c80e01007387 */ /* 0x0001e80000100a00 */
[----:B0-----:R-:W4:Y:S04]  /*4c250*/  LDL.LU.64 R14, [R1+0x2000] ;  /* 0x00200000010e7983 */ /* 0x001f280000300a00 */
[----:B------:R-:W3:Y:S04]  /*4c260*/  LDL.LU R13, [R1+0x1ff8] ;  /* 0x001ff800010d7983 */ /* 0x000ee80000300800 */
[----:B------:R0:W-:Y:S01]  /*4c270*/  STL.64 [R1+0x1fe0], R8 ;  /* 0x001fe00801007387 */ /* 0x0001e20000100a00 */
[----:B--2---:R-:W-:-:S15]  /*4c280*/  HMMA.16816.F32 R24, R16, R4, R24 ;  /* 0x000000041018723c */ /* 0x004fde0000001818 */
[----:B------:R-:W-:-:S04]  /*4c290*/  NOP ;  /* 0x0000000000007918 */ /* 0x000fc80000000000 */
[----:B------:R-:W-:Y:S04]  /*4c2a0*/  STL.64 [R1+0x70], R24 ;  /* 0x0000701801007387 */ /* 0x000fe80000100a00 */
[----:B------:R-:W-:Y:S04]  /*4c2b0*/  STL.64 [R1+0x78], R26 ;  /* 0x0000781a01007387 */ /* 0x000fe80000100a00 */
[----:B------:R-:W1:Y:S01]  /*4c2c0*/  LDSM.16.M88.4 R24, [R2+0x2c00] ;  /* 0x002c00000218783b */ /* 0x000e620000000200 */
[----:B------:R-:W-:-:S03]  /*4c2d0*/  F2FP.F16.E4M3.UNPACK_B R4, R10 ;  /* 0x0000000aff04723e */ /* 0x000fc600020006ff */
[----:B0-----:R-:W2:Y:S04]  /*4c2e0*/  LDL.LU.64 R8, [R1+0x550] ;  /* 0x0005500001087983 */ /* 0x001ea80000300a00 */
[----:B------:R-:W2:Y:S01]  /*4c2f0*/  LDL.LU.64 R10, [R1+0x558] ;  /* 0x00055800010a7983 */ /* 0x000ea20000300a00 */
[----:B------:R-:W-:-:S07]  /*4c300*/  F2FP.F16.E4M3.UNPACK_B R5, R0 ;  /* 0x00000000ff05723e */ /* 0x000fce00020006ff */
[----:B---3--:R-:W-:Y:S01]  /*4c310*/  HMMA.16816.F32 R20, R16, R4, R20 ;  /* 0x000000041014723c */ /* 0x008fe20000001814 */
[----:B-1----:R-:W-:Y:S01]  /*4c320*/  STL.64 [R1+0x3b0], R24 ;  /* 0x0003b01801007387 */ /* 0x002fe20000100a00 */
[----:B------:R-:W-:-:S03]  /*4c330*/  IMAD.MOV.U32 R12, RZ, RZ, R24 ;  /* 0x000000ffff0c7224 */ /* 0x000fc600078e0018 */
[----:B------:R-:W-:Y:S01]  /*4c340*/  STL.64 [R1+0x3b8], R26 ;  /* 0x0003b81a01007387 */ /* 0x000fe20000100a00 */
[----:B------:R-:W-:-:S03]  /*4c350*/  IMAD.MOV.U32 R0, RZ, RZ, R25 ;  /* 0x000000ffff007224 */ /* 0x000fc600078e0019 */
[----:B------:R-:W0:Y:S10]  /*4c360*/  LDSM.16.M88.4 R24, [R2+0x3000] ;  /* 0x003000000218783b */ /* 0x000e340000000200 */
[----:B------:R1:W-:Y:S04]  /*4c370*/  STL.64 [R1+0x60], R20 ;  /* 0x0000601401007387 */ /* 0x0003e80000100a00 */
[----:B------:R-:W-:Y:S01]  /*4c380*/  STL.64 [R1+0x68], R22 ;  /* 0x0000681601007387 */ /* 0x000fe20000100a00 */
[----:B------:R-:W-:-:S03]  /*4c390*/  F2FP.F16.E4M3.UNPACK_B R5, R3 ;  /* 0x00000003ff05723e */ /* 0x000fc600020006ff */
[----:B0-----:R-:W-:Y:S04]  /*4c3a0*/  STL.64 [R1+0x3a0], R24 ;  /* 0x0003a01801007387 */ /* 0x001fe80000100a00 */
[----:B------:R0:W-:Y:S01]  /*4c3b0*/  STL.64 [R1+0x3a8], R26 ;  /* 0x0003a81a01007387 */ /* 0x0001e20000100a00 */
[----:B-1----:R-:W-:Y:S02]  /*4c3c0*/  IMAD.MOV.U32 R20, RZ, RZ, R24 ;  /* 0x000000ffff147224 */ /* 0x002fe400078e0018 */
[----:B------:R-:W-:Y:S01]  /*4c3d0*/  IMAD.MOV.U32 R3, RZ, RZ, R25 ;  /* 0x000000ffff037224 */ /* 0x000fe200078e0019 */
[----:B0-----:R-:W3:Y:S04]  /*4c3e0*/  LDL.LU.64 R26, [R1+0x1ff0] ;  /* 0x001ff000011a7983 */ /* 0x001ee80000300a00 */
[----:B------:R-:W3:Y:S01]  /*4c3f0*/  LDL.LU.64 R24, [R1+0x1fe8] ;  /* 0x001fe80001187983 */ /* 0x000ee20000300a00 */
[----:B----4-:R-:W-:-:S07]  /*4c400*/  F2FP.F16.E4M3.UNPACK_B R4, R15 ;  /* 0x0000000fff04723e */ /* 0x010fce00020006ff */
[----:B---3--:R-:W-:-:S15]  /*4c410*/  HMMA.16816.F32 R24, R16, R4, R24 ;  /* 0x000000041018723c */ /* 0x008fde0000001818 */
[----:B------:R-:W-:-:S04]  /*4c420*/  NOP ;  /* 0x0000000000007918 */ /* 0x000fc80000000000 */
[----:B------:R-:W-:Y:S04]  /*4c430*/  STL.64 [R1+0x50], R24 ;  /* 0x0000501801007387 */ /* 0x000fe80000100a00 */
[----:B------:R-:W-:Y:S04]  /*4c440*/  STL.64 [R1+0x58], R26 ;  /* 0x0000581a01007387 */ /* 0x000fe80000100a00 */
[----:B------:R-:W0:Y:S01]  /*4c450*/  LDSM.16.M88.4 R24, [R2+0x3400] ;  /* 0x003400000218783b */ /* 0x000e220000000200 */
[----:B------:R-:W-:Y:S02]  /*4c460*/  F2FP.F16.E4M3.UNPACK_B R4, R14 ;  /* 0x0000000eff04723e */ /* 0x000fe400020006ff */
[----:B------:R-:W-:-:S07]  /*4c470*/  F2FP.F16.E4M3.UNPACK_B R5, R13 ;  /* 0x0000000dff05723e */ /* 0x000fce00020006ff */
[----:B--2---:R-:W-:Y:S01]  /*4c480*/  HMMA.16816.F32 R8, R16, R4, R8 ;  /* 0x000000041008723c */ /* 0x004fe20000001808 */
[----:B0-----:R0:W-:Y:S01]  /*4c490*/  STL.64 [R1+0x390], R24 ;  /* 0x0003901801007387 */ /* 0x0011e20000100a00 */
[----:B------:R-:W-:-:S03]  /*4c4a0*/  IMAD.MOV.U32 R29, RZ, RZ, R24 ;  /* 0x000000ffff1d7224 */ /* 0x000fc600078e0018 */
[----:B------:R1:W-:Y:S01]  /*4c4b0*/  STL.64 [R1+0x398], R26 ;  /* 0x0003981a01007387 */ /* 0x0003e20000100a00 */
[----:B------:R-:W-:-:S03]  /*4c4c0*/  IMAD.MOV.U32 R28, RZ, RZ, R25 ;  /* 0x000000ffff1c7224 */ /* 0x000fc600078e0019 */
[----:B0-----:R-:W2:Y:S04]  /*4c4d0*/  LDL.LU.64 R24, [R1+0x530] ;  /* 0x0005300001187983 */ /* 0x001ea80000300a00 */
[----:B-1----:R-:W2:Y:S06]  /*4c4e0*/  LDL.LU.64 R26, [R1+0x538] ;  /* 0x00053800011a7983 */ /* 0x002eac0000300a00 */
[----:B------:R-:W-:Y:S04]  /*4c4f0*/  STL.64 [R1], R8 ;  /* 0x0000000801007387 */ /* 0x000fe80000100a00 */
[----:B------:R-:W-:Y:S04]  /*4c500*/  STL.64 [R1+0x8], R10 ;  /* 0x0000080a01007387 */ /* 0x000fe80000100a00 */
[----:B------:R-:W0:Y:S02]  /*4c510*/  LDSM.16.M88.4 R8, [R2+0x3800] ;  /* 0x003800000208783b */ /* 0x000e240000000200 */
[----:B0-----:R-:W-:-:S02]  /*4c520*/  IMAD.MOV.U32 R23, RZ, RZ, R8 ;  /* 0x000000ffff177224 */ /* 0x001fc400078e0008 */
[----:B------:R-:W-:Y:S01]  /*4c530*/  IMAD.MOV.U32 R22, RZ, RZ, R9 ;  /* 0x000000ffff167224 */ /* 0x000fe200078e0009 */
[----:B------:R0:W-:Y:S04]  /*4c540*/  STL.64 [R1+0x380], R8 ;  /* 0x0003800801007387 */ /* 0x0001e80000100a00 */
[----:B------:R-:W-:Y:S04]  /*4c550*/  STL.64 [R1+0x388], R10 ;  /* 0x0003880a01007387 */ /* 0x000fe80000100a00 */
[----:B0-----:R-:W3:Y:S04]  /*4c560*/  LDL.LU.64 R8, [R1+0x1fe0] ;  /* 0x001fe00001087983 */ /* 0x001ee80000300a00 */
[----:B------:R-:W-:Y:S04]  /*4c570*/  STL.64 [R1+0x1fd8], R22 ;  /* 0x001fd81601007387 */ /* 0x000fe80000100a00 */
[----:B------:R0:W-:Y:S04]  /*4c580*/  STL [R1+0x1fd0], R20 ;  /* 0x001fd01401007387 */ /* 0x0001e80000100800 */
[----:B0-----:R-:W4:Y:S04]  /*4c590*/  LDL.LU.64 R20, [R1+0x540] ;  /* 0x0005400001147983 */ /* 0x001f280000300a00 */
[----:B------:R-:W4:Y:S01]  /*4c5a0*/  LDL.LU.64 R22, [R1+0x548] ;  /* 0x0005480001167983 */ /* 0x000f220000300a00 */
[----:B------:R-:W-:-:S02]  /*4c5b0*/  F2FP.F16.E4M3.UNPACK_B R4, R7 ;  /* 0x00000007ff04723e */ /* 0x000fc400020006ff */
[----:B------:R-:W-:-:S07]  /*4c5c0*/  F2FP.F16.E4M3.UNPACK_B R5, R6 ;  /* 0x00000006ff05723e */ /* 0x000fce00020006ff */
[----:B----4-:R-:W-:Y:S01]  /*4c5d0*/  HMMA.16816.F32 R4, R16, R4, R20 ;  /* 0x000000041004723c */ /* 0x010fe20000001814 */
[----:B------:R-:W0:Y:S01]  /*4c5e0*/  LDSM.16.M88.4 R20, [R2+0x3c00] ;  /* 0x003c00000214783b */ /* 0x000e220000000200 */
[----:B---3--:R-:W-:Y:S02]  /*4c5f0*/  F2FP.F16.E4M3.UNPACK_B R8, R8 ;  /* 0x00000008ff08723e */ /* 0x008fe400020006ff */
[----:B------:R-:W-:-:S07]  /*4c600*/  F2FP.F16.E4M3.UNPACK_B R9, R9 ;  /* 0x00000009ff09723e */ /* 0x000fce00020006ff */
[----:B--2---:R-:W-:Y:S08]  /*4c610*/  HMMA.16816.F32 R8, R16, R8, R24 ;  /* 0x000000081008723c */ /* 0x004ff00000001818 */
[----:B------:R-:W-:Y:S04]  /*4c620*/  STL.64 [R1+0x1ef8], R6 ;  /* 0x001ef80601007387 */ /* 0x000fe80000100a00 */
[----:B------:R-:W-:Y:S04]  /*4c630*/  STL.64 [R1+0x1ef0], R4 ;  /* 0x001ef00401007387 */ /* 0x000fe80000100a00 */
[----:B0-----:R-:W-:Y:S04]  /*4c640*/  STL.64 [R1+0x370], R20 ;  /* 0x0003701401007387 */ /* 0x001fe80000100a00 */
[----:B------:R-:W-:Y:S04]  /*4c650*/  STL.64 [R1+0x378], R22 ;  /* 0x0003781601007387 */ /* 0x000fe80000100a00 */
[----:B------:R-:W2:Y:S04]  /*4c660*/  LDL.LU.64 R24, [R1+0x510] ;  /* 0x0005100001187983 */ /* 0x000ea80000300a00 */
[----:B------:R-:W2:Y:S04]  /*4c670*/  LDL.LU.64 R26, [R1+0x518] ;  /* 0x00051800011a7983 */ /* 0x000ea80000300a00 */
[----:B------:R-:W-:Y:S04]  /*4c680*/  STL [R1+0x1eec], R8 ;  /* 0x001eec0801007387 */ /* 0x000fe80000100800 */
[----:B------:R0:W-:Y:S04]  /*4c690*/  STL [R1+0x1ee8], R9 ;  /* 0x001ee80901007387 */ /* 0x0001e80000100800 */
[----:B------:R-:W-:Y:S04]  /*4c6a0*/  STL [R1+0x1ee4], R10 ;  /* 0x001ee40a01007387 */ /* 0x000fe80000100800 */
[----:B------:R1:W-:Y:S04]  /*4c6b0*/  STL [R1+0x1ee0], R11 ;  /* 0x001ee00b01007387 */ /* 0x0003e80000100800 */
[----:B0-----:R-:W3:Y:S04]  /*4c6c0*/  LDL.LU.64 R8, [R1+0x520] ;  /* 0x0005200001087983 */ /* 0x001ee80000300a00 */
[----:B-1----:R-:W3:Y:S01]  /*4c6d0*/  LDL.LU.64 R10, [R1+0x528] ;  /* 0x00052800010a7983 */ /* 0x002ee20000300a00 */
[----:B------:R-:W-:-:S02]  /*4c6e0*/  IMAD.MOV.U32 R7, RZ, RZ, R20 ;  /* 0x000000ffff077224 */ /* 0x000fc400078e0014 */
[----:B------:R-:W-:Y:S02]  /*4c6f0*/  IMAD.MOV.U32 R6, RZ, RZ, R21 ;  /* 0x000000ffff067224 */ /* 0x000fe400078e0015 */
[----:B------:R-:W0:Y:S01]  /*4c700*/  LDSM.16.M88.4 R20, [R2+0x4000] ;  /* 0x004000000214783b */ /* 0x000e220000000200 */
[----:B------:R-:W-:Y:S02]  /*4c710*/  F2FP.F16.E4M3.UNPACK_B R12, R12 ;  /* 0x0000000cff0c723e */ /* 0x000fe400020006ff */
[----:B------:R-:W-:Y:S01]  /*4c720*/  F2FP.F16.E4M3.UNPACK_B R13, R0 ;  /* 0x00000000ff0d723e */ /* 0x000fe200020006ff */
[----:B0-----:R-:W-:Y:S04]  /*4c730*/  STL.64 [R1+0x360], R20 ;  /* 0x0003601401007387 */ /* 0x001fe80000100a00 */
[----:B------:R0:W-:Y:S01]  /*4c740*/  STL.64 [R1+0x368], R22 ;  /* 0x0003681601007387 */ /* 0x0001e20000100a00 */
[----:B------:R-:W-:-:S03]  /*4c750*/  IMAD.MOV.U32 R5, RZ, RZ, R20 ;  /* 0x000000ffff057224 */ /* 0x000fc600078e0014 */
[----:B0-----:R-:W4:Y:S04]  /*4c760*/  LDL.LU.64 R22, [R1+0x1fd8] ;  /* 0x001fd80001167983 */ /* 0x001f280000300a00 */
[----:B------:R-:W2:Y:S01]  /*4c770*/  LDL.LU R20, [R1+0x1fd0] ;  /* 0x001fd00001147983 */ /* 0x000ea20000300800 */
[----:B---3--:R-:W-:Y:S03]  /*4c780*/  HMMA.16816.F32 R12, R16, R12, R8 ;  /* 0x0000000c100c723c */ /* 0x008fe60000001808 */
[----:B------:R-:W0:-:S15]  /*4c790*/  LDSM.16.M88.4 R8, [R2+0x4400] ;  /* 0x004400000208783b */ /* 0x000e1e0000000200 */
[----:B------:R-:W-:Y:S01]  /*4c7a0*/  NOP ;  /* 0x0000000000007918 */ /* 0x000fe20000000000 */
[----:B------:R-:W-:Y:S04]  /*4c7b0*/  STL [R1+0x1edc], R12 ;  /* 0x001edc0c01007387 */ /* 0x000fe80000100800 */
[----:B------:R1:W-:Y:S04]  /*4c7c0*/  STL [R1+0x1ed8], R13 ;  /* 0x001ed80d01007387 */ /* 0x0003e80000100800 */
[----:B------:R-:W-:Y:S04]  /*4c7d0*/  STL [R1+0x1ed4], R14 ;  /* 0x001ed40e01007387 */ /* 0x000fe80000100800 */
[----:B------:R3:W-:Y:S04]  /*4c7e0*/  STL [R1+0x1ed0], R15 ;  /* 0x001ed00f01007387 */ /* 0x0007e80000100800 */
[----:B-1----:R-:W4:Y:S04]  /*4c7f0*/  LDL.LU.64 R12, [R1+0x500] ;  /* 0x00050000010c7983 */ /* 0x002f280000300a00 */
[----:B---3--:R-:W4:Y:S01]  /*4c800*/  LDL.LU.64 R14, [R1+0x508] ;  /* 0x00050800010e7983 */ /* 0x008f220000300a00 */
[----:B------:R-:W-:Y:S01]  /*4c810*/  IMAD.MOV.U32 R0, RZ, RZ, R21 ;  /* 0x000000ffff007224 */ /* 0x000fe200078e0015 */
[----:B------:R-:W-:-:S02]  /*4c820*/  F2FP.F16.E4M3.UNPACK_B R21, R3 ;  /* 0x00000003ff15723e */ /* 0x000fc400020006ff */
[----:B0-----:R0:W-:Y:S01]  /*4c830*/  STL.64 [R1+0x350], R8 ;  /* 0x0003500801007387 */ /* 0x0011e20000100a00 */
[----:B------:R-:W-:-:S03]  /*4c840*/  IMAD.MOV.U32 R4, RZ, RZ, R8 ;  /* 0x000000ffff047224 */ /* 0x000fc600078e0008 */
[----:B------:R1:W-:Y:S01]  /*4c850*/  STL.64 [R1+0x358], R10 ;  /* 0x0003580a01007387 */ /* 0x0003e20000100a00 */
[----:B------:R-:W-:-:S03]  /*4c860*/  IMAD.MOV.U32 R3, RZ, RZ, R9 ;  /* 0x000000ffff037224 */ /* 0x000fc600078e0009 */
[----:B0-----:R-:W3:Y:S04]  /*4c870*/  LDL.LU.64 R8, [R1+0x4f0] ;  /* 0x0004f00001087983 */ /* 0x001ee80000300a00 */
[----:B-1----:R-:W3:Y:S01]  /*4c880*/  LDL.LU.64 R10, [R1+0x4f8] ;  /* 0x0004f800010a7983 */ /* 0x002ee20000300a00 */
[----:B--2---:R-:W-:-:S07]  /*4c890*/  F2FP.F16.E4M3.UNPACK_B R20, R20 ;  /* 0x00000014ff14723e */ /* 0x004fce00020006ff */
[----:B------:R-:W-:-:S15]  /*4c8a0*/  HMMA.16816.F32 R24, R16, R20, R24 ;  /* 0x000000141018723c */ /* 0x000fde0000001818 */
[----:B------:R-:W-:-:S04]  /*4c8b0*/  NOP ;  /* 0x0000000000007918 */ /* 0x000fc80000000000 */
[----:B------:R-:W-:Y:S04]  /*4c8c0*/  STL [R1+0x1ecc], R24 ;  /* 0x001ecc1801007387 */ /* 0x000fe80000100800 */
[----:B------:R-:W-:Y:S04]  /*4c8d0*/  STL [R1+0x1ec8], R25 ;  /* 0x001ec81901007387 */ /* 0x000fe80000100800 */
[----:B------:R-:W-:Y:S04]  /*4c8e0*/  STL [R1+0x1ec4], R26 ;  /* 0x001ec41a01007387 */ /* 0x000fe80000100800 */
[----:B------:R-:W-:Y:S04]  /*4c8f0*/  STL [R1+0x1ec0], R27 ;  /* 0x001ec01b01007387 */ /* 0x000fe80000100800 */
[----:B------:R-:W0:Y:S01]  /*4c900*/  LDSM.16.M88.4 R24, [R2+0x4800] ;  /* 0x004800000218783b */ /* 0x000e220000000200 */
[----:B------:R-:W-:-:S02]  /*4c910*/  F2FP.F16.E4M3.UNPACK_B R20, R29 ;  /* 0x0000001dff14723e */ /* 0x000fc400020006ff */
[----:B------:R-:W-:Y:S01]  /*4c920*/  F2FP.F16.E4M3.UNPACK_B R21, R28 ;  /* 0x0000001cff15723e */ /* 0x000fe200020006ff */
[----:B0-----:R0:W-:Y:S04]  /*4c930*/  STL.64 [R1+0x340], R24 ;  /* 0x0003401801007387 */ /* 0x0011e80000100a00 */
[----:B------:R1:W-:Y:S01]  /*4c940*/  STL.64 [R1+0x348], R26 ;  /* 0x0003481a01007387 */ /* 0x0003e20000100a00 */
[----:B------:R-:W-:Y:S02]  /*4c950*/  IMAD.MOV.U32 R29, RZ, RZ, R24 ;  /* 0x000000ffff1d7224 */ /* 0x000fe400078e0018 */
[----:B------:R-:W-:Y:S01]  /*4c960*/  IMAD.MOV.U32 R28, RZ, RZ, R25 ;  /* 0x000000ffff1c7224 */ /* 0x000fe200078e0019 */
[----:B----4-:R-:W-:-:S15]  /*4c970*/  HMMA.16816.F32 R12, R16, R20, R12 ;  /* 0x00000014100c723c */ /* 0x010fde000000180c */
[----:B------:R-:W-:-:S04]  /*4c980*/  NOP ;  /* 0x0000000000007918 */ /* 0x000fc80000000000 */
[----:B------:R-:W-:Y:S04]  /*4c990*/  STL.64 [R1+0x90], R12 ;  /* 0x0000900c01007387 */ /* 0x000fe80000100a00 */
[----:B------:R-:W-:Y:S04]  /*4c9a0*/  STL.64 [R1+0x98], R14 ;  /* 0x0000980e01007387 */ /* 0x000fe80000100a00 */
[----:B0-----:R-:W2:Y:S04]  /*4c9b0*/  LDL.LU.64 R24, [R1+0x4e0] ;  /* 0x0004e00001187983 */ /* 0x001ea80000300a00 */
[----:B-1----:R-:W2:Y:S04]  /*4c9c0*/  LDL.LU.64 R26, [R1+0x4e8] ;  /* 0x0004e800011a7983 */ /* 0x002ea80000300a00 */
[----:B------:R-:W0:Y:S01]  /*4c9d0*/  LDSM.16.M88.4 R12, [R2+0x4c00] ;  /* 0x004c0000020c783b */ /* 0x000e220000000200 */
[----:B------:R-:W-:-:S02]  /*4c9e0*/  F2FP.F16.E4M3.UNPACK_B R20, R23 ;  /* 0x00000017ff14723e */ /* 0x000fc400020006ff */
[----:B------:R-:W-:Y:S01]  /*4c9f0*/  F2FP.F16.E4M3.UNPACK_B R21, R22 ;  /* 0x00000016ff15723e */ /* 0x000fe200020006ff */
[----:B0-----:R-:W-:Y:S01]  /*4ca00*/  STL.64 [R1+0x330], R12 ;  /* 0x0003300c01007387 */ /* 0x001fe20000100a00 */
[----:B------:R-:W-:-:S03]  /*4ca10*/  IMAD.MOV.U32 R23, RZ, RZ, R12 ;  /* 0x000000ffff177224 */ /* 0x000fc600078e000c */
[----:B------:R3:W-:Y:S01]  /*4ca20*/  STL.64 [R1+0x338], R14 ;  /* 0x0003380e01007387 */ /* 0x0007e20000100a00 */
[----:B------:R-:W-:Y:S02]  /*4ca30*/  IMAD.MOV.U32 R22, RZ, RZ, R13 ;  /* 0x000000ffff167224 */ /* 0x000fe400078e000d */
[----:B---3--:R-:W-:-:S15]  /*4ca40*/  HMMA.16816.F32 R12, R16, R20, R8 ;  /* 0x00000014100c723c */ /* 0x008fde0000001808 */
[----:B------:R-:W-:-:S04]  /*4ca50*/  NOP ;  /* 0x0000000000007918 */ /* 0x000fc80000000000 */
[----:B------:R-:W-:Y:S02]  /*4ca60*/  IMAD.MOV.U32 R10, RZ, RZ, R14 ;  /* 0x000000ffff0a7224 */ /* 0x000fe400078e000e */
[----:B------:R-:W-:Y:S02]  /*4ca70*/  IMAD.MOV.U32 R11, RZ, RZ, R15 ;  /* 0x000000ffff0b7224 */ /* 0x000fe400078e000f */
[----:B------:R-:W-:Y:S02]  /*4ca80*/  IMAD.MOV.U32 R8, RZ, RZ, R12 ;  /* 0x000000ffff087224 */ /* 0x000fe400078e000c */
[----:B------:R-:W-:Y:S02]  /*4ca90*/  IMAD.MOV.U32 R9, RZ, RZ, R13 ;  /* 0x000000ffff097224 */ /* 0x000fe400078e000d */
[----:B------:R-:W3:Y:S04]  /*4caa0*/  LDL.LU.64 R12, [R1+0x4d0] ;  /* 0x0004d000010c7983 */ /* 0x000ee80000300a00 */
[----:B------:R-:W3:Y:S04]  /*4cab0*/  LDL.LU.64 R14, [R1+0x4d8] ;  /* 0x0004d800010e7983 */ /* 0x000ee80000300a00 */
[----:B------:R-:W-:Y:S04]  /*4cac0*/  STL.64 [R1+0x1f08], R10 ;  /* 0x001f080a01007387 */ /* 0x000fe80000100a00 */
[----:B------:R-:W-:Y:S04]  /*4cad0*/  STL.64 [R1+0x1f00], R8 ;  /* 0x001f000801007387 */ /* 0x000fe80000100a00 */
[----:B------:R-:W0:Y:S01]  /*4cae0*/  LDSM.16.M88.4 R8, [R2+0x5000] ;  /* 0x005000000208783b */ /* 0x000e220000000200 */
[----:B------:R-:W-:-:S02]  /*4caf0*/  F2FP.F16.E4M3.UNPACK_B R20, R7 ;  /* 0x00000007ff14723e */ /* 0x000fc400020006ff */
[----:B------:R-:W-:Y:S01]  /*4cb00*/  F2FP.F16.E4M3.UNPACK_B R21, R6 ;  /* 0x00000006ff15723e */ /* 0x000fe200020006ff */
[----:B0-----:R-:W-:Y:S01]  /*4cb10*/  STL.64 [R1+0x320], R8 ;  /* 0x0003200801007387 */ /* 0x001fe20000100a00 */
[----:B------:R-:W-:-:S03]  /*4cb20*/  IMAD.MOV.U32 R7, RZ, RZ, R8 ;  /* 0x000000ffff077224 */ /* 0x000fc600078e0008 */
[----:B------:R2:W-:Y:S01]  /*4cb30*/  STL.64 [R1+0x328], R10 ;  /* 0x0003280a01007387 */ /* 0x0005e20000100a00 */
[----:B------:R-:W-:Y:S02]  /*4cb40*/  IMAD.MOV.U32 R6, RZ, RZ, R9 ;  /* 0x000000ffff067224 */ /* 0x000fe400078e0009 */
[----:B--2---:R-:W-:Y:S01]  /*4cb50*/  HMMA.16816.F32 R8, R16, R20, R24 ;  /* 0x000000141008723c */ /* 0x004fe20000001818 */
[----:B------:R-:W0:-:S15]  /*4cb60*/  LDSM.16.M88.4 R24, [R2+0x5400] ;  /* 0x005400000218783b */ /* 0x000e1e0000000200 */
[----:B------:R-:W-:-:S03]  /*4cb70*/  NOP ;  /* 0x0000000000007918 */ /* 0x000fc60000000000 */
[----:B------:R1:W-:Y:S04]  /*4cb80*/  STL.64 [R1+0xc0], R8 ;  /* 0x0000c00801007387 */ /* 0x0003e80000100a00 */
[----:B------:R2:W-:Y:S04]  /*4cb90*/  STL.64 [R1+0xc8], R10 ;  /* 0x0000c80a01007387 */ /* 0x0005e80000100a00 */
[----:B-1----:R-:W4:Y:S04]  /*4cba0*/  LDL.LU.64 R8, [R1+0x4c0] ;  /* 0x0004c00001087983 */ /* 0x002f280000300a00 */
[----:B--2---:R-:W4:Y:S01]  /*4cbb0*/  LDL.LU.64 R10, [R1+0x4c8] ;  /* 0x0004c800010a7983 */ /* 0x004f220000300a00 */
        /* <DEDUP_REMOVED lines=11> */
[----:B------:R-:W-:Y:S01]  /*4cc70*/  IMAD.MOV.U32 R13, RZ, RZ, R25 ;  /* 0x000000ffff0d7224 */ /* 0x000fe200078e0019 */
[----:B------:R-:W-:Y:S04]  /*4cc80*/  STL.64 [R1+0x1f18], R14 ;  /* 0x001f180e01007387 */ /* 0x000fe80000100a00 */
[----:B------:R-:W-:Y:S04]  /*4cc90*/  STL.64 [R1+0x1f10], R12 ;  /* 0x001f100c01007387 */ /* 0x000fe80000100a00 */
[----:B------:R-:W0:Y:S01]  /*4cca0*/  LDSM.16.M88.4 R12, [R2+0x5800] ;  /* 0x00580000020c783b */ /* 0x000e220000000200 */
[----:B------:R-:W-:-:S02]  /*4ccb0*/  F2FP.F16.E4M3.UNPACK_B R20, R4 ;  /* 0x00000004ff14723e */ /* 0x000fc400020006ff */
[----:B------:R-:W-:Y:S01]  /*4ccc0*/  F2FP.F16.E4M3.UNPACK_B R21, R3 ;  /* 0x00000003ff15723e */ /* 0x000fe200020006ff */
[----:B0-----:R-:W-:Y:S01]  /*4ccd0*/  IMAD.MOV.U32 R4, RZ, RZ, R12 ;  /* 0x000000ffff047224 */ /* 0x001fe200078e000c */
[----:B------:R-:W-:Y:S04]  /*4cce0*/  STL.64 [R1+0x300], R12 ;  /* 0x0003000c01007387 */ /* 0x000fe80000100a00 */
[----:B------:R-:W-:Y:S04]  /*4ccf0*/  STL.64 [R1+0x308], R14 ;  /* 0x0003080e01007387 */ /* 0x000fe80000100a00 */
[----:B------:R-:W-:Y:S04]  /*4cd00*/  STL.64 [R1+0x1fc8], R6 ;  /* 0x001fc80601007387 */ /* 0x000fe80000100a00 */
[----:B------:R-:W-:Y:S04]  /*4cd10*/  STL.64 [R1+0x1fc0], R4 ;  /* 0x001fc00401007387 */ /* 0x000fe80000100a00 */
[----:B------:R-:W0:Y:S01]  /*4cd20*/  LDSM.16.M88.4 R4, [R2+0x5c00] ;  /* 0x005c00000204783b */ /* 0x000e220000000200 */
[----:B------:R-:W-:Y:S01]  /*4cd30*/  IMAD.MOV.U32 R3, RZ, RZ, R13 ;  /* 0x000000ffff037224 */ /* 0x000fe200078e000d */
[----:B----4-:R-:W-:-:S15]  /*4cd40*/  HMMA.16816.F32 R8, R16, R20, R8 ;  /* 0x000000141008723c */ /* 0x010fde0000001808 */
[----:B------:R-:W-:-:S04]  /*4cd50*/  NOP ;  /* 0x0000000000007918 */ /* 0x000fc80000000000 */
[----:B------:R-:W-:Y:S02]  /*4cd60*/  IMAD.MOV.U32 R26, RZ, RZ, R10 ;  /* 0x000000ffff1a7224 */ /* 0x000fe400078e000a */
[----:B------:R-:W-:Y:S02]  /*4cd70*/  IMAD.MOV.U32 R27, RZ, RZ, R11 ;  /* 0x000000ffff1b7224 */ /* 0x000fe400078e000b */
[----:B------:R-:W-:Y:S02]  /*4cd80*/  IMAD.MOV.U32 R24, RZ, RZ, R8 ;  /* 0x000000ffff187224 */ /* 0x000fe400078e0008 */
[----:B------:R-:W-:Y:S02]  /*4cd90*/  IMAD.MOV.U32 R25, RZ, RZ, R9 ;  /* 0x000000ffff197224 */ /* 0x000fe400078e0009 */
[----:B------:R-:W2:Y:S04]  /*4cda0*/  LDL.LU.64 R8, [R1+0x4a0] ;  /* 0x0004a00001087983 */ /* 0x000ea80000300a00 */
[----:B------:R-:W2:Y:S04]  /*4cdb0*/  LDL.LU.64 R10, [R1+0x4a8] ;  /* 0x0004a800010a7983 */ /* 0x000ea80000300a00 */
[----:B------:R-:W-:Y:S04]  /*4cdc0*/  STL.64 [R1+0x1f28], R26 ;  /* 0x001f281a01007387 */ /* 0x000fe80000100a00 */
[----:B------:R1:W-:Y:S04]  /*4cdd0*/  STL.64 [R1+0x1f20], R24 ;  /* 0x001f201801007387 */ /* 0x0003e80000100a00 */
[----:B-1----:R-:W3:Y:S04]  /*4cde0*/  LDL.LU.64 R24, [R1+0x4b0] ;  /* 0x0004b00001187983 */ /* 0x002ee80000300a00 */
[----:B------:R-:W3:Y:S04]  /*4cdf0*/  LDL.LU.64 R26, [R1+0x4b8] ;  /* 0x0004b800011a7983 */ /* 0x000ee80000300a00 */
[----:B------:R-:W4:Y:S04]  /*4ce00*/  LDL.LU.64 R12, [R1+0x490] ;  /* 0x00049000010c7983 */ /* 0x000f280000300a00 */
[----:B------:R-:W4:Y:S04]  /*4ce10*/  LDL.LU.64 R14, [R1+0x498] ;  /* 0x00049800010e7983 */ /* 0x000f280000300a00 */
[----:B0-----:R-:W-:Y:S04]  /*4ce20*/  STL.64 [R1+0x2f0], R4 ;  /* 0x0002f00401007387 */ /* 0x001fe80000100a00 */
[----:B------:R0:W-:Y:S04]  /*4ce30*/  STL.64 [R1+0x2f8], R6 ;  /* 0x0002f80601007387 */ /* 0x0001e80000100a00 */
[----:B0-----:R-:W2:Y:S01]  /*4ce40*/  LDL.LU.64 R6, [R1+0x1fc8] ;  /* 0x001fc80001067983 */ /* 0x001ea20000300a00 */
[----:B------:R-:W-:-:S02]  /*4ce50*/  F2FP.F16.E4M3.UNPACK_B R20, R29 ;  /* 0x0000001dff14723e */ /* 0x000fc400020006ff */
[----:B------:R-:W-:Y:S01]  /*4ce60*/  F2FP.F16.E4M3.UNPACK_B R21, R28 ;  /* 0x0000001cff15723e */ /* 0x000fe200020006ff */
[----:B------:R-:W-:Y:S02]  /*4ce70*/  IMAD.MOV.U32 R29, RZ, RZ, R4 ;  /* 0x000000ffff1d7224 */ /* 0x000fe400078e0004 */
[----:B------:R-:W-:Y:S02]  /*4ce80*/  IMAD.MOV.U32 R28, RZ, RZ, R5 ;  /* 0x000000ffff1c7224 */ /* 0x000fe400078e0005 */
[----:B------:R-:W4:Y:S02]  /*4ce90*/  LDL.LU.64 R4, [R1+0x1fc0] ;  /* 0x001fc00001047983 */ /* 0x000f240000300a00 */
[----:B---3--:R-:W-:Y:S01]  /*4cea0*/  HMMA.16816.F32 R24, R16, R20, R24 ;  /* 0x000000141018723c */ /* 0x008fe20000001818 */
[----:B------:R-:W-:-:S15]  /*4ceb0*/  F2FP.F16.E4M3.UNPACK_B R20, R23 ;  /* 0x00000017ff14723e */ /* 0x000fde00020006ff */
[----:B------:R-:W-:-:S03]  /*4cec0*/  NOP ;  /* 0x0000000000007918 */ /* 0x000fc60000000000 */
[----:B------:R-:W-:Y:S04]  /*4ced0*/  STL.64 [R1+0x110], R24 ;  /* 0x0001101801007387 */ /* 0x000fe80000100a00 */
[----:B------:R-:W-:Y:S04]  /*4cee0*/  STL.64 [R1+0x118], R26 ;  /* 0x0001181a01007387 */ /* 0x000fe80000100a00 */
[----:B------:R-:W0:Y:S01]  /*4cef0*/  LDSM.16.M88.4 R24, [R2+0x6000] ;  /* 0x006000000218783b */ /* 0x000e220000000200 */
[----:B------:R-:W-:-:S07]  /*4cf00*/  F2FP.F16.E4M3.UNPACK_B R21, R22 ;  /* 0x00000016ff15723e */ /* 0x000fce00020006ff */
[C---:B--2---:R-:W-:Y:S01]  /*4cf10*/  HMMA.16816.F32 R8, R16.reuse, R20, R8 ;  /* 0x000000141008723c */ /* 0x044fe20000001808 */
[----:B------:R-:W-:Y:S02]  /*4cf20*/  F2FP.F16.E4M3.UNPACK_B R20, R7 ;  /* 0x00000007ff14723e */ /* 0x000fe400020006ff */
[----:B------:R-:W-:Y:S01]  /*4cf30*/  F2FP.F16.E4M3.UNPACK_B R21, R6 ;  /* 0x00000006ff15723e */ /* 0x000fe200020006ff */
[----:B0-----:R-:W-:Y:S04]  /*4cf40*/  STL.64 [R1+0x2e0], R24 ;  /* 0x0002e01801007387 */ /* 0x001fe80000100a00 */
[----:B------:R-:W-:Y:S11]  /*4cf50*/  STL.64 [R1+0x2e8], R26 ;  /* 0x0002e81a01007387 */ /* 0x000ff60000100a00 */
[----:B------:R-:W-:Y:S04]  /*4cf60*/  STL.64 [R1+0x120], R8 ;  /* 0x0001200801007387 */ /* 0x000fe80000100a00 */
[----:B------:R-:W-:Y:S04]  /*4cf70*/  STL.64 [R1+0x128], R10 ;  /* 0x0001280a01007387 */ /* 0x000fe80000100a00 */
[----:B------:R-:W0:Y:S01]  /*4cf80*/  LDSM.16.M88.4 R8, [R2+0x6400] ;  /* 0x006400000208783b */ /* 0x000e220000000200 */
[----:B----4-:R-:W-:Y:S01]  /*4cf90*/  HMMA.16816.F32 R12, R16, R20, R12 ;  /* 0x00000014100c723c */ /* 0x010fe2000000180c */
[----:B------:R-:W-:-:S02]  /*4cfa0*/  IMAD.MOV.U32 R23, RZ, RZ, R24 ;  /* 0x000000ffff177224 */ /* 0x000fc400078e0018 */
[----:B------:R-:W-:Y:S01]  /*4cfb0*/  IMAD.MOV.U32 R22, RZ, RZ, R25 ;  /* 0x000000ffff167224 */ /* 0x000fe200078e0019 */
[----:B0-----:R0:W-:Y:S01]  /*4cfc0*/  STL.64 [R1+0x2d0], R8 ;  /* 0x0002d00801007387 */ /* 0x0011e20000100a00 */
[----:B------:R-:W-:-:S03]  /*4cfd0*/  IMAD.MOV.U32 R7, RZ, RZ, R8 ;  /* 0x000000ffff077224 */ /* 0x000fc600078e0008 */
[----:B------:R1:W-:Y:S01]  /*4cfe0*/  STL.64 [R1+0x2d8], R10 ;  /* 0x0002d80a01007387 */ /* 0x0003e20000100a00 */
[----:B------:R-:W-:-:S03]  /*4cff0*/  IMAD.MOV.U32 R6, RZ, RZ, R9 ;  /* 0x000000ffff067224 */ /* 0x000fc600078e0009 */
[----:B0-----:R-:W2:Y:S04]  /*4d000*/  LDL.LU.64 R8, [R1+0x480] ;  /* 0x0004800001087983 */ /* 0x001ea80000300a00 */
[----:B-1----:R-:W2:Y:S04]  /*4d010*/  LDL.LU.64 R10, [R1+0x488] ;  /* 0x00048800010a7983 */ /* 0x002ea80000300a00 */
[----:B------:R-:W-:Y:S04]  /*4d020*/  STL.64 [R1+0x140], R12 ;  /* 0x0001400c01007387 */ /* 0x000fe80000100a00 */
[----:B------:R-:W-:Y:S04]  /*4d030*/  STL.64 [R1+0x148], R14 ;  /* 0x0001480e01007387 */ /* 0x000fe80000100a00 */
[----:B------:R-:W3:Y:S04]  /*4d040*/  LDL.LU.64 R24, [R1+0x460] ;  /* 0x0004600001187983 */ /* 0x000ee80000300a00 */
[----:B------:R-:W4:Y:S04]  /*4d050*/  LDL.LU.64 R26, [R1+0x468] ;  /* 0x00046800011a7983 */ /* 0x000f280000300a00 */
[----:B------:R-:W0:Y:S01]  /*4d060*/  LDSM.16.M88.4 R12, [R2+0x6800] ;  /* 0x00680000020c783b */ /* 0x000e220000000200 */
[----:B------:R-:W-:-:S03]  /*4d070*/  F2FP.F16.E4M3.UNPACK_B R20, R5 ;  /* 0x00000005ff14723e */ /* 0x000fc600020006ff */
[----:B----4-:R-:W-:Y:S04]  /*4d080*/  STL.64 [R1+0x1fa8], R26 ;  /* 0x001fa81a01007387 */ /* 0x010fe80000100a00 */
[----:B---3--:R1:W-:Y:S04]  /*4d090*/  STL.64 [R1+0x1fa0], R24 ;  /* 0x001fa01801007387 */ /* 0x0083e80000100a00 */
[----:B-1----:R-:W3:Y:S04]  /*4d0a0*/  LDL.LU.64 R24, [R1+0x470] ;  /* 0x0004700001187983 */ /* 0x002ee80000300a00 */
[----:B------:R-:W4:Y:S01]  /*4d0b0*/  LDL.LU.64 R26, [R1+0x478] ;  /* 0x00047800011a7983 */ /* 0x000f220000300a00 */
[----:B------:R-:W-:Y:S01]  /*4d0c0*/  F2FP.F16.E4M3.UNPACK_B R21, R0 ;  /* 0x00000000ff15723e */ /* 0x000fe200020006ff */
[----:B0-----:R-:W-:-:S02]  /*4d0d0*/  IMAD.MOV.U32 R5, RZ, RZ, R12 ;  /* 0x000000ffff057224 */ /* 0x001fc400078e000c */
[----:B------:R-:W-:Y:S01]  /*4d0e0*/  IMAD.MOV.U32 R0, RZ, RZ, R13 ;  /* 0x000000ffff007224 */ /* 0x000fe200078e000d */
[----:B----4-:R-:W-:Y:S04]  /*4d0f0*/  STL.64 [R1+0x1fb8], R26 ;  /* 0x001fb81a01007387 */ /* 0x010fe80000100a00 */
[----:B---3--:R2:W-:Y:S02]  /*4d100*/  STL.64 [R1+0x1fb0], R24 ;  /* 0x001fb01801007387 */ /* 0x0085e40000100a00 */
[----:B--2---:R-:W-:Y:S02]  /*4d110*/  HMMA.16816.F32 R24, R16, R20, R8 ;  /* 0x000000141018723c */ /* 0x004fe40000001808 */
[----:B------:R0:W-:Y:S04]  /*4d120*/  STL.64 [R1+0x2c0], R12 ;  /* 0x0002c00c01007387 */ /* 0x0001e80000100a00 */
[----:B------:R1:W-:Y:S04]  /*4d130*/  STL.64 [R1+0x2c8], R14 ;  /* 0x0002c80e01007387 */ /* 0x0003e80000100a00 */
[----:B0-----:R-:W2:Y:S04]  /*4d140*/  LDL.LU.64 R12, [R1+0x450] ;  /* 0x00045000010c7983 */ /* 0x001ea80000300a00 */
[----:B-1----:R-:W2:Y:S04]  /*4d150*/  LDL.LU.64 R14, [R1+0x458] ;  /* 0x00045800010e7983 */ /* 0x002ea80000300a00 */
[----:B------:R-:W3:Y:S04]  /*4d160*/  LDL.LU.64 R8, [R1+0x440] ;  /* 0x0004400001087983 */ /* 0x000ee80000300a00 */
[----:B------:R-:W3:Y:S04]  /*4d170*/  LDL.LU.64 R10, [R1+0x448] ;  /* 0x00044800010a7983 */ /* 0x000ee80000300a00 */
[----:B------:R-:W-:Y:S04]  /*4d180*/  STL.64 [R1+0x150], R24 ;  /* 0x0001501801007387 */ /* 0x000fe80000100a00 */
[----:B------:R-:W-:Y:S04]  /*4d190*/  STL.64 [R1+0x158], R26 ;  /* 0x0001581a01007387 */ /* 0x000fe80000100a00 */
[----:B------:R-:W0:Y:S01]  /*4d1a0*/  LDSM.16.M88.4 R24, [R2+0x6c00] ;  /* 0x006c00000218783b */ /* 0x000e220000000200 */
[----:B------:R-:W-:-:S02]  /*4d1b0*/  F2FP.F16.E4M3.UNPACK_B R20, R4 ;  /* 0x00000004ff14723e */ /* 0x000fc400020006ff */
[----:B------:R-:W-:Y:S01]  /*4d1c0*/  F2FP.F16.E4M3.UNPACK_B R21, R3 ;  /* 0x00000003ff15723e */ /* 0x000fe200020006ff */
[----:B0-----:R-:W-:Y:S04]  /*4d1d0*/  STL.64 [R1+0x2b0], R24 ;  /* 0x0002b01801007387 */ /* 0x001fe80000100a00 */
[----:B------:R0:W-:Y:S01]  /*4d1e0*/  STL.64 [R1+0x2b8], R26 ;  /* 0x0002b81a01007387 */ /* 0x0001e20000100a00 */
[----:B------:R-:W-:Y:S02]  /*4d1f0*/  IMAD.MOV.U32 R4, RZ, RZ, R24 ;  /* 0x000000ffff047224 */ /* 0x000fe400078e0018 */
[----:B------:R-:W-:Y:S01]  /*4d200*/  IMAD.MOV.U32 R3, RZ, RZ, R25 ;  /* 0x000000ffff037224 */ /* 0x000fe200078e0019 */
[----:B0-----:R-:W4:Y:S04]  /*4d210*/  LDL.LU.64 R26, [R1+0x1fb8] ;  /* 0x001fb800011a7983 */ /* 0x001f280000300a00 */
[----:B------:R-:W4:Y:S02]  /*4d220*/  LDL.LU.64 R24, [R1+0x1fb0] ;  /* 0x001fb00001187983 */ /* 0x000f240000300a00 */
[----:B----4-:R-:W-:-:S15]  /*4d230*/  HMMA.16816.F32 R24, R16, R20, R24 ;  /* 0x000000141018723c */ /* 0x010fde0000001818 */
[----:B------:R-:W-:-:S04]  /*4d240*/  NOP ;  /* 0x0000000000007918 */ /* 0x000fc80000000000 */
[----:B------:R-:W-:Y:S04]  /*4d250*/  STL.64 [R1+0x170], R24 ;  /* 0x0001701801007387 */ /* 0x000fe80000100a00 */
[----:B------:R-:W-:Y:S04]  /*4d260*/  STL.64 [R1+0x178], R26 ;  /* 0x0001781a01007387 */ /* 0x000fe80000100a00 */
[----:B------:R-:W0:Y:S04]  /*4d270*/  LDSM.16.M88.4 R24, [R2+0x7000] ;  /* 0x007000000218783b */ /* 0x000e280000000200 */
[----:B0-----:R-:W-:Y:S04]  /*4d280*/  STL.64 [R1+0x2a0], R24 ;  /* 0x0002a01801007387 */ /* 0x001fe80000100a00 */
[----:B------:R0:W-:Y:S04]  /*4d290*/  STL.64 [R1+0x2a8], R26 ;  /* 0x0002a81a01007387 */ /* 0x0001e80000100a00 */
[----:B0-----:R-:W4:Y:S04]  /*4d2a0*/  LDL.LU.64 R26, [R1+0x1fa8] ;  /* 0x001fa800011a7983 */ /* 0x001f280000300a00 */
[----:B------:R-:W4:Y:S01]  /*4d2b0*/  LDL.LU.64 R24, [R1+0x1fa0] ;  /* 0x001fa00001187983 */ /* 0x000f220000300a00 */
[----:B------:R-:W-:-:S02]  /*4d2c0*/  F2FP.F16.E4M3.UNPACK_B R20, R29 ;  /* 0x0000001dff14723e */ /* 0x000fc400020006ff */
[----:B------:R-:W-:-:S07]  /*4d2d0*/  F2FP.F16.E4M3.UNPACK_B R21, R28 ;  /* 0x0000001cff15723e */ /* 0x000fce00020006ff */
[----:B----4-:R-:W-:Y:S01]  /*4d2e0*/  HMMA.16816.F32 R24, R16, R20, R24 ;  /* 0x000000141018723c */ /* 0x010fe20000001818 */
        /* <DEDUP_REMOVED lines=14> */
[----:B---3--:R-:W-:Y:S03]  /*4d3d0*/  HMMA.16816.F32 R8, R16, R20, R8 ;  /* 0x000000141008723c */ /* 0x008fe60000001808 */
[----:B0-----:R-:W-:Y:S04]  /*4d3e0*/  STL.64 [R1+0x270], R12 ;  /* 0x0002700c01007387 */ /* 0x001fe80000100a00 */
[----:B------:R0:W-:-:S12]  /*4d3f0*/  STL.64 [R1+0x278], R14 ;  /* 0x0002780e01007387 */ /* 0x0001d80000100a00 */
[----:B------:R1:W-:Y:S04]  /*4d400*/  STL.64 [R1+0x1c0], R8 ;  /* 0x0001c00801007387 */ /* 0x0003e80000100a00 */
[----:B------:R2:W-:Y:S04]  /*4d410*/  STL.64 [R1+0x1c8], R10 ;  /* 0x0001c80a01007387 */ /* 0x0005e80000100a00 */
[----:B------:R-:W3:Y:S04]  /*4d420*/  LDL.LU.64 R24, [R1+0x160] ;  /* 0x0001600001187983 */ /* 0x000ee80000300a00 */
[----:B------:R-:W3:Y:S04]  /*4d430*/  LDL.LU.64 R26, [R1+0x168] ;  /* 0x00016800011a7983 */ /* 0x000ee80000300a00 */
[----:B0-----:R-:W4:Y:S04]  /*4d440*/  LDL.LU R14, [R1+0x788] ;  /* 0x00078800010e7983 */ /* 0x001f280000300800 */
[----:B------:R-:W4:Y:S04]  /*4d450*/  LDL.LU R15, [R1+0x780] ;  /* 0x00078000010f7983 */ /* 0x000f280000300800 */
[----:B-1----:R-:W3:Y:S04]  /*4d460*/  LDL.LU R8, [R1+0x7a4] ;  /* 0x0007a40001087983 */ /* 0x002ee80000300800 */
[----:B------:R-:W3:Y:S04]  /*4d470*/  LDL.LU R22, [R1+0x79c] ;  /* 0x00079c0001167983 */ /* 0x000ee80000300800 */
[----:B------:R-:W3:Y:S04]  /*4d480*/  LDL.LU R9, [R1+0x798] ;  /* 0x0007980001097983 */ /* 0x000ee80000300800 */
[----:B--2---:R-:W2:Y:S04]  /*4d490*/  LDL.LU R10, [R1+0x794] ;  /* 0x00079400010a7983 */ /* 0x004ea80000300800 */
[----:B------:R-:W2:Y:S01]  /*4d4a0*/  LDL.LU R11, [R1+0x7b4] ;  /* 0x0007b400010b7983 */ /* 0x000ea20000300800 */
[----:B------:R-:W-:-:S02]  /*4d4b0*/  F2FP.F16.E4M3.UNPACK_B R20, R5 ;  /* 0x00000005ff14723e */ /* 0x000fc400020006ff */
[----:B------:R-:W-:Y:S01]  /*4d4c0*/  F2FP.F16.E4M3.UNPACK_B R21, R0 ;  /* 0x00000000ff15723e */ /* 0x000fe200020006ff */
[----:B--2---:R-:W-:Y:S04]  /*4d4d0*/  STL.64 [R1+0x1f88], R10 ;  /* 0x001f880a01007387 */ /* 0x004fe80000100a00 */
[----:B---3--:R-:W-:Y:S04]  /*4d4e0*/  STL.64 [R1+0x1f80], R8 ;  /* 0x001f800801007387 */ /* 0x008fe80000100a00 */
[----:B------:R0:W1:Y:S04]  /*4d4f0*/  LDSM.16.M88.4 R8, [R2+0x7c00] ;  /* 0x007c00000208783b */ /* 0x0000680000000200 */
[----:B------:R-:W2:Y:S01]  /*4d500*/  LDL.LU R23, [R1+0x7b0] ;  /* 0x0007b00001177983 */ /* 0x000ea20000300800 */
[----:B0-----:R-:W-:-:S03]  /*4d510*/  IMAD.MOV.U32 R2, RZ, RZ, R4 ;  /* 0x000000ffff027224 */ /* 0x001fc600078e0004 */
[----:B-1----:R-:W-:Y:S01]  /*4d520*/  STL.64 [R1+0x250], R8 ;  /* 0x0002500801007387 */ /* 0x002fe20000100a00 */
[----:B------:R-:W-:Y:S02]  /*4d530*/  IMAD.MOV.U32 R13, RZ, RZ, R8 ;  /* 0x000000ffff0d7224 */ /* 0x000fe400078e0008 */
[----:B------:R-:W-:Y:S01]  /*4d540*/  IMAD.MOV.U32 R12, RZ, RZ, R9 ;  /* 0x000000ffff0c7224 */ /* 0x000fe200078e0009 */
[----:B------:R0:W-:Y:S01]  /*4d550*/  STL [R1+0x258], R10 ;  /* 0x0002580a01007387 */ /* 0x0001e20000100800 */
[----:B------:R-:W-:Y:S02]  /*4d560*/  IMAD.MOV.U32 R0, RZ, RZ, R11 ;  /* 0x000000ffff007224 */ /* 0x000fe400078e000b */
[----:B0-----:R-:W-:Y:S01]  /*4d570*/  HMMA.16816.F32 R8, R16, R20, R24 ;  /* 0x000000141008723c */ /* 0x001fe20000001818 */
[----:B----4-:R-:W-:Y:S04]  /*4d580*/  STL.64 [R1+0x1f98], R14 ;  /* 0x001f980e01007387 */ /* 0x010fe80000100a00 */
[----:B------:R0:W-:Y:S04]  /*4d590*/  STL.64 [R1+0x1f90], R12 ;  /* 0x001f900c01007387 */ /* 0x0001e80000100a00 */
[----:B0-----:R-:W3:Y:S04]  /*4d5a0*/  LDL.LU.64 R12, [R1+0x130] ;  /* 0x00013000010c7983 */ /* 0x001ee80000300a00 */
[----:B------:R-:W3:Y:S04]  /*4d5b0*/  LDL.LU.64 R14, [R1+0x138] ;  /* 0x00013800010e7983 */ /* 0x000ee80000300a00 */
[----:B------:R-:W4:Y:S04]  /*4d5c0*/  LDL.LU.64 R4, [R1+0xa0] ;  /* 0x0000a00001047983 */ /* 0x000f280000300a00 */
[----:B------:R-:W4:Y:S04]  /*4d5d0*/  LDL.LU.64 R6, [R1+0xa8] ;  /* 0x0000a80001067983 */ /* 0x000f280000300a00 */
[----:B------:R0:W-:Y:S01]  /*4d5e0*/  STL [R1+0x1d30], R0 ;  /* 0x001d300001007387 */ /* 0x0001e20000100800 */
[----:B------:R-:W-:-:S02]  /*4d5f0*/  IMAD.MOV.U32 R29, RZ, RZ, R10 ;  /* 0x000000ffff1d7224 */ /* 0x000fc400078e000a */
[----:B------:R-:W-:Y:S01]  /*4d600*/  IMAD.MOV.U32 R28, RZ, RZ, R11 ;  /* 0x000000ffff1c7224 */ /* 0x000fe200078e000b */
[----:B0-----:R-:W2:Y:S04]  /*4d610*/  LDL R0, [R1+0x274] ;  /* 0x0002740001007983 */ /* 0x001ea80000100800 */
[----:B------:R0:W-:Y:S04]  /*4d620*/  STL.64 [R1+0x1b0], R8 ;  /* 0x0001b00801007387 */ /* 0x0001e80000100a00 */
[----:B------:R-:W2:Y:S04]  /*4d630*/  LDL R20, [R1+0x294] ;  /* 0x0002940001147983 */ /* 0x000ea80000100800 */
[----:B0-----:R-:W2:Y:S04]  /*4d640*/  LDL.LU.64 R8, [R1+0xd0] ;  /* 0x0000d00001087983 */ /* 0x001ea80000300a00 */
[----:B------:R-:W2:Y:S04]  /*4d650*/  LDL.LU.64 R10, [R1+0xd8] ;  /* 0x0000d800010a7983 */ /* 0x000ea80000300a00 */
[----:B------:R-:W2:Y:S04]  /*4d660*/  LDL R21, [R1+0x270] ;  /* 0x0002700001157983 */ /* 0x000ea80000100800 */
[----:B------:R-:W2:Y:S04]  /*4d670*/  LDL.LU.64 R24, [R1+0x100] ;  /* 0x0001000001187983 */ /* 0x000ea80000300a00 */
[----:B------:R-:W2:Y:S04]  /*4d680*/  LDL.LU.64 R26, [R1+0x108] ;  /* 0x00010800011a7983 */ /* 0x000ea80000300a00 */
[----:B------:R0:W-:Y:S04]  /*4d690*/  STL [R1+0x1e74], R28 ;  /* 0x001e741c01007387 */ /* 0x0001e80000100800 */
[----:B0-----:R-:W2:Y:S04]  /*4d6a0*/  LDL R28, [R1+0x2a4] ;  /* 0x0002a400011c7983 */ /* 0x001ea80000100800 */
[----:B------:R0:W-:Y:S04]  /*4d6b0*/  STL [R1+0x1e70], R29 ;  /* 0x001e701d01007387 */ /* 0x0001e80000100800 */
[----:B0-----:R-:W4:Y:S01]  /*4d6c0*/  LDL R29, [R1+0x2a0] ;  /* 0x0002a000011d7983 */ /* 0x001f220000100800 */
[----:B------:R-:W-:-:S02]  /*4d6d0*/  F2FP.F16.E4M3.UNPACK_B R2, R2 ;  /* 0x00000002ff02723e */ /* 0x000fc400020006ff */
[----:B------:R-:W-:-:S07]  /*4d6e0*/  F2FP.F16.E4M3.UNPACK_B R3, R3 ;  /* 0x00000003ff03723e */ /* 0x000fce00020006ff */
[----:B---3--:R-:W-:-:S15]  /*4d6f0*/  HMMA.16816.F32 R12, R16, R2, R12 ;  /* 0x00000002100c723c */ /* 0x008fde000000180c */
[----:B------:R-:W-:-:S04]  /*4d700*/  NOP ;  /* 0x0000000000007918 */ /* 0x000fc80000000000 */
[----:B------:R-:W-:Y:S01]  /*4d710*/  STL.64 [R1+0x1d0], R12 ;  /* 0x0001d00c01007387 */ /* 0x000fe20000100a00 */
[----:B--2---:R-:W-:Y:S02]  /*4d720*/  F2FP.F16.E4M3.UNPACK_B R3, R28 ;  /* 0x0000001cff03723e */ /* 0x004fe400020006ff */
[----:B----4-:R-:W-:-:S07]  /*4d730*/  F2FP.F16.E4M3.UNPACK_B R2, R29 ;  /* 0x0000001dff02723e */ /* 0x010fce00020006ff */
[----:B------:R-:W-:Y:S01]  /*4d740*/  HMMA.16816.F32 R4, R16, R2, R4 ;  /* 0x000000021004723c */ /* 0x000fe20000001804 */
[----:B------:R0:W-:Y:S04]  /*4d750*/  STL.64 [R1+0x1d8], R14 ;  /* 0x0001d80e01007387 */ /* 0x0001e80000100a00 */
[----:B0-----:R-:W2:Y:S04]  /*4d760*/  LDL.LU.64 R14, [R1+0x1f98] ;  /* 0x001f9800010e7983 */ /* 0x001ea80000300a00 */
[----:B------:R-:W3:Y:S10]  /*4d770*/  LDL.LU.64 R12, [R1+0x1f90] ;  /* 0x001f9000010c7983 */ /* 0x000ef40000300a00 */
[----:B------:R0:W-:Y:S04]  /*4d780*/  STL.64 [R1+0x1f0], R4 ;  /* 0x0001f00401007387 */ /* 0x0001e80000100a00 */
[----:B------:R-:W4:Y:S01]  /*4d790*/  LDL R3, [R1+0x290] ;  /* 0x0002900001037983 */ /* 0x000f220000100800 */
[----:B------:R-:W-:-:S02]  /*4d7a0*/  IMAD.MOV.U32 R29, RZ, RZ, R7 ;  /* 0x000000ffff1d7224 */ /* 0x000fc400078e0007 */
[----:B------:R-:W-:Y:S01]  /*4d7b0*/  IMAD.MOV.U32 R28, RZ, RZ, R6 ;  /* 0x000000ffff1c7224 */ /* 0x000fe200078e0006 */
[----:B0-----:R-:W2:Y:S04]  /*4d7c0*/  LDL.LU.64 R4, [R1+0x5e0] ;  /* 0x0005e00001047983 */ /* 0x001ea80000300a00 */
[----:B------:R-:W2:Y:S04]  /*4d7d0*/  LDL.LU.64 R6, [R1+0x5e8] ;  /* 0x0005e80001067983 */ /* 0x000ea80000300a00 */
[----:B------:R-:W-:Y:S04]  /*4d7e0*/  STL [R1+0x1e7c], R29 ;  /* 0x001e7c1d01007387 */ /* 0x000fe80000100800 */
[----:B------:R-:W-:Y:S01]  /*4d7f0*/  STL [R1+0x1e78], R28 ;  /* 0x001e781c01007387 */ /* 0x000fe20000100800 */
[----:B----4-:R-:W-:-:S02]  /*4d800*/  F2FP.F16.E4M3.UNPACK_B R2, R3 ;  /* 0x00000003ff02723e */ /* 0x010fc400020006ff */
[----:B------:R-:W-:-:S07]  /*4d810*/  F2FP.F16.E4M3.UNPACK_B R3, R20 ;  /* 0x00000014ff03723e */ /* 0x000fce00020006ff */
[----:B------:R-:W-:-:S15]  /*4d820*/  HMMA.16816.F32 R8, R16, R2, R8 ;  /* 0x000000021008723c */ /* 0x000fde0000001808 */
[----:B------:R-:W-:-:S04]  /*4d830*/  NOP ;  /* 0x0000000000007918 */ /* 0x000fc80000000000 */
[----:B------:R-:W-:Y:S04]  /*4d840*/  STL.64 [R1+0x210], R8 ;  /* 0x0002100801007387 */ /* 0x000fe80000100a00 */
[----:B------:R0:W-:Y:S04]  /*4d850*/  STL.64 [R1+0x218], R10 ;  /* 0x0002180a01007387 */ /* 0x0001e80000100a00 */
[----:B0-----:R-:W4:Y:S04]  /*4d860*/  LDL.LU.64 R10, [R1+0x1f88] ;  /* 0x001f8800010a7983 */ /* 0x001f280000300a00 */
[----:B------:R-:W2:Y:S01]  /*4d870*/  LDL.LU.64 R8, [R1+0x1f80] ;  /* 0x001f800001087983 */ /* 0x000ea20000300a00 */
[----:B------:R-:W-:-:S02]  /*4d880*/  F2FP.F16.E4M3.UNPACK_B R2, R21 ;  /* 0x00000015ff02723e */ /* 0x000fc400020006ff */
[----:B------:R-:W-:-:S07]  /*4d890*/  F2FP.F16.E4M3.UNPACK_B R3, R0 ;  /* 0x00000000ff03723e */ /* 0x000fce00020006ff */
[----:B------:R-:W-:Y:S01]  /*4d8a0*/  HMMA.16816.F32 R24, R16, R2, R24 ;  /* 0x000000021018723c */ /* 0x000fe20000001818 */
[----:B---3--:R-:W-:Y:S02]  /*4d8b0*/  F2FP.F16.E4M3.UNPACK_B R2, R13 ;  /* 0x0000000dff02723e */ /* 0x008fe400020006ff */
[----:B------:R-:W-:-:S15]  /*4d8c0*/  F2FP.F16.E4M3.UNPACK_B R3, R12 ;  /* 0x0000000cff03723e */ /* 0x000fde00020006ff */
[----:B------:R-:W-:Y:S01]  /*4d8d0*/  NOP ;  /* 0x0000000000007918 */ /* 0x000fe20000000000 */
[----:B------:R0:W-:Y:S01]  /*4d8e0*/  STL.64 [R1+0x220], R24 ;  /* 0x0002201801007387 */ /* 0x0001e20000100a00 */
[----:B----4-:R-:W-:Y:S02]  /*4d8f0*/  IMAD R23, R23, 0x100, R11 ;  /* 0x0000010017177824 */ /* 0x010fe400078e020b */
[----:B--2---:R-:W-:Y:S02]  /*4d900*/  IMAD R22, R22, 0x100, R8 ;  /* 0x0000010016167824 */ /* 0x004fe400078e0208 */
[----:B------:R-:W-:Y:S02]  /*4d910*/  IMAD R21, R10, 0x100, R9 ;  /* 0x000001000a157824 */ /* 0x000fe400078e0209 */
[----:B------:R-:W-:Y:S01]  /*4d920*/  HMMA.16816.F32 R8, R16, R2, R4 ;  /* 0x000000021008723c */ /* 0x000fe20000001804 */
[----:B------:R-:W2:-:S15]  /*4d930*/  LDL.LU R4, [R1] ;  /* 0x0000000001047983 */ /* 0x000e9e0000300800 */
[----:B------:R-:W-:-:S03]  /*4d940*/  NOP ;  /* 0x0000000000007918 */ /* 0x000fc60000000000 */
[----:B------:R-:W-:Y:S04]  /*4d950*/  STL.64 [R1+0x200], R8 ;  /* 0x0002000801007387 */ /* 0x000fe80000100a00 */
[----:B------:R-:W-:Y:S04]  /*4d960*/  STL.64 [R1+0x208], R10 ;  /* 0x0002080a01007387 */ /* 0x000fe80000100a00 */
[----:B------:R-:W2:Y:S04]  /*4d970*/  LDL.LU R5, [R1+0x4] ;  /* 0x0000040001057983 */ /* 0x000ea80000300800 */
[----:B------:R-:W3:Y:S04]  /*4d980*/  LDL.LU R6, [R1+0x8] ;  /* 0x0000080001067983 */ /* 0x000ee80000300800 */
[----:B------:R-:W3:Y:S01]  /*4d990*/  LDL.LU R7, [R1+0xc] ;  /* 0x00000c0001077983 */ /* 0x000ee20000300800 */
[----:B------:R-:W-:-:S02]  /*4d9a0*/  IMAD.MOV.U32 R29, RZ, RZ, R26 ;  /* 0x000000ffff1d7224 */ /* 0x000fc400078e001a */
[----:B------:R-:W-:Y:S01]  /*4d9b0*/  IMAD.MOV.U32 R28, RZ, RZ, R27 ;  /* 0x000000ffff1c7224 */ /* 0x000fe200078e001b */
[----:B---3--:R-:W-:Y:S04]  /*4d9c0*/  STL.64 [R1+0x1f38], R6 ;  /* 0x001f380601007387 */ /* 0x008fe80000100a00 */
[----:B--2---:R-:W-:Y:S04]  /*4d9d0*/  STL.64 [R1+0x1f30], R4 ;  /* 0x001f300401007387 */ /* 0x004fe80000100a00 */
[----:B0-----:R-:W2:Y:S04]  /*4d9e0*/  LDL.LU R24, [R1+0x70] ;  /* 0x0000700001187983 */ /* 0x001ea80000300800 */
[----:B------:R-:W2:Y:S04]  /*4d9f0*/  LDL.LU R25, [R1+0x74] ;  /* 0x0000740001197983 */ /* 0x000ea80000300800 */
[----:B------:R-:W3:Y:S04]  /*4da00*/  LDL.LU R26, [R1+0x78] ;  /* 0x00007800011a7983 */ /* 0x000ee80000300800 */
[----:B------:R-:W3:Y:S04]  /*4da10*/  LDL.LU R27, [R1+0x7c] ;  /* 0x00007c00011b7983 */ /* 0x000ee80000300800 */
[----:B---3--:R-:W-:Y:S04]  /*4da20*/  STL.64 [R1+0x1f48], R26 ;  /* 0x001f481a01007387 */ /* 0x008fe80000100a00 */
[----:B--2---:R0:W-:Y:S04]  /*4da30*/  STL.64 [R1+0x1f40], R24 ;  /* 0x001f401801007387 */ /* 0x0041e80000100a00 */
        /* <DEDUP_REMOVED lines=10> */
[----:B------:R-:W4:Y:S04]  /*4dae0*/  LDL.LU R3, [R1+0x400] ;  /* 0x0004000001037983 */ /* 0x000f280000300800 */
[----:B------:R-:W4:Y:S04]  /*4daf0*/  LDL.LU R0, [R1+0x404] ;  /* 0x0004040001007983 */ /* 0x000f280000300800 */
[----:B---3--:R-:W-:Y:S04]  /*4db00*/  STL.64 [R1+0x1f68], R26 ;  /* 0x001f681a01007387 */ /* 0x008fe80000100a00 */
[----:B--2---:R0:W-:Y:S04]  /*4db10*/  STL.64 [R1+0x1f60], R24 ;  /* 0x001f601801007387 */ /* 0x0041e80000100a00 */
[----:B0-----:R-:W2:Y:S04]  /*4db20*/  LDL.LU R24, [R1+0x20] ;  /* 0x0000200001187983 */ /* 0x001ea80000300800 */
[----:B------:R-:W2:Y:S04]  /*4db30*/  LDL.LU R25, [R1+0x24] ;  /* 0x0000240001197983 */ /* 0x000ea80000300800 */
[----:B------:R-:W3:Y:S04]  /*4db40*/  LDL.LU R26, [R1+0x28] ;  /* 0x00002800011a7983 */ /* 0x000ee80000300800 */
[----:B------:R-:W3:Y:S01]  /*4db50*/  LDL.LU R27, [R1+0x2c] ;  /* 0x00002c00011b7983 */ /* 0x000ee20000300800 */
[----:B------:R-:W-:Y:S01]  /*4db60*/  IMAD R20, R15, 0x100, R14 ;  /* 0x000001000f147824 */ /* 0x000fe200078e020e */
[----:B----4-:R-:W-:-:S02]  /*4db70*/  F2FP.F16.E4M3.UNPACK_B R2, R3.H1 ;  /* 0x00000003ff02723e */ /* 0x010fc400030006ff */
[----:B---3--:R-:W-:Y:S04]  /*4db80*/  STL.64 [R1+0x1f78], R26 ;  /* 0x001f781a01007387 */ /* 0x008fe80000100a00 */
[----:B--2---:R0:W-:Y:S04]  /*4db90*/  STL.64 [R1+0x1f70], R24 ;  /* 0x001f701801007387 */ /* 0x0041e80000100a00 */
[----:B0-----:R-:W2:Y:S04]  /*4dba0*/  LDL.LU R24, [R1+0x10] ;  /* 0x0000100001187983 */ /* 0x001ea80000300800 */
[----:B------:R-:W2:Y:S04]  /*4dbb0*/  LDL.LU R25, [R1+0x14] ;  /* 0x0000140001197983 */ /* 0x000ea80000300800 */
[----:B------:R-:W2:Y:S04]  /*4dbc0*/  LDL.LU R26, [R1+0x18] ;  /* 0x00001800011a7983 */ /* 0x000ea80000300800 */
[----:B------:R-:W2:Y:S01]  /*4dbd0*/  LDL.LU R27, [R1+0x1c] ;  /* 0x00001c00011b7983 */ /* 0x000ea20000300800 */
[----:B------:R-:W-:-:S02]  /*4dbe0*/  F2FP.F16.E4M3.UNPACK_B R20, R20 ;  /* 0x00000014ff14723e */ /* 0x000fc400020006ff */
[----:B------:R-:W-:Y:S02]  /*4dbf0*/  F2FP.F16.E4M3.UNPACK_B R22, R22 ;  /* 0x00000016ff16723e */ /* 0x000fe400020006ff */
[----:B------:R-:W-:Y:S02]  /*4dc00*/  F2FP.F16.E4M3.UNPACK_B R21, R21 ;  /* 0x00000015ff15723e */ /* 0x000fe400020006ff */
[----:B------:R-:W-:Y:S02]  /*4dc10*/  F2FP.F16.E4M3.UNPACK_B R23, R23 ;  /* 0x00000017ff17723e */ /* 0x000fe400020006ff */
[----:B------:R-:W-:Y:S01]  /*4dc20*/  F2FP.F16.E4M3.UNPACK_B R3, R0.H1 ;  /* 0x00000000ff03723e */ /* 0x000fe200030006ff */
[----:B------:R-:W3:Y:S04]  /*4dc30*/  LDL.LU R4, [R1+0x80] ;  /* 0x0000800001047983 */ /* 0x000ee80000300800 */
[----:B------:R-:W3:Y:S04]  /*4dc40*/  LDL.LU R5, [R1+0x84] ;  /* 0x0000840001057983 */ /* 0x000ee80000300800 */
[----:B------:R-:W3:Y:S04]  /*4dc50*/  LDL.LU R6, [R1+0x88] ;  /* 0x0000880001067983 */ /* 0x000ee80000300800 */
        /* <DEDUP_REMOVED lines=13> */
[----:B--2---:R-:W-:-:S15]  /*4dd30*/  HMMA.16816.F32 R24, R20, R2, R24 ;  /* 0x000000021418723c */ /* 0x004fde0000001818 */
[----:B------:R-:W-:-:S04]  /*4dd40*/  NOP ;  /* 0x0000000000007918 */ /* 0x000fc80000000000 */
[----:B------:R-:W-:Y:S04]  /*4dd50*/  STL.64 [R1+0x230], R24 ;  /* 0x0002301801007387 */ /* 0x000fe80000100a00 */
[----:B------:R0:W-:Y:S01]  /*4dd60*/  STL [R1+0x238], R26 ;  /* 0x0002381a01007387 */ /* 0x0001e20000100800 */
[----:B------:R-:W-:-:S03]  /*4dd70*/  IMAD.MOV.U32 R0, RZ, RZ, R27 ;  /* 0x000000ffff007224 */ /* 0x000fc600078e001b */
[----:B0-----:R-:W2:Y:S04]  /*4dd80*/  LDL.LU.64 R26, [R1+0x1f78] ;  /* 0x001f7800011a7983 */ /* 0x001ea80000300a00 */
[----:B------:R-:W2:Y:S04]  /*4dd90*/  LDL.LU.64 R24, [R1+0x1f70] ;  /* 0x001f700001187983 */ /* 0x000ea80000300a00 */
[----:B------:R-:W2:Y:S04]  /*4dda0*/  LDL.LU R2, [R1+0x410] ;  /* 0x0004100001027983 */ /* 0x000ea80000300800 */
[----:B------:R-:W3:Y:S01]  /*4ddb0*/  LDL.LU R3, [R1+0x414] ;  /* 0x0004140001037983 */ /* 0x000ee20000300800 */
[----:B--2---:R-:W-:-:S02]  /*4ddc0*/  F2FP.F16.E4M3.UNPACK_B R2, R2.H1 ;  /* 0x00000002ff02723e */ /* 0x004fc400030006ff */
[----:B---3--:R-:W-:-:S07]  /*4ddd0*/  F2FP.F16.E4M3.UNPACK_B R3, R3.H1 ;  /* 0x00000003ff03723e */ /* 0x008fce00030006ff */
[----:B------:R-:W-:-:S15]  /*4dde0*/  HMMA.16816.F32 R24, R20, R2, R24 ;  /* 0x000000021418723c */ /* 0x000fde0000001818 */
[----:B------:R-:W-:-:S04]  /*4ddf0*/  NOP ;  /* 0x0000000000007918 */ /* 0x000fc80000000000 */
[----:B------:R-:W-:Y:S04]  /*4de00*/  STL.64 [R1+0x1e0], R24 ;  /* 0x0001e01801007387 */ /* 0x000fe80000100a00 */
[----:B------:R0:W-:Y:S04]  /*4de10*/  STL.64 [R1+0x1e8], R26 ;  /* 0x0001e81a01007387 */ /* 0x0001e80000100a00 */
[----:B0-----:R-:W2:Y:S04]  /*4de20*/  LDL.LU.64 R26, [R1+0x1f68] ;  /* 0x001f6800011a7983 */ /* 0x001ea80000300a00 */
[----:B------:R-:W2:Y:S04]  /*4de30*/  LDL.LU.64 R24, [R1+0x1f60] ;  /* 0x001f600001187983 */ /* 0x000ea80000300a00 */
[----:B------:R-:W3:Y:S04]  /*4de40*/  LDL.LU R2, [R1+0x420] ;  /* 0x0004200001027983 */ /* 0x000ee80000300800 */
[----:B------:R-:W2:Y:S01]  /*4de50*/  LDL.LU R3, [R1+0x424] ;  /* 0x0004240001037983 */ /* 0x000ea20000300800 */
[----:B---3--:R-:W-:-:S02]  /*4de60*/  F2FP.F16.E4M3.UNPACK_B R2, R2.H1 ;  /* 0x00000002ff02723e */ /* 0x008fc400030006ff */
[----:B--2---:R-:W-:-:S07]  /*4de70*/  F2FP.F16.E4M3.UNPACK_B R3, R3.H1 ;  /* 0x00000003ff03723e */ /* 0x004fce00030006ff */
        /* <DEDUP_REMOVED lines=20> */
[----:B------:R-:W-:Y:S01]  /*4dfc0*/  HMMA.16816.F32 R4, R20, R2, R4 ;  /* 0x000000021404723c */ /* 0x000fe20000001804 */
[----:B----4-:R-:W-:Y:S02]  /*4dfd0*/  F2FP.F16.E4M3.UNPACK_B R2, R16.H1 ;  /* 0x00000010ff02723e */ /* 0x010fe400030006ff */
[----:B------:R-:W-:-:S07]  /*4dfe0*/  F2FP.F16.E4M3.UNPACK_B R3, R17.H1 ;  /* 0x00000011ff03723e */ /* 0x000fce00030006ff */
[----:B------:R-:W-:Y:S09]  /*4dff0*/  HMMA.16816.F32 R24, R20, R2, R24 ;  /* 0x000000021418723c */ /* 0x000ff20000001818 */
[----:B------:R-:W-:Y:S04]  /*4e000*/  STL.64 [R1+0x130], R4 ;  /* 0x0001300401007387 */ /* 0x000fe80000100a00 */
[----:B------:R0:W-:Y:S04]  /*4e010*/  STL.64 [R1+0x138], R6 ;  /* 0x0001380601007387 */ /* 0x0001e80000100a00 */
[----:B0-----:R-:W2:Y:S04]  /*4e020*/  LDL.LU.64 R6, [R1+0x1f38] ;  /* 0x001f380001067983 */ /* 0x001ea80000300a00 */
[----:B------:R-:W2:Y:S04]  /*4e030*/  LDL.LU.64 R4, [R1+0x1f30] ;  /* 0x001f300001047983 */ /* 0x000ea80000300a00 */
[----:B------:R-:W-:Y:S04]  /*4e040*/  STL.64 [R1+0x100], R24 ;  /* 0x0001001801007387 */ /* 0x000fe80000100a00 */
[----:B------:R0:W-:Y:S04]  /*4e050*/  STL.64 [R1+0x108], R26 ;  /* 0x0001081a01007387 */ /* 0x0001e80000100a00 */
[----:B0-----:R-:W3:Y:S04]  /*4e060*/  LDL.LU.64 R26, [R1+0x1f28] ;  /* 0x001f2800011a7983 */ /* 0x001ee80000300a00 */
[----:B------:R-:W4:Y:S04]  /*4e070*/  LDL.LU.64 R24, [R1+0x1f20] ;  /* 0x001f200001187983 */ /* 0x000f280000300a00 */
[----:B------:R-:W2:Y:S04]  /*4e080*/  LDL.LU R2, [R1+0x280] ;  /* 0x0002800001027983 */ /* 0x000ea80000300800 */
[----:B------:R-:W3:Y:S04]  /*4e090*/  LDL.LU R3, [R1+0x284] ;  /* 0x0002840001037983 */ /* 0x000ee80000300800 */
[----:B------:R-:W4:Y:S04]  /*4e0a0*/  LDL.LU R16, [R1+0x3c0] ;  /* 0x0003c00001107983 */ /* 0x000f280000300800 */
[----:B------:R-:W4:Y:S01]  /*4e0b0*/  LDL.LU R17, [R1+0x3c4] ;  /* 0x0003c40001117983 */ /* 0x000f220000300800 */
[----:B--2---:R-:W-:-:S02]  /*4e0c0*/  F2FP.F16.E4M3.UNPACK_B R2, R2.H1 ;  /* 0x00000002ff02723e */ /* 0x004fc400030006ff */
[----:B---3--:R-:W-:-:S07]  /*4e0d0*/  F2FP.F16.E4M3.UNPACK_B R3, R3.H1 ;  /* 0x00000003ff03723e */ /* 0x008fce00030006ff */
[----:B------:R-:W-:Y:S01]  /*4e0e0*/  HMMA.16816.F32 R12, R20, R2, R12 ;  /* 0x00000002140c723c */ /* 0x000fe2000000180c */
[----:B------:R-:W-:Y:S02]  /*4e0f0*/  F2FP.F16.E4M3.UNPACK_B R2, R18.H1 ;  /* 0x00000012ff02723e */ /* 0x000fe400030006ff */
[----:B------:R-:W-:-:S07]  /*4e100*/  F2FP.F16.E4M3.UNPACK_B R3, R19.H1 ;  /* 0x00000013ff03723e */ /* 0x000fce00030006ff */
[----:B------:R-:W-:Y:S09]  /*4e110*/  HMMA.16816.F32 R8, R20, R2, R8 ;  /* 0x000000021408723c */ /* 0x000ff20000001808 */
[----:B------:R-:W-:Y:S04]  /*4e120*/  STL.64 [R1+0xd0], R12 ;  /* 0x0000d00c01007387 */ /* 0x000fe80000100a00 */
[----:B------:R0:W-:Y:S04]  /*4e130*/  STL.64 [R1+0xd8], R14 ;  /* 0x0000d80e01007387 */ /* 0x0001e80000100a00 */
[----:B0-----:R-:W2:Y:S04]  /*4e140*/  LDL.LU.64 R14, [R1+0x1f18] ;  /* 0x001f1800010e7983 */ /* 0x001ea80000300a00 */
[----:B------:R-:W3:Y:S04]  /*4e150*/  LDL.LU.64 R12, [R1+0x1f10] ;  /* 0x001f1000010c7983 */ /* 0x000ee80000300a00 */
[----:B------:R-:W-:Y:S04]  /*4e160*/  STL.64 [R1+0xa0], R8 ;  /* 0x0000a00801007387 */ /* 0x000fe80000100a00 */
[----:B------:R0:W-:Y:S04]  /*4e170*/  STL.64 [R1+0xa8], R10 ;  /* 0x0000a80a01007387 */ /* 0x0001e80000100a00 */
[----:B0-----:R-:W2:Y:S04]  /*4e180*/  LDL.LU.64 R10, [R1+0x1f08] ;  /* 0x001f0800010a7983 */ /* 0x001ea80000300a00 */
[----:B------:R-:W2:Y:S04]  /*4e190*/  LDL.LU.64 R8, [R1+0x1f00] ;  /* 0x001f000001087983 */ /* 0x000ea80000300a00 */
[----:B------:R-:W2:Y:S04]  /*4e1a0*/  LDL.LU R2, [R1+0x3e0] ;  /* 0x0003e00001027983 */ /* 0x000ea80000300800 */
[----:B------:R-:W3:Y:S04]  /*4e1b0*/  LDL.LU R3, [R1+0x3e4] ;  /* 0x0003e40001037983 */ /* 0x000ee80000300800 */
[----:B------:R-:W4:Y:S04]  /*4e1c0*/  LDL.LU R18, [R1+0x3b0] ;  /* 0x0003b00001127983 */ /* 0x000f280000300800 */
[----:B------:R-:W4:Y:S01]  /*4e1d0*/  LDL.LU R19, [R1+0x3b4] ;  /* 0x0003b40001137983 */ /* 0x000f220000300800 */
        /* <DEDUP_REMOVED lines=14> */
[----:B------:R0:W-:Y:S04]  /*4e2c0*/  STL.64 [R1+0x20], R4 ;  /* 0x0000200401007387 */ /* 0x0001e80000100a00 */
[----:B------:R1:W-:Y:S04]  /*4e2d0*/  STL.64 [R1+0x28], R6 ;  /* 0x0000280601007387 */ /* 0x0003e80000100a00 */
[----:B0-----:R-:W2:Y:S04]  /*4e2e0*/  LDL.LU R4, [R1+0x360] ;  /* 0x0003600001047983 */ /* 0x001ea80000300800 */
[----:B------:R-:W2:Y:S04]  /*4e2f0*/  LDL.LU R5, [R1+0x364] ;  /* 0x0003640001057983 */ /* 0x000ea80000300800 */
[----:B-1----:R-:W3:Y:S04]  /*4e300*/  LDL.LU R6, [R1+0x350] ;  /* 0x0003500001067983 */ /* 0x002ee80000300800 */
[----:B------:R-:W3:Y:S01]  /*4e310*/  LDL.LU R7, [R1+0x354] ;  /* 0x0003540001077983 */ /* 0x000ee20000300800 */
[----:B----4-:R-:W-:-:S03]  /*4e320*/  F2FP.F16.E4M3.UNPACK_B R2, R16.H1 ;  /* 0x00000010ff02723e */ /* 0x010fc600030006ff */
[----:B---3--:R-:W-:Y:S04]  /*4e330*/  STL.64 [R1+0x1ea8], R6 ;  /* 0x001ea80601007387 */ /* 0x008fe80000100a00 */
[----:B--2---:R0:W-:Y:S02]  /*4e340*/  STL.64 [R1+0x1ea0], R4 ;  /* 0x001ea00401007387 */ /* 0x0041e40000100a00 */
[----:B0-----:R-:W-:Y:S02]  /*4e350*/  IMAD.MOV.U32 R4, RZ, RZ, R8 ;  /* 0x000000ffff047224 */ /* 0x001fe400078e0008 */
[----:B------:R-:W-:Y:S01]  /*4e360*/  IMAD.MOV.U32 R5, RZ, RZ, R9 ;  /* 0x000000ffff057224 */ /* 0x000fe200078e0009 */
[----:B------:R-:W2:Y:S04]  /*4e370*/  LDL.LU R8, [R1+0x1eec] ;  /* 0x001eec0001087983 */ /* 0x000ea80000300800 */
[----:B------:R-:W2:Y:S01]  /*4e380*/  LDL.LU R9, [R1+0x1ee8] ;  /* 0x001ee80001097983 */ /* 0x000ea20000300800 */
[----:B------:R-:W-:-:S02]  /*4e390*/  IMAD.MOV.U32 R6, RZ, RZ, R10 ;  /* 0x000000ffff067224 */ /* 0x000fc400078e000a */
[----:B------:R-:W-:Y:S01]  /*4e3a0*/  IMAD.MOV.U32 R7, RZ, RZ, R11 ;  /* 0x000000ffff077224 */ /* 0x000fe200078e000b */
[----:B------:R-:W2:Y:S04]  /*4e3b0*/  LDL.LU R10, [R1+0x1ee4] ;  /* 0x001ee400010a7983 */ /* 0x000ea80000300800 */
[----:B------:R-:W2:Y:S01]  /*4e3c0*/  LDL.LU R11, [R1+0x1ee0] ;  /* 0x001ee000010b7983 */ /* 0x000ea20000300800 */
[----:B------:R-:W-:-:S03]  /*4e3d0*/  F2FP.F16.E4M3.UNPACK_B R3, R17.H1 ;  /* 0x00000011ff03723e */ /* 0x000fc600030006ff */
[----:B------:R-:W-:Y:S04]  /*4e3e0*/  STL.64 [R1+0x1eb8], R6 ;  /* 0x001eb80601007387 */ /* 0x000fe80000100a00 */
[----:B------:R0:W-:Y:S04]  /*4e3f0*/  STL.64 [R1+0x1eb0], R4 ;  /* 0x001eb00401007387 */ /* 0x0001e80000100a00 */
[----:B0-----:R-:W3:Y:S04]  /*4e400*/  LDL.LU R4, [R1+0x90] ;  /* 0x0000900001047983 */ /* 0x001ee80000300800 */
[----:B------:R-:W3:Y:S04]  /*4e410*/  LDL.LU R5, [R1+0x94] ;  /* 0x0000940001057983 */ /* 0x000ee80000300800 */
[----:B------:R-:W3:Y:S04]  /*4e420*/  LDL.LU R6, [R1+0x98] ;  /* 0x0000980001067983 */ /* 0x000ee80000300800 */
[----:B------:R-:W3:Y:S01]  /*4e430*/  LDL.LU R7, [R1+0x9c] ;  /* 0x00009c0001077983 */ /* 0x000ee20000300800 */
[----:B--2---:R-:W-:-:S15]  /*4e440*/  HMMA.16816.F32 R8, R20, R2, R8 ;  /* 0x000000021408723c */ /* 0x004fde0000001808 */
[----:B------:R-:W-:-:S04]  /*4e450*/  NOP ;  /* 0x0000000000007918 */ /* 0x000fc80000000000 */
[----:B------:R0:W-:Y:S04]  /*4e460*/  STL.64 [R1+0x10], R8 ;  /* 0x0000100801007387 */ /* 0x0001e80000100a00 */
[----:B------:R1:W-:Y:S01]  /*4e470*/  STL.64 [R1+0x18], R10 ;  /* 0x0000180a01007387 */ /* 0x0003e20000100a00 */
[----:B0-----:R-:W-:Y:S02]  /*4e480*/  IMAD.MOV.U32 R8, RZ, RZ, R12 ;  /* 0x000000ffff087224 */ /* 0x001fe400078e000c */
[----:B------:R-:W-:Y:S01]  /*4e490*/  IMAD.MOV.U32 R9, RZ, RZ, R13 ;  /* 0x000000ffff097224 */ /* 0x000fe200078e000d */
[----:B------:R-:W2:Y:S04]  /*4e4a0*/  LDL.LU R12, [R1+0x1edc] ;  /* 0x001edc00010c7983 */ /* 0x000ea80000300800 */
[----:B------:R-:W2:Y:S01]  /*4e4b0*/  LDL.LU R13, [R1+0x1ed8] ;  /* 0x001ed800010d7983 */ /* 0x000ea20000300800 */
[----:B-1----:R-:W-:-:S02]  /*4e4c0*/  IMAD.MOV.U32 R10, RZ, RZ, R14 ;  /* 0x000000ffff0a7224 */ /* 0x002fc400078e000e */
[----:B------:R-:W-:Y:S01]  /*4e4d0*/  IMAD.MOV.U32 R11, RZ, RZ, R15 ;  /* 0x000000ffff0b7224 */ /* 0x000fe200078e000f */
[----:B------:R-:W2:Y:S04]  /*4e4e0*/  LDL.LU R14, [R1+0x1ed4] ;  /* 0x001ed400010e7983 */ /* 0x000ea80000300800 */
[----:B------:R-:W2:Y:S01]  /*4e4f0*/  LDL.LU R15, [R1+0x1ed0] ;  /* 0x001ed000010f7983 */ /* 0x000ea20000300800 */
[----:B------:R-:W-:Y:S02]  /*4e500*/  F2FP.F16.E4M3.UNPACK_B R2, R18.H1 ;  /* 0x00000012ff02723e */ /* 0x000fe400030006ff */
[----:B------:R-:W-:Y:S01]  /*4e510*/  F2FP.F16.E4M3.UNPACK_B R3, R19.H1 ;  /* 0x00000013ff03723e */ /* 0x000fe200030006ff */
[----:B------:R-:W-:Y:S02]  /*4e520*/  IMAD.MOV.U32 R16, RZ, RZ, R24 ;  /* 0x000000ffff107224 */ /* 0x000fe400078e0018 */
[----:B------:R-:W-:Y:S01]  /*4e530*/  IMAD.MOV.U32 R17, RZ, RZ, R25 ;  /* 0x000000ffff117224 */ /* 0x000fe200078e0019 */
[----:B------:R-:W4:Y:S04]  /*4e540*/  LDL.LU R24, [R1+0x1ecc] ;  /* 0x001ecc0001187983 */ /* 0x000f280000300800 */
[----:B------:R-:W4:Y:S01]  /*4e550*/  LDL.LU R25, [R1+0x1ec8] ;  /* 0x001ec80001197983 */ /* 0x000f220000300800 */
[----:B------:R-:W-:-:S02]  /*4e560*/  IMAD.MOV.U32 R18, RZ, RZ, R26 ;  /* 0x000000ffff127224 */ /* 0x000fc400078e001a */
[----:B------:R-:W-:Y:S01]  /*4e570*/  IMAD.MOV.U32 R19, RZ, RZ, R27 ;  /* 0x000000ffff137224 */ /* 0x000fe200078e001b */
[----:B------:R-:W4:Y:S04]  /*4e580*/  LDL.LU R26, [R1+0x1ec4] ;  /* 0x001ec400011a7983 */ /* 0x000f280000300800 */
[----:B------:R-:W4:Y:S01]  /*4e590*/  LDL.LU R27, [R1+0x1ec0] ;  /* 0x001ec000011b7983 */ /* 0x000f220000300800 */
[----:B--2---:R-:W-:Y:S03]  /*4e5a0*/  HMMA.16816.F32 R12, R20, R2, R12 ;  /* 0x00000002140c723c */ /* 0x004fe6000000180c */
[----:B------:R-:W2:Y:S04]  /*4e5b0*/  LDL.LU R2, [R1+0x3a0] ;  /* 0x0003a00001027983 */ /* 0x000ea80000300800 */
[----:B------:R-:W3:-:S12]  /*4e5c0*/  LDL.LU R3, [R1+0x3a4] ;  /* 0x0003a40001037983 */ /* 0x000ed80000300800 */
[----:B------:R0:W-:Y:S04]  /*4e5d0*/  STL.64 [R1], R12 ;  /* 0x0000000c01007387 */ /* 0x0001e80000100a00 */
[----:B------:R1:W-:Y:S04]  /*4e5e0*/  STL.64 [R1+0x8], R14 ;  /* 0x0000080e01007387 */ /* 0x0003e80000100a00 */
[----:B0-----:R-:W4:Y:S04]  /*4e5f0*/  LDL.LU R12, [R1+0xc0] ;  /* 0x0000c000010c7983 */ /* 0x001f280000300800 */
[----:B------:R-:W4:Y:S04]  /*4e600*/  LDL.LU R13, [R1+0xc4] ;  /* 0x0000c400010d7983 */ /* 0x000f280000300800 */
[----:B-1----:R-:W4:Y:S04]  /*4e610*/  LDL.LU R14, [R1+0xc8] ;  /* 0x0000c800010e7983 */ /* 0x002f280000300800 */
[----:B------:R-:W4:Y:S01]  /*4e620*/  LDL.LU R15, [R1+0xcc] ;  /* 0x0000cc00010f7983 */ /* 0x000f220000300800 */
[----:B--2---:R-:W-:-:S02]  /*4e630*/  F2FP.F16.E4M3.UNPACK_B R2, R2.H1 ;  /* 0x00000002ff02723e */ /* 0x004fc400030006ff */
[----:B---3--:R-:W-:-:S07]  /*4e640*/  F2FP.F16.E4M3.UNPACK_B R3, R3.H1 ;  /* 0x00000003ff03723e */ /* 0x008fce00030006ff */
[----:B----4-:R-:W-:Y:S01]  /*4e650*/  HMMA.16816.F32 R24, R20, R2, R24 ;  /* 0x000000021418723c */ /* 0x010fe20000001818 */
[----:B------:R-:W2:Y:S04]  /*4e660*/  LDL.LU R2, [R1+0x390] ;  /* 0x0003900001027983 */ /* 0x000ea80000300800 */
[----:B------:R-:W3:-:S14]  /*4e670*/  LDL.LU R3, [R1+0x394] ;  /* 0x0003940001037983 */ /* 0x000edc0000300800 */
[----:B------:R0:W-:Y:S04]  /*4e680*/  STL.64 [R1+0x1dd0], R26 ;  /* 0x001dd01a01007387 */ /* 0x0001e80000100a00 */
[----:B0-----:R-:W4:Y:S04]  /*4e690*/  LDL.LU R26, [R1+0x370] ;  /* 0x00037000011a7983 */ /* 0x001f280000300800 */
[----:B------:R-:W4:Y:S04]  /*4e6a0*/  LDL.LU R27, [R1+0x374] ;  /* 0x00037400011b7983 */ /* 0x000f280000300800 */
[----:B------:R0:W-:Y:S04]  /*4e6b0*/  STL.64 [R1+0x1dc8], R24 ;  /* 0x001dc81801007387 */ /* 0x0001e80000100a00 */
[----:B0-----:R-:W4:Y:S04]  /*4e6c0*/  LDL.LU R24, [R1+0x380] ;  /* 0x0003800001187983 */ /* 0x001f280000300800 */
        /* <DEDUP_REMOVED lines=8> */
[----:B------:R-:W2:Y:S01]  /*4e750*/  LDL.LU.64 R4, [R1+0x1eb0] ;  /* 0x001eb00001047983 */ /* 0x000ea20000300a00 */
[----:B----4-:R-:W-:-:S02]  /*4e760*/  F2FP.F16.E4M3.UNPACK_B R2, R24.H1 ;  /* 0x00000018ff02723e */ /* 0x010fc400030006ff */
[----:B------:R-:W-:-:S07]  /*4e770*/  F2FP.F16.E4M3.UNPACK_B R3, R25.H1 ;  /* 0x00000019ff03723e */ /* 0x000fce00030006ff */
[----:B--2---:R-:W-:-:S15]  /*4e780*/  HMMA.16816.F32 R4, R20, R2, R4 ;  /* 0x000000021404723c */ /* 0x004fde0000001804 */
[----:B------:R-:W-:-:S04]  /*4e790*/  NOP ;  /* 0x0000000000007918 */ /* 0x000fc80000000000 */
[----:B------:R-:W-:Y:S04]  /*4e7a0*/  STL.64 [R1+0x70], R4 ;  /* 0x0000700401007387 */ /* 0x000fe80000100a00 */
[----:B------:R0:W-:Y:S04]  /*4e7b0*/  STL.64 [R1+0x78], R6 ;  /* 0x0000780601007387 */ /* 0x0001e80000100a00 */
[----:B0-----:R-:W2:Y:S04]  /*4e7c0*/  LDL.LU.64 R6, [R1+0x1ea8] ;  /* 0x001ea80001067983 */ /* 0x001ea80000300a00 */
[----:B------:R-:W3:Y:S01]  /*4e7d0*/  LDL.LU.64 R4, [R1+0x1ea0] ;  /* 0x001ea00001047983 */ /* 0x000ee20000300a00 */
[----:B------:R-:W-:-:S02]  /*4e7e0*/  F2FP.F16.E4M3.UNPACK_B R2, R26.H1 ;  /* 0x0000001aff02723e */ /* 0x000fc400030006ff */
[----:B------:R-:W-:-:S07]  /*4e7f0*/  F2FP.F16.E4M3.UNPACK_B R3, R27.H1 ;  /* 0x0000001bff03723e */ /* 0x000fce00030006ff */
[----:B------:R-:W-:-:S15]  /*4e800*/  HMMA.16816.F32 R12, R20, R2, R12 ;  /* 0x00000002140c723c */ /* 0x000fde000000180c */
[----:B------:R-:W-:-:S04]  /*4e810*/  NOP ;  /* 0x0000000000007918 */ /* 0x000fc80000000000 */
[----:B------:R-:W-:Y:S04]  /*4e820*/  STL.64 [R1+0x60], R12 ;  /* 0x0000600c01007387 */ /* 0x000fe80000100a00 */
[----:B------:R-:W-:Y:S01]  /*4e830*/  STL.64 [R1+0x68], R14 ;  /* 0x0000680e01007387 */ /* 0x000fe20000100a00 */
[----:B---3--:R-:W-:Y:S02]  /*4e840*/  F2FP.F16.E4M3.UNPACK_B R2, R4.H1 ;  /* 0x00000004ff02723e */ /* 0x008fe400030006ff */
[----:B------:R-:W-:-:S07]  /*4e850*/  F2FP.F16.E4M3.UNPACK_B R3, R5.H1 ;  /* 0x00000005ff03723e */ /* 0x000fce00030006ff */
[----:B------:R-:W-:-:S15]  /*4e860*/  HMMA.16816.F32 R8, R20, R2, R8 ;  /* 0x000000021408723c */ /* 0x000fde0000001808 */
[----:B------:R-:W-:-:S04]  /*4e870*/  NOP ;  /* 0x0000000000007918 */ /* 0x000fc80000000000 */
[----:B------:R0:W-:Y:S04]  /*4e880*/  STL.64 [R1+0x50], R8 ;  /* 0x0000500801007387 */ /* 0x0001e80000100a00 */
[----:B------:R1:W-:Y:S04]  /*4e890*/  STL.64 [R1+0x58], R10 ;  /* 0x0000580a01007387 */ /* 0x0003e80000100a00 */
[----:B0-----:R-:W3:Y:S04]  /*4e8a0*/  LDL.LU R8, [R1+0x120] ;  /* 0x0001200001087983 */ /* 0x001ee80000300800 */
[----:B------:R-:W3:Y:S04]  /*4e8b0*/  LDL.LU R9, [R1+0x124] ;  /* 0x0001240001097983 */ /* 0x000ee80000300800 */
[----:B-1----:R-:W4:Y:S04]  /*4e8c0*/  LDL.LU R10, [R1+0x128] ;  /* 0x00012800010a7983 */ /* 0x002f280000300800 */
[----:B------:R-:W4:Y:S01]  /*4e8d0*/  LDL.LU R11, [R1+0x12c] ;  /* 0x00012c00010b7983 */ /* 0x000f220000300800 */
[----:B--2---:R-:W-:-:S02]  /*4e8e0*/  F2FP.F16.E4M3.UNPACK_B R2, R6.H1 ;  /* 0x00000006ff02723e */ /* 0x004fc400030006ff */
[----:B------:R-:W-:-:S07]  /*4e8f0*/  F2FP.F16.E4M3.UNPACK_B R3, R7.H1 ;  /* 0x00000007ff03723e */ /* 0x000fce00030006ff */
[----:B------:R-:W-:Y:S01]  /*4e900*/  HMMA.16816.F32 R4, R20, R2, R16 ;  /* 0x000000021404723c */ /* 0x000fe20000001810 */
[----:B----4-:R-:W-:Y:S04]  /*4e910*/  STL.64 [R1+0x1e98], R10 ;  /* 0x001e980a01007387 */ /* 0x010fe80000100a00 */
[----:B---3--:R0:W-:Y:S04]  /*4e920*/  STL.64 [R1+0x1e90], R8 ;  /* 0x001e900801007387 */ /* 0x0081e80000100a00 */
[----:B0-----:R-:W2:Y:S04]  /*4e930*/  LDL.LU R8, [R1+0x110] ;  /* 0x0001100001087983 */ /* 0x001ea80000300800 */
[----:B------:R-:W2:Y:S04]  /*4e940*/  LDL.LU R9, [R1+0x114] ;  /* 0x0001140001097983 */ /* 0x000ea80000300800 */
[----:B------:R-:W2:Y:S04]  /*4e950*/  LDL.LU R10, [R1+0x118] ;  /* 0x00011800010a7983 */ /* 0x000ea80000300800 */
[----:B------:R-:W2:Y:S04]  /*4e960*/  LDL.LU R11, [R1+0x11c] ;  /* 0x00011c00010b7983 */ /* 0x000ea80000300800 */
[----:B------:R-:W3:Y:S04]  /*4e970*/  LDL.LU R2, [R1+0x340] ;  /* 0x0003400001027983 */ /* 0x000ee80000300800 */
[----:B------:R-:W4:Y:S04]  /*4e980*/  LDL.LU R3, [R1+0x344] ;  /* 0x0003440001037983 */ /* 0x000f280000300800 */
        /* <DEDUP_REMOVED lines=11> */
[----:B------:R-:W2:Y:S01]  /*4ea40*/  LDL.LU R19, [R1+0x15c] ;  /* 0x00015c0001137983 */ /* 0x000ea20000300800 */
[----:B---3--:R-:W-:-:S02]  /*4ea50*/  F2FP.F16.E4M3.UNPACK_B R2, R2.H1 ;  /* 0x00000002ff02723e */ /* 0x008fc400030006ff */
[----:B----4-:R-:W-:-:S07]  /*4ea60*/  F2FP.F16.E4M3.UNPACK_B R3, R3.H1 ;  /* 0x00000003ff03723e */ /* 0x010fce00030006ff */
[----:B--2---:R-:W-:Y:S01]  /*4ea70*/  HMMA.16816.F32 R8, R20, R2, R8 ;  /* 0x000000021408723c */ /* 0x004fe20000001808 */
[----:B------:R-:W-:Y:S04]  /*4ea80*/  STL.64 [R1+0x1e88], R26 ;  /* 0x001e881a01007387 */ /* 0x000fe80000100a00 */
[----:B------:R0:W-:Y:S04]  /*4ea90*/  STL.64 [R1+0x1e80], R24 ;  /* 0x001e801801007387 */ /* 0x0001e80000100a00 */
[----:B0-----:R-:W2:Y:S04]  /*4eaa0*/  LDL.LU R24, [R1+0x170] ;  /* 0x0001700001187983 */ /* 0x001ea80000300800 */
[----:B------:R-:W2:Y:S04]  /*4eab0*/  LDL.LU R25, [R1+0x174] ;  /* 0x0001740001197983 */ /* 0x000ea80000300800 */
[----:B------:R-:W2:Y:S04]  /*4eac0*/  LDL.LU R26, [R1+0x178] ;  /* 0x00017800011a7983 */ /* 0x000ea80000300800 */
[----:B------:R-:W2:Y:S04]  /*4ead0*/  LDL.LU R27, [R1+0x17c] ;  /* 0x00017c00011b7983 */ /* 0x000ea80000300800 */
[----:B------:R0:W-:Y:S04]  /*4eae0*/  STL.64 [R1+0x1d90], R6 ;  /* 0x001d900601007387 */ /* 0x0001e80000100a00 */
[----:B0-----:R-:W3:Y:S04]  /*4eaf0*/  LDL.LU R6, [R1+0x2d0] ;  /* 0x0002d00001067983 */ /* 0x001ee80000300800 */
[----:B------:R-:W4:Y:S04]  /*4eb00*/  LDL.LU R7, [R1+0x2d4] ;  /* 0x0002d40001077983 */ /* 0x000f280000300800 */
[----:B------:R0:W-:Y:S04]  /*4eb10*/  STL.64 [R1+0x1d88], R4 ;  /* 0x001d880401007387 */ /* 0x0001e80000100a00 */
[----:B0-----:R-:W2:Y:S04]  /*4eb20*/  LDL.LU R4, [R1+0x2e0] ;  /* 0x0002e00001047983 */ /* 0x001ea80000300800 */
[----:B------:R-:W2:Y:S04]  /*4eb30*/  LDL.LU R5, [R1+0x2e4] ;  /* 0x0002e40001057983 */ /* 0x000ea80000300800 */
[----:B------:R-:W-:Y:S04]  /*4eb40*/  STL.64 [R1+0x30], R8 ;  /* 0x0000300801007387 */ /* 0x000fe80000100a00 */
[----:B------:R0:W-:Y:S04]  /*4eb50*/  STL.64 [R1+0x38], R10 ;  /* 0x0000380a01007387 */ /* 0x0001e80000100a00 */
[----:B0-----:R-:W2:Y:S04]  /*4eb60*/  LDL.LU.64 R10, [R1+0x1e98] ;  /* 0x001e9800010a7983 */ /* 0x001ea80000300a00 */
[----:B------:R-:W2:Y:S04]  /*4eb70*/  LDL.LU.64 R8, [R1+0x1e90] ;  /* 0x001e900001087983 */ /* 0x000ea80000300a00 */
[----:B------:R-:W2:Y:S04]  /*4eb80*/  LDL.LU R2, [R1+0x330] ;  /* 0x0003300001027983 */ /* 0x000ea80000300800 */
[----:B------:R-:W3:Y:S01]  /*4eb90*/  LDL.LU R3, [R1+0x334] ;  /* 0x0003340001037983 */ /* 0x000ee20000300800 */
[----:B--2---:R-:W-:-:S02]  /*4eba0*/  F2FP.F16.E4M3.UNPACK_B R2, R2.H1 ;  /* 0x00000002ff02723e */ /* 0x004fc400030006ff */
[----:B---3--:R-:W-:-:S07]  /*4ebb0*/  F2FP.F16.E4M3.UNPACK_B R3, R3.H1 ;  /* 0x00000003ff03723e */ /* 0x008fce00030006ff */
[----:B------:R-:W-:Y:S01]  /*4ebc0*/  HMMA.16816.F32 R8, R20, R2, R8 ;  /* 0x000000021408723c */ /* 0x000fe20000001808 */
[----:B------:R-:W2:Y:S04]  /*4ebd0*/  LDL.LU R2, [R1+0x320] ;  /* 0x0003200001027983 */ /* 0x000ea80000300800 */
[----:B------:R-:W3:-:S14]  /*4ebe0*/  LDL.LU R3, [R1+0x324] ;  /* 0x0003240001037983 */ /* 0x000edc0000300800 */
[----:B------:R-:W-:Y:S04]  /*4ebf0*/  STL.64 [R1+0x1d80], R10 ;  /* 0x001d800a01007387 */ /* 0x000fe80000100a00 */
[----:B------:R0:W-:Y:S04]  /*4ec00*/  STL.64 [R1+0x1d78], R8 ;  /* 0x001d780801007387 */ /* 0x0001e80000100a00 */
[----:B0-----:R-:W4:Y:S04]  /*4ec10*/  LDL.LU R8, [R1+0x1a0] ;  /* 0x0001a00001087983 */ /* 0x001f280000300800 */
[----:B------:R-:W4:Y:S04]  /*4ec20*/  LDL.LU R9, [R1+0x1a4] ;  /* 0x0001a40001097983 */ /* 0x000f280000300800 */
[----:B------:R-:W4:Y:S04]  /*4ec30*/  LDL.LU R10, [R1+0x1a8] ;  /* 0x0001a800010a7983 */ /* 0x000f280000300800 */
[----:B------:R-:W4:Y:S01]  /*4ec40*/  LDL.LU R11, [R1+0x1ac] ;  /* 0x0001ac00010b7983 */ /* 0x000f220000300800 */
        /* <DEDUP_REMOVED lines=16> */
[----:B------:R0:W-:Y:S04]  /*4ed50*/  STL.64 [R1+0x1db0], R18 ;  /* 0x001db01201007387 */ /* 0x0001e80000100a00 */
[----:B0-----:R-:W4:Y:S04]  /*4ed60*/  LDL.LU R18, [R1+0x2f0] ;  /* 0x0002f00001127983 */ /* 0x001f280000300800 */
[----:B------:R-:W4:Y:S04]  /*4ed70*/  LDL.LU R19, [R1+0x2f4] ;  /* 0x0002f40001137983 */ /* 0x000f280000300800 */
[----:B------:R-:W-:Y:S01]  /*4ed80*/  STL.64 [R1+0x1da8], R16 ;  /* 0x001da81001007387 */ /* 0x000fe20000100a00 */
[----:B--2---:R-:W-:-:S02]  /*4ed90*/  F2FP.F16.E4M3.UNPACK_B R2, R2.H1 ;  /* 0x00000002ff02723e */ /* 0x004fc400030006ff */
[----:B---3--:R-:W-:-:S07]  /*4eda0*/  F2FP.F16.E4M3.UNPACK_B R3, R3.H1 ;  /* 0x00000003ff03723e */ /* 0x008fce00030006ff */
[----:B------:R-:W-:Y:S01]  /*4edb0*/  HMMA.16816.F32 R24, R20, R2, R24 ;  /* 0x000000021418723c */ /* 0x000fe20000001818 */
[----:B----4-:R-:W-:Y:S02]  /*4edc0*/  F2FP.F16.E4M3.UNPACK_B R2, R18.H1 ;  /* 0x00000012ff02723e */ /* 0x010fe400030006ff */
[----:B------:R-:W-:-:S15]  /*4edd0*/  F2FP.F16.E4M3.UNPACK_B R3, R19.H1 ;  /* 0x00000013ff03723e */ /* 0x000fde00030006ff */
[----:B------:R-:W-:Y:S01]  /*4ede0*/  NOP ;  /* 0x0000000000007918 */ /* 0x000fe20000000000 */
[----:B------:R-:W-:Y:S01]  /*4edf0*/  STL.64 [R1+0x90], R24 ;  /* 0x0000901801007387 */ /* 0x000fe20000100a00 */
[C---:B------:R-:W-:Y:S01]  /*4ee00*/  HMMA.16816.F32 R12, R20.reuse, R2, R12 ;  /* 0x00000002140c723c */ /* 0x040fe2000000180c */
[----:B------:R-:W-:Y:S02]  /*4ee10*/  F2FP.F16.E4M3.UNPACK_B R2, R4.H1 ;  /* 0x00000004ff02723e */ /* 0x000fe400030006ff */
[----:B------:R-:W-:Y:S01]  /*4ee20*/  F2FP.F16.E4M3.UNPACK_B R3, R5.H1 ;  /* 0x00000005ff03723e */ /* 0x000fe200030006ff */
[----:B------:R0:W-:Y:S06]  /*4ee30*/  STL.64 [R1+0x98], R26 ;  /* 0x0000981a01007387 */ /* 0x0001ec0000100a00 */
[----:B------:R-:W-:Y:S01]  /*4ee40*/  HMMA.16816.F32 R8, R20, R2, R8 ;  /* 0x000000021408723c */ /* 0x000fe20000001808 */
[----:B0-----:R-:W2:Y:S04]  /*4ee50*/  LDL.LU.64 R26, [R1+0x1e88] ;  /* 0x001e8800011a7983 */ /* 0x001ea80000300a00 */
[----:B------:R-:W2:Y:S04]  /*4ee60*/  LDL.LU.64 R24, [R1+0x1e80] ;  /* 0x001e800001187983 */ /* 0x000ea80000300a00 */
[----:B------:R-:W-:Y:S04]  /*4ee70*/  STL.64 [R1+0xc0], R12 ;  /* 0x0000c00c01007387 */ /* 0x000fe80000100a00 */
[----:B------:R-:W-:Y:S06]  /*4ee80*/  STL.64 [R1+0xc8], R14 ;  /* 0x0000c80e01007387 */ /* 0x000fec0000100a00 */
[----:B------:R-:W-:Y:S04]  /*4ee90*/  STL.64 [R1+0xf0], R8 ;  /* 0x0000f00801007387 */ /* 0x000fe80000100a00 */
[----:B------:R-:W-:Y:S04]  /*4eea0*/  STL.64 [R1+0xf8], R10 ;  /* 0x0000f80a01007387 */ /* 0x000fe80000100a00 */
[----:B------:R-:W3:Y:S01]  /*4eeb0*/  LDL.LU R16, [R1+0x200] ;  /* 0x0002000001107983 */ /* 0x000ee20000300800 */
[----:B------:R-:W-:-:S02]  /*4eec0*/  F2FP.F16.E4M3.UNPACK_B R2, R6.H1 ;  /* 0x00000006ff02723e */ /* 0x000fc400030006ff */
[----:B------:R-:W-:-:S07]  /*4eed0*/  F2FP.F16.E4M3.UNPACK_B R3, R7.H1 ;  /* 0x00000007ff03723e */ /* 0x000fce00030006ff */
[----:B--2---:R-:W-:-:S15]  /*4eee0*/  HMMA.16816.F32 R4, R20, R2, R24 ;  /* 0x000000021404723c */ /* 0x004fde0000001818 */
[----:B------:R-:W-:-:S04]  /*4eef0*/  NOP ;  /* 0x0000000000007918 */ /* 0x000fc80000000000 */
[----:B------:R-:W-:Y:S04]  /*4ef00*/  STL.64 [R1+0x120], R4 ;  /* 0x0001200401007387 */ /* 0x000fe80000100a00 */
[----:B------:R-:W-:Y:S04]  /*4ef10*/  STL.64 [R1+0x128], R6 ;  /* 0x0001280601007387 */ /* 0x000fe80000100a00 */
[----:B---3--:R0:W-:Y:S04]  /*4ef20*/  STL [R1+0x1e18], R16 ;  /* 0x001e181001007387 */ /* 0x0081e80000100800 */
[----:B------:R-:W2:Y:S04]  /*4ef30*/  LDL.LU R17, [R1+0x204] ;  /* 0x0002040001117983 */ /* 0x000ea80000300800 */
[----:B------:R-:W3:Y:S04]  /*4ef40*/  LDL.LU R18, [R1+0x208] ;  /* 0x0002080001127983 */ /* 0x000ee80000300800 */
[----:B------:R-:W3:Y:S04]  /*4ef50*/  LDL.LU R19, [R1+0x20c] ;  /* 0x00020c0001137983 */ /* 0x000ee80000300800 */
[----:B0-----:R-:W2:Y:S04]  /*4ef60*/  LDL.LU R16, [R1+0x9e0] ;  /* 0x0009e00001107983 */ /* 0x001ea80000300800 */
[----:B---3--:R-:W-:Y:S04]  /*4ef70*/  STL.64 [R1+0x1e28], R18 ;  /* 0x001e281201007387 */ /* 0x008fe80000100a00 */
[----:B--2---:R0:W-:Y:S04]  /*4ef80*/  STL.64 [R1+0x1e20], R16 ;  /* 0x001e201001007387 */ /* 0x0041e80000100a00 */
[----:B0-----:R-:W2:Y:S04]  /*4ef90*/  LDL.LU R16, [R1+0x220] ;  /* 0x0002200001107983 */ /* 0x001ea80000300800 */
[----:B------:R-:W2:Y:S01]  /*4efa0*/  LDL.LU R17, [R1+0x224] ;  /* 0x0002240001117983 */ /* 0x000ea20000300800 */
[----:B------:R-:W-:-:S02]  /*4efb0*/  IMAD.MOV.U32 R18, RZ, RZ, R29 ;  /* 0x000000ffff127224 */ /* 0x000fc400078e001d */
[----:B------:R-:W-:Y:S01]  /*4efc0*/  IMAD.MOV.U32 R19, RZ, RZ, R28 ;  /* 0x000000ffff137224 */ /* 0x000fe200078e001c */
[----:B------:R-:W3:Y:S04]  /*4efd0*/  LDL.LU R29, [R1+0x1e7c] ;  /* 0x001e7c00011d7983 */ /* 0x000ee80000300800 */
[----:B------:R-:W4:Y:S04]  /*4efe0*/  LDL.LU R28, [R1+0x1e78] ;  /* 0x001e7800011c7983 */ /* 0x000f280000300800 */
[----:B------:R-:W-:Y:S04]  /*4eff0*/  STL.64 [R1+0x1e38], R18 ;  /* 0x001e381201007387 */ /* 0x000fe80000100a00 */
[----:B--2---:R0:W-:Y:S04]  /*4f000*/  STL.64 [R1+0x1e30], R16 ;  /* 0x001e301001007387 */ /* 0x0041e80000100a00 */
[----:B0-----:R-:W2:Y:S04]  /*4f010*/  LDL.LU R16, [R1+0x210] ;  /* 0x0002100001107983 */ /* 0x001ea80000300800 */
[----:B------:R-:W2:Y:S04]  /*4f020*/  LDL.LU R17, [R1+0x214] ;  /* 0x0002140001117983 */ /* 0x000ea80000300800 */
[----:B------:R-:W2:Y:S04]  /*4f030*/  LDL.LU R18, [R1+0x218] ;  /* 0x0002180001127983 */ /* 0x000ea80000300800 */
[----:B------:R-:W2:Y:S04]  /*4f040*/  LDL.LU R19, [R1+0x21c] ;  /* 0x00021c0001137983 */ /* 0x000ea80000300800 */
[----:B--2---:R-:W-:Y:S04]  /*4f050*/  STL.64 [R1+0x1e48], R18 ;  /* 0x001e481201007387 */ /* 0x004fe80000100a00 */
[----:B------:R0:W-:Y:S04]  /*4f060*/  STL.64 [R1+0x1e40], R16 ;  /* 0x001e401001007387 */ /* 0x0001e80000100a00 */
[----:B0-----:R-:W2:Y:S04]  /*4f070*/  LDL.LU R16, [R1+0x1f0] ;  /* 0x0001f00001107983 */ /* 0x001ea80000300800 */
[----:B------:R-:W2:Y:S01]  /*4f080*/  LDL.LU R17, [R1+0x1f4] ;  /* 0x0001f40001117983 */ /* 0x000ea20000300800 */
[----:B----4-:R-:W-:-:S02]  /*4f090*/  IMAD.MOV.U32 R18, RZ, RZ, R28 ;  /* 0x000000ffff127224 */ /* 0x010fc400078e001c */
[----:B---3--:R-:W-:Y:S01]  /*4f0a0*/  IMAD.MOV.U32 R19, RZ, RZ, R29 ;  /* 0x000000ffff137224 */ /* 0x008fe200078e001d */
[----:B------:R-:W3:Y:S04]  /*4f0b0*/  LDL.LU R28, [R1+0x1e74] ;  /* 0x001e7400011c7983 */ /* 0x000ee80000300800 */
[----:B------:R-:W4:Y:S04]  /*4f0c0*/  LDL.LU R29, [R1+0x1e70] ;  /* 0x001e7000011d7983 */ /* 0x000f280000300800 */
[----:B------:R-:W3:Y:S04]  /*4f0d0*/  LDL.LU R2, [R1+0x2c0] ;  /* 0x0002c00001027983 */ /* 0x000ee80000300800 */
[----:B------:R-:W3:Y:S04]  /*4f0e0*/  LDL.LU R3, [R1+0x2c4] ;  /* 0x0002c40001037983 */ /* 0x000ee80000300800 */
[----:B------:R-:W-:Y:S04]  /*4f0f0*/  STL.64 [R1+0x1e58], R18 ;  /* 0x001e581201007387 */ /* 0x000fe80000100a00 */
[----:B--2---:R0:W-:Y:S04]  /*4f100*/  STL.64 [R1+0x1e50], R16 ;  /* 0x001e501001007387 */ /* 0x0041e80000100a00 */
[----:B0-----:R-:W2:Y:S04]  /*4f110*/  LDL.LU R16, [R1+0x1d0] ;  /* 0x0001d00001107983 */ /* 0x001ea80000300800 */
[----:B------:R-:W2:Y:S04]  /*4f120*/  LDL.LU R17, [R1+0x1d4] ;  /* 0x0001d40001117983 */ /* 0x000ea80000300800 */
[----:B------:R-:W2:Y:S04]  /*4f130*/  LDL.LU R18, [R1+0x1d8] ;  /* 0x0001d80001127983 */ /* 0x000ea80000300800 */
[----:B------:R-:W2:Y:S01]  /*4f140*/  LDL.LU R19, [R1+0x1dc] ;  /* 0x0001dc0001137983 */ /* 0x000ea20000300800 */
[----:B---3--:R-:W-:-:S02]  /*4f150*/  F2FP.F16.E4M3.UNPACK_B R2, R2.H1 ;  /* 0x00000002ff02723e */ /* 0x008fc400030006ff */
[----:B------:R-:W-:Y:S01]  /*4f160*/  F2FP.F16.E4M3.UNPACK_B R3, R3.H1 ;  /* 0x00000003ff03723e */ /* 0x000fe200030006ff */
[----:B--2---:R-:W-:Y:S04]  /*4f170*/  STL.64 [R1+0x1e68], R18 ;  /* 0x001e681201007387 */ /* 0x004fe80000100a00 */
[----:B------:R0:W-:Y:S04]  /*4f180*/  STL.64 [R1+0x1e60], R16 ;  /* 0x001e601001007387 */ /* 0x0001e80000100a00 */
[----:B0-----:R-:W2:Y:S04]  /*4f190*/  LDL.LU R16, [R1+0x1b0] ;  /* 0x0001b00001107983 */ /* 0x001ea80000300800 */
[----:B------:R-:W2:Y:S01]  /*4f1a0*/  LDL.LU R17, [R1+0x1b4] ;  /* 0x0001b40001117983 */ /* 0x000ea20000300800 */
[----:B----4-:R-:W-:-:S02]  /*4f1b0*/  IMAD.MOV.U32 R18, RZ, RZ, R29 ;  /* 0x000000ffff127224 */ /* 0x010fc400078e001d */
[----:B------:R-:W-:Y:S02]  /*4f1c0*/  IMAD.MOV.U32 R19, RZ, RZ, R28 ;  /* 0x000000ffff137224 */ /* 0x000fe400078e001c */
[----:B------:R-:W3:Y:S04]  /*4f1d0*/  LDL.LU R28, [R1+0x9dc] ;  /* 0x0009dc00011c7983 */ /* 0x000ee80000300800 */
[----:B------:R-:W4:Y:S04]  /*4f1e0*/  LDL.LU R12, [R1+0x9f0] ;  /* 0x0009f000010c7983 */ /* 0x000f280000300800 */
        /* <DEDUP_REMOVED lines=9> */
[----:B------:R-:W3:Y:S04]  /*4f280*/  LDL R5, [R1+0x408] ;  /* 0x0004080001057983 */ /* 0x000ee80000100800 */
[----:B------:R-:W3:Y:S04]  /*4f290*/  LDL R6, [R1+0x40c] ;  /* 0x00040c0001067983 */ /* 0x000ee80000100800 */
[----:B------:R-:W3:Y:S04]  /*4f2a0*/  LDL.LU R8, [R1+0x230] ;  /* 0x0002300001087983 */ /* 0x000ee80000300800 */
[----:B------:R-:W3:Y:S04]  /*4f2b0*/  LDL.LU R9, [R1+0x234] ;  /* 0x0002340001097983 */ /* 0x000ee80000300800 */
[----:B------:R-:W3:Y:S01]  /*4f2c0*/  LDL.LU R10, [R1+0x238] ;  /* 0x00023800010a7983 */ /* 0x000ee20000300800 */
[----:B------:R-:W-:-:S03]  /*4f2d0*/  IMAD.MOV.U32 R11, RZ, RZ, R0 ;  /* 0x000000ffff0b7224 */ /* 0x000fc600078e0000 */
[----:B------:R-:W3:Y:S04]  /*4f2e0*/  LDL R7, [R1+0x418] ;  /* 0x0004180001077983 */ /* 0x000ee80000100800 */
[----:B------:R-:W3:Y:S01]  /*4f2f0*/  LDL R0, [R1+0x41c] ;  /* 0x00041c0001007983 */ /* 0x000ee20000100800 */
[----:B--2---:R-:W-:-:S15]  /*4f300*/  HMMA.16816.F32 R16, R20, R2, R16 ;  /* 0x000000021410723c */ /* 0x004fde0000001810 */
[----:B------:R-:W-:-:S04]  /*4f310*/  NOP ;  /* 0x0000000000007918 */ /* 0x000fc80000000000 */
        /* <DEDUP_REMOVED lines=43> */
[----:B------:R-:W3:Y:S04]  /*4f5d0*/  LDL.LU.64 R16, [R1+0x1e20] ;  /* 0x001e200001107983 */ /* 0x000ee80000300a00 */
[----:B------:R-:W2:Y:S04]  /*4f5e0*/  LDL.LU R2, [R1+0x250] ;  /* 0x0002500001027983 */ /* 0x000ea80000300800 */
[----:B------:R-:W2:Y:S01]  /*4f5f0*/  LDL.LU R3, [R1+0x254] ;  /* 0x0002540001037983 */ /* 0x000ea20000300800 */
[----:B----4-:R-:W-:-:S02]  /*4f600*/  IMAD R29, R29, 0x100, R12 ;  /* 0x000001001d1d7824 */ /* 0x010fc400078e020c */
[----:B---3--:R-:W-:Y:S02]  /*4f610*/  IMAD R28, R28, 0x100, R16 ;  /* 0x000001001c1c7824 */ /* 0x008fe400078e0210 */
[----:B------:R-:W3:Y:S01]  /*4f620*/  LDL.LU R16, [R1+0x1e18] ;  /* 0x001e180001107983 */ /* 0x000ee20000300800 */
[----:B--2---:R-:W-:Y:S02]  /*4f630*/  F2FP.F16.E4M3.UNPACK_B R2, R2.H1 ;  /* 0x00000002ff02723e */ /* 0x004fe400030006ff */
[----:B------:R-:W-:Y:S01]  /*4f640*/  F2FP.F16.E4M3.UNPACK_B R3, R3.H1 ;  /* 0x00000003ff03723e */ /* 0x000fe200030006ff */
[----:B------:R-:W-:Y:S02]  /*4f650*/  IMAD R12, R14, 0x100, R13 ;  /* 0x000001000e0c7824 */ /* 0x000fe400078e020d */
[----:B------:R-:W-:-:S04]  /*4f660*/  IMAD R4, R4, 0x100, R15 ;  /* 0x0000010004047824 */ /* 0x000fc800078e020f */
[----:B---3--:R-:W-:Y:S01]  /*4f670*/  HMMA.16816.F32 R16, R20, R2, R16 ;  /* 0x000000021410723c */ /* 0x008fe20000001810 */
[----:B------:R-:W-:Y:S02]  /*4f680*/  F2FP.F16.E4M3.UNPACK_B R20, R28 ;  /* 0x0000001cff14723e */ /* 0x000fe400020006ff */
[----:B------:R-:W-:Y:S02]  /*4f690*/  F2FP.F16.E4M3.UNPACK_B R22, R29 ;  /* 0x0000001dff16723e */ /* 0x000fe400020006ff */
[----:B------:R-:W-:Y:S02]  /*4f6a0*/  F2FP.F16.E4M3.UNPACK_B R21, R12 ;  /* 0x0000000cff15723e */ /* 0x000fe400020006ff */
[----:B------:R-:W-:Y:S02]  /*4f6b0*/  F2FP.F16.E4M3.UNPACK_B R23, R4 ;  /* 0x00000004ff17723e */ /* 0x000fe400020006ff */
[----:B------:R-:W-:Y:S02]  /*4f6c0*/  F2FP.F16.E4M3.UNPACK_B R2, R5 ;  /* 0x00000005ff02723e */ /* 0x000fe400020006ff */
[----:B------:R-:W-:-:S07]  /*4f6d0*/  F2FP.F16.E4M3.UNPACK_B R3, R6 ;  /* 0x00000006ff03723e */ /* 0x000fce00020006ff */
[----:B------:R-:W-:Y:S01]  /*4f6e0*/  HMMA.16816.F32 R8, R20, R2, R8 ;  /* 0x000000021408723c */ /* 0x000fe20000001808 */
[----:B------:R-:W-:Y:S02]  /*4f6f0*/  F2FP.F16.E4M3.UNPACK_B R2, R7 ;  /* 0x00000007ff02723e */ /* 0x000fe400020006ff */
[----:B------:R-:W-:-:S07]  /*4f700*/  F2FP.F16.E4M3.UNPACK_B R3, R0 ;  /* 0x00000000ff03723e */ /* 0x000fce00020006ff */
[----:B------:R-:W-:Y:S01]  /*4f710*/  HMMA.16816.F32 R4, R20, R2, R24 ;  /* 0x000000021404723c */ /* 0x000fe20000001818 */
[----:B------:R-:W-:Y:S04]  /*4f720*/  STL.64 [R1+0x200], R16 ;  /* 0x0002001001007387 */ /* 0x000fe80000100a00 */
[----:B------:R-:W-:Y:S04]  /*4f730*/  STL.64 [R1+0x208], R18 ;  /* 0x0002081201007387 */ /* 0x000fe80000100a00 */
[----:B------:R0:W-:Y:S04]  /*4f740*/  STL.64 [R1+0x230], R8 ;  /* 0x0002300801007387 */ /* 0x0001e80000100a00 */
[----:B------:R1:W-:Y:S06]  /*4f750*/  STL.64 [R1+0x238], R10 ;  /* 0x0002380a01007387 */ /* 0x0003ec0000100a00 */
[----:B------:R-:W-:Y:S04]  /*4f760*/  STL.64 [R1+0x210], R4 ;  /* 0x0002100401007387 */ /* 0x000fe80000100a00 */
[----:B------:R2:W-:Y:S04]  /*4f770*/  STL [R1+0x218], R6 ;  /* 0x0002180601007387 */ /* 0x0005e80000100800 */
[----:B0-----:R-:W3:Y:S04]  /*4f780*/  LDL.LU R8, [R1+0xa0] ;  /* 0x0000a00001087983 */ /* 0x001ee80000300800 */
[----:B------:R-:W3:Y:S04]  /*4f790*/  LDL.LU R9, [R1+0xa4] ;  /* 0x0000a40001097983 */ /* 0x000ee80000300800 */
[----:B-1----:R-:W4:Y:S04]  /*4f7a0*/  LDL.LU R10, [R1+0xa8] ;  /* 0x0000a800010a7983 */ /* 0x002f280000300800 */
[----:B------:R-:W4:Y:S04]  /*4f7b0*/  LDL.LU R11, [R1+0xac] ;  /* 0x0000ac00010b7983 */ /* 0x000f280000300800 */
[----:B------:R-:W3:Y:S04]  /*4f7c0*/  LDL.LU R24, [R1+0x190] ;  /* 0x0001900001187983 */ /* 0x000ee80000300800 */
[----:B------:R-:W3:Y:S04]  /*4f7d0*/  LDL.LU R25, [R1+0x194] ;  /* 0x0001940001197983 */ /* 0x000ee80000300800 */
[----:B------:R-:W3:Y:S01]  /*4f7e0*/  LDL.LU R26, [R1+0x198] ;  /* 0x00019800011a7983 */ /* 0x000ee20000300800 */
[----:B------:R-:W-:-:S03]  /*4f7f0*/  IMAD.MOV.U32 R0, RZ, RZ, R7 ;  /* 0x000000ffff007224 */ /* 0x000fc600078e0007 */
[----:B------:R-:W3:Y:S04]  /*4f800*/  LDL.LU R27, [R1+0x19c] ;  /* 0x00019c00011b7983 */ /* 0x000ee80000300800 */
[----:B--2---:R-:W2:Y:S04]  /*4f810*/  LDL R6, [R1+0x428] ;  /* 0x0004280001067983 */ /* 0x004ea80000100800 */
[----:B------:R-:W2:Y:S04]  /*4f820*/  LDL R7, [R1+0x42c] ;  /* 0x00042c0001077983 */ /* 0x000ea80000100800 */
[----:B------:R-:W2:Y:S04]  /*4f830*/  LDL R16, [R1+0x288] ;  /* 0x0002880001107983 */ /* 0x000ea80000100800 */
[----:B------:R-:W2:Y:S04]  /*4f840*/  LDL R17, [R1+0x28c] ;  /* 0x00028c0001117983 */ /* 0x000ea80000100800 */
[----:B----4-:R-:W-:Y:S04]  /*4f850*/  STL.64 [R1+0x1de0], R10 ;  /* 0x001de00a01007387 */ /* 0x010fe80000100a00 */
[----:B---3--:R0:W-:Y:S04]  /*4f860*/  STL.64 [R1+0x1dd8], R8 ;  /* 0x001dd80801007387 */ /* 0x0081e80000100a00 */
[----:B0-----:R-:W3:Y:S04]  /*4f870*/  LDL.LU R8, [R1+0xd0] ;  /* 0x0000d00001087983 */ /* 0x001ee80000300800 */
[----:B------:R-:W3:Y:S04]  /*4f880*/  LDL.LU R9, [R1+0xd4] ;  /* 0x0000d40001097983 */ /* 0x000ee80000300800 */
[----:B------:R-:W4:Y:S04]  /*4f890*/  LDL.LU R10, [R1+0xd8] ;  /* 0x0000d800010a7983 */ /* 0x000f280000300800 */
[----:B------:R-:W4:Y:S04]  /*4f8a0*/  LDL.LU R11, [R1+0xdc] ;  /* 0x0000dc00010b7983 */ /* 0x000f280000300800 */
        /* <DEDUP_REMOVED lines=8> */
[----:B----4-:R-:W-:Y:S04]  /*4f930*/  STL.64 [R1+0x1e00], R10 ;  /* 0x001e000a01007387 */ /* 0x010fe80000100a00 */
[----:B---3--:R0:W-:Y:S04]  /*4f940*/  STL.64 [R1+0x1df8], R8 ;  /* 0x001df80801007387 */ /* 0x0081e80000100a00 */
[----:B0-----:R-:W3:Y:S04]  /*4f950*/  LDL.LU R8, [R1+0x130] ;  /* 0x0001300001087983 */ /* 0x001ee80000300800 */
[----:B------:R-:W3:Y:S04]  /*4f960*/  LDL.LU R9, [R1+0x134] ;  /* 0x0001340001097983 */ /* 0x000ee80000300800 */
[----:B------:R-:W4:Y:S04]  /*4f970*/  LDL.LU R10, [R1+0x138] ;  /* 0x00013800010a7983 */ /* 0x000f280000300800 */
[----:B------:R-:W4:Y:S01]  /*4f980*/  LDL.LU R11, [R1+0x13c] ;  /* 0x00013c00010b7983 */ /* 0x000f220000300800 */
[----:B--2---:R-:W-:-:S02]  /*4f990*/  F2FP.F16.E4M3.UNPACK_B R2, R6 ;  /* 0x00000006ff02723e */ /* 0x004fc400020006ff */
[----:B------:R-:W-:-:S07]  /*4f9a0*/  F2FP.F16.E4M3.UNPACK_B R3, R7 ;  /* 0x00000007ff03723e */ /* 0x000fce00020006ff */
[----:B------:R-:W-:Y:S01]  /*4f9b0*/  HMMA.16816.F32 R4, R20, R2, R24 ;  /* 0x000000021404723c */ /* 0x000fe20000001818 */
[----:B----4-:R-:W-:Y:S04]  /*4f9c0*/  STL.64 [R1+0x1e10], R10 ;  /* 0x001e100a01007387 */ /* 0x010fe80000100a00 */
[----:B---3--:R0:W-:Y:S04]  /*4f9d0*/  STL.64 [R1+0x1e08], R8 ;  /* 0x001e080801007387 */ /* 0x0081e80000100a00 */
[----:B0-----:R-:W2:Y:S04]  /*4f9e0*/  LDL.LU R8, [R1+0x160] ;  /* 0x0001600001087983 */ /* 0x001ea80000300800 */
[----:B------:R-:W2:Y:S04]  /*4f9f0*/  LDL.LU R9, [R1+0x164] ;  /* 0x0001640001097983 */ /* 0x000ea80000300800 */
[----:B------:R-:W2:Y:S04]  /*4fa00*/  LDL.LU R10, [R1+0x168] ;  /* 0x00016800010a7983 */ /* 0x000ea80000300800 */
[----:B------:R-:W2:Y:S04]  /*4fa10*/  LDL.LU R11, [R1+0x16c] ;  /* 0x00016c00010b7983 */ /* 0x000ea80000300800 */
[----:B------:R-:W3:Y:S04]  /*4fa20*/  LDL R18, [R1+0x3f8] ;  /* 0x0003f80001127983 */ /* 0x000ee80000100800 */
[----:B------:R-:W4:Y:S04]  /*4fa30*/  LDL R19, [R1+0x3fc] ;  /* 0x0003fc0001137983 */ /* 0x000f280000100800 */
[----:B------:R0:W-:Y:S04]  /*4fa40*/  STL [R1+0x1d34], R0 ;  /* 0x001d340001007387 */ /* 0x0001e80000100800 */
[----:B------:R-:W2:Y:S04]  /*4fa50*/  LDL R2, [R1+0x438] ;  /* 0x0004380001027983 */ /* 0x000ea80000100800 */
[----:B------:R-:W3:Y:S04]  /*4fa60*/  LDL R3, [R1+0x43c] ;  /* 0x00043c0001037983 */ /* 0x000ee80000100800 */
[----:B0-----:R-:W4:Y:S04]  /*4fa70*/  LDL R0, [R1+0x24c] ;  /* 0x00024c0001007983 */ /* 0x001f280000100800 */
[----:B------:R0:W-:Y:S04]  /*4fa80*/  STL.64 [R1+0x1f0], R4 ;  /* 0x0001f00401007387 */ /* 0x0001e80000100a00 */
[----:B------:R1:W-:Y:S04]  /*4fa90*/  STL.64 [R1+0x1f8], R6 ;  /* 0x0001f80601007387 */ /* 0x0003e80000100a00 */
[----:B------:R-:W4:Y:S04]  /*4faa0*/  LDL R24, [R1+0x3e8] ;  /* 0x0003e80001187983 */ /* 0x000f280000100800 */
[----:B------:R-:W4:Y:S04]  /*4fab0*/  LDL R25, [R1+0x3ec] ;  /* 0x0003ec0001197983 */ /* 0x000f280000100800 */
[----:B------:R-:W4:Y:S04]  /*4fac0*/  LDL.LU R12, [R1+0x40] ;  /* 0x00004000010c7983 */ /* 0x000f280000300800 */
[----:B------:R-:W4:Y:S04]  /*4fad0*/  LDL.LU R13, [R1+0x44] ;  /* 0x00004400010d7983 */ /* 0x000f280000300800 */
[----:B------:R-:W4:Y:S04]  /*4fae0*/  LDL.LU R14, [R1+0x48] ;  /* 0x00004800010e7983 */ /* 0x000f280000300800 */
[----:B------:R-:W4:Y:S04]  /*4faf0*/  LDL.LU R15, [R1+0x4c] ;  /* 0x00004c00010f7983 */ /* 0x000f280000300800 */
[----:B------:R-:W4:Y:S04]  /*4fb00*/  LDL R26, [R1+0x3d8] ;  /* 0x0003d800011a7983 */ /* 0x000f280000100800 */
[----:B------:R-:W4:Y:S04]  /*4fb10*/  LDL R27, [R1+0x3dc] ;  /* 0x0003dc00011b7983 */ /* 0x000f280000100800 */
[----:B0-----:R-:W4:Y:S04]  /*4fb20*/  LDL.LU R4, [R1+0x20] ;  /* 0x0000200001047983 */ /* 0x001f280000300800 */
[----:B------:R-:W4:Y:S04]  /*4fb30*/  LDL.LU R5, [R1+0x24] ;  /* 0x0000240001057983 */ /* 0x000f280000300800 */
[----:B-1----:R-:W4:Y:S04]  /*4fb40*/  LDL.LU R6, [R1+0x28] ;  /* 0x0000280001067983 */ /* 0x002f280000300800 */
[----:B------:R-:W4:Y:S01]  /*4fb50*/  LDL.LU R7, [R1+0x2c] ;  /* 0x00002c0001077983 */ /* 0x000f220000300800 */
[----:B--2---:R-:W-:-:S02]  /*4fb60*/  F2FP.F16.E4M3.UNPACK_B R2, R2 ;  /* 0x00000002ff02723e */ /* 0x004fc400020006ff */
[----:B---3--:R-:W-:-:S07]  /*4fb70*/  F2FP.F16.E4M3.UNPACK_B R3, R3 ;  /* 0x00000003ff03723e */ /* 0x008fce00020006ff */
[----:B------:R-:W-:-:S15]  /*4fb80*/  HMMA.16816.F32 R8, R20, R2, R8 ;  /* 0x000000021408723c */ /* 0x000fde0000001808 */
[----:B------:R-:W-:-:S04]  /*4fb90*/  NOP ;  /* 0x0000000000007918 */ /* 0x000fc80000000000 */
[----:B------:R-:W-:Y:S04]  /*4fba0*/  STL.64 [R1+0x1e0], R8 ;  /* 0x0001e00801007387 */ /* 0x000fe80000100a00 */
[----:B------:R0:W-:Y:S04]  /*4fbb0*/  STL.64 [R1+0x1e8], R10 ;  /* 0x0001e80a01007387 */ /* 0x0001e80000100a00 */
[----:B0-----:R-:W2:Y:S04]  /*4fbc0*/  LDL.LU.64 R10, [R1+0x1e10] ;  /* 0x001e1000010a7983 */ /* 0x001ea80000300a00 */
[----:B------:R-:W2:Y:S04]  /*4fbd0*/  LDL.LU.64 R8, [R1+0x1e08] ;  /* 0x001e080001087983 */ /* 0x000ea80000300a00 */
[----:B------:R-:W3:Y:S02]  /*4fbe0*/  LDL R3, [R1+0x248] ;  /* 0x0002480001037983 */ /* 0x000ee40000100800 */
[----:B---3--:R-:W-:-:S02]  /*4fbf0*/  F2FP.F16.E4M3.UNPACK_B R2, R3 ;  /* 0x00000003ff02723e */ /* 0x008fc400020006ff */
[----:B----4-:R-:W-:-:S07]  /*4fc00*/  F2FP.F16.E4M3.UNPACK_B R3, R0 ;  /* 0x00000000ff03723e */ /* 0x010fce00020006ff */
[----:B--2---:R-:W-:-:S15]  /*4fc10*/  HMMA.16816.F32 R8, R20, R2, R8 ;  /* 0x000000021408723c */ /* 0x004fde0000001808 */
[----:B------:R-:W-:-:S04]  /*4fc20*/  NOP ;  /* 0x0000000000007918 */ /* 0x000fc80000000000 */
[----:B------:R-:W-:Y:S04]  /*4fc30*/  STL.64 [R1+0x1c0], R8 ;  /* 0x0001c00801007387 */ /* 0x000fe80000100a00 */
[----:B------:R0:W-:Y:S01]  /*4fc40*/  STL [R1+0x1c8], R10 ;  /* 0x0001c80a01007387 */ /* 0x0001e20000100800 */
[----:B------:R-:W-:-:S03]  /*4fc50*/  IMAD.MOV.U32 R0, RZ, RZ, R11 ;  /* 0x000000ffff007224 */ /* 0x000fc600078e000b */
[----:B0-----:R-:W2:Y:S04]  /*4fc60*/  LDL.LU.64 R10, [R1+0x1e00] ;  /* 0x001e0000010a7983 */ /* 0x001ea80000300a00 */
[----:B------:R-:W2:Y:S01]  /*4fc70*/  LDL.LU.64 R8, [R1+0x1df8] ;  /* 0x001df80001087983 */ /* 0x000ea20000300a00 */
[----:B------:R-:W-:Y:S02]  /*4fc80*/  F2FP.F16.E4M3.UNPACK_B R2, R29 ;  /* 0x0000001dff02723e */ /* 0x000fe400020006ff */
[----:B------:R-:W-:-:S07]  /*4fc90*/  F2FP.F16.E4M3.UNPACK_B R3, R28 ;  /* 0x0000001cff03723e */ /* 0x000fce00020006ff */
[----:B--2---:R-:W-:-:S15]  /*4fca0*/  HMMA.16816.F32 R8, R20, R2, R8 ;  /* 0x000000021408723c */ /* 0x004fde0000001808 */
[----:B------:R-:W-:-:S04]  /*4fcb0*/  NOP ;  /* 0x0000000000007918 */ /* 0x000fc80000000000 */
[----:B------:R-:W-:Y:S04]  /*4fcc0*/  STL.64 [R1+0x1a0], R8 ;  /* 0x0001a00801007387 */ /* 0x000fe80000100a00 */
[----:B------:R0:W-:Y:S04]  /*4fcd0*/  STL.64 [R1+0x1a8], R10 ;  /* 0x0001a80a01007387 */ /* 0x0001e80000100a00 */
[----:B0-----:R-:W2:Y:S04]  /*4fce0*/  LDL.LU.64 R10, [R1+0x1df0] ;  /* 0x001df000010a7983 */ /* 0x001ea80000300a00 */
[----:B------:R-:W2:Y:S01]  /*4fcf0*/  LDL.LU.64 R8, [R1+0x1de8] ;  /* 0x001de80001087983 */ /* 0x000ea20000300a00 */
[----:B------:R-:W-:-:S02]  /*4fd00*/  F2FP.F16.E4M3.UNPACK_B R2, R16 ;  /* 0x00000010ff02723e */ /* 0x000fc400020006ff */
        /* <DEDUP_REMOVED lines=8> */
[----:B------:R-:W-:Y:S01]  /*4fd90*/  F2FP.F16.E4M3.UNPACK_B R3, R19 ;  /* 0x00000013ff03723e */ /* 0x000fe200020006ff */
[----:B------:R-:W3:Y:S04]  /*4fda0*/  LDL R29, [R1+0x3c8] ;  /* 0x0003c800011d7983 */ /* 0x000ee80000100800 */
[----:B------:R-:W4:Y:S02]  /*4fdb0*/  LDL R28, [R1+0x3cc] ;  /* 0x0003cc00011c7983 */ /* 0x000f240000100800 */
[----:B--2---:R-:W-:Y:S01]  /*4fdc0*/  HMMA.16816.F32 R8, R20, R2, R8 ;  /* 0x000000021408723c */ /* 0x004fe20000001808 */
[----:B------:R-:W-:Y:S02]  /*4fdd0*/  F2FP.F16.E4M3.UNPACK_B R2, R24 ;  /* 0x00000018ff02723e */ /* 0x000fe400020006ff */
[----:B------:R-:W-:-:S07]  /*4fde0*/  F2FP.F16.E4M3.UNPACK_B R3, R25 ;  /* 0x00000019ff03723e */ /* 0x000fce00020006ff */
[----:B------:R-:W-:Y:S01]  /*4fdf0*/  HMMA.16816.F32 R12, R20, R2, R12 ;  /* 0x00000002140c723c */ /* 0x000fe2000000180c */
[----:B------:R-:W-:Y:S02]  /*4fe00*/  F2FP.F16.E4M3.UNPACK_B R2, R26 ;  /* 0x0000001aff02723e */ /* 0x000fe400020006ff */
[----:B------:R-:W-:-:S07]  /*4fe10*/  F2FP.F16.E4M3.UNPACK_B R3, R27 ;  /* 0x0000001bff03723e */ /* 0x000fce00020006ff */
[----:B------:R-:W-:Y:S01]  /*4fe20*/  HMMA.16816.F32 R4, R20, R2, R4 ;  /* 0x000000021404723c */ /* 0x000fe20000001804 */
[----:B------:R0:W-:Y:S04]  /*4fe30*/  STL.64 [R1+0x170], R8 ;  /* 0x0001700801007387 */ /* 0x0001e80000100a00 */
[----:B------:R1:W-:Y:S04]  /*4fe40*/  STL.64 [R1+0x178], R10 ;  /* 0x0001780a01007387 */ /* 0x0003e80000100a00 */
[----:B0-----:R-:W2:Y:S04]  /*4fe50*/  LDL.LU R8, [R1+0x10] ;  /* 0x0000100001087983 */ /* 0x001ea80000300800 */
[----:B------:R-:W2:Y:S04]  /*4fe60*/  LDL.LU R9, [R1+0x14] ;  /* 0x0000140001097983 */ /* 0x000ea80000300800 */
[----:B-1----:R-:W2:Y:S04]  /*4fe70*/  LDL.LU R10, [R1+0x18] ;  /* 0x00001800010a7983 */ /* 0x002ea80000300800 */
[----:B------:R-:W2:Y:S04]  /*4fe80*/  LDL.LU R11, [R1+0x1c] ;  /* 0x00001c00010b7983 */ /* 0x000ea80000300800 */
[----:B------:R-:W-:Y:S04]  /*4fe90*/  STL.64 [R1+0x160], R12 ;  /* 0x0001600c01007387 */ /* 0x000fe80000100a00 */
[----:B------:R-:W-:Y:S04]  /*4fea0*/  STL.64 [R1+0x168], R14 ;  /* 0x0001680e01007387 */ /* 0x000fe80000100a00 */
[----:B------:R-:W2:Y:S04]  /*4feb0*/  LDL.LU R24, [R1] ;  /* 0x0000000001187983 */ /* 0x000ea80000300800 */
[----:B------:R-:W2:Y:S04]  /*4fec0*/  LDL.LU R25, [R1+0x4] ;  /* 0x0000040001197983 */ /* 0x000ea80000300800 */
[----:B------:R-:W2:Y:S04]  /*4fed0*/  LDL.LU R26, [R1+0x8] ;  /* 0x00000800011a7983 */ /* 0x000ea80000300800 */
[----:B------:R-:W2:Y:S04]  /*4fee0*/  LDL.LU R27, [R1+0xc] ;  /* 0x00000c00011b7983 */ /* 0x000ea80000300800 */
[----:B------:R-:W2:Y:S04]  /*4fef0*/  LDL.LU R16, [R1+0x70] ;  /* 0x0000700001107983 */ /* 0x000ea80000300800 */
[----:B------:R-:W-:Y:S04]  /*4ff00*/  STL.64 [R1+0x140], R4 ;  /* 0x0001400401007387 */ /* 0x000fe80000100a00 */
[----:B------:R-:W-:Y:S04]  /*4ff10*/  STL.64 [R1+0x148], R6 ;  /* 0x0001480601007387 */ /* 0x000fe80000100a00 */
[----:B------:R-:W2:Y:S04]  /*4ff20*/  LDL.LU R17, [R1+0x74] ;  /* 0x0000740001117983 */ /* 0x000ea80000300800 */
[----:B------:R-:W2:Y:S04]  /*4ff30*/  LDL.LU R18, [R1+0x78] ;  /* 0x0000780001127983 */ /* 0x000ea80000300800 */
[----:B------:R-:W2:Y:S01]  /*4ff40*/  LDL.LU R19, [R1+0x7c] ;  /* 0x00007c0001137983 */ /* 0x000ea20000300800 */
[----:B---3--:R-:W-:-:S02]  /*4ff50*/  F2FP.F16.E4M3.UNPACK_B R2, R29 ;  /* 0x0000001dff02723e */ /* 0x008fc400020006ff */
[----:B----4-:R-:W-:Y:S01]  /*4ff60*/  F2FP.F16.E4M3.UNPACK_B R3, R28 ;  /* 0x0000001cff03723e */ /* 0x010fe200020006ff */
[----:B--2---:R-:W-:Y:S04]  /*4ff70*/  STL.64 [R1+0x1dc0], R18 ;  /* 0x001dc01201007387 */ /* 0x004fe80000100a00 */
[----:B------:R0:W-:Y:S02]  /*4ff80*/  STL.64 [R1+0x1db8], R16 ;  /* 0x001db81001007387 */ /* 0x0001e40000100a00 */
[----:B------:R-:W-:Y:S02]  /*4ff90*/  HMMA.16816.F32 R8, R20, R2, R8 ;  /* 0x000000021408723c */ /* 0x000fe40000001808 */
[----:B0-----:R-:W2:Y:S04]  /*4ffa0*/  LDL.LU R16, [R1+0x80] ;  /* 0x0000800001107983 */ /* 0x001ea80000300800 */
[----:B------:R-:W2:Y:S04]  /*4ffb0*/  LDL.LU R17, [R1+0x84] ;  /* 0x0000840001117983 */ /* 0x000ea80000300800 */
[----:B------:R-:W2:Y:S04]  /*4ffc0*/  LDL.LU R18, [R1+0x88] ;  /* 0x0000880001127983 */ /* 0x000ea80000300800 */
[----:B------:R-:W2:Y:S04]  /*4ffd0*/  LDL.LU R19, [R1+0x8c] ;  /* 0x00008c0001137983 */ /* 0x000ea80000300800 */
[----:B------:R-:W3:Y:S04]  /*4ffe0*/  LDL.LU R12, [R1+0x60] ;  /* 0x00006000010c7983 */ /* 0x000ee80000300800 */
[----:B------:R-:W3:Y:S04]  /*4fff0*/  LDL.LU R13, [R1+0x64] ;  /* 0x00006400010d7983 */ /* 0x000ee80000300800 */
[----:B------:R-:W3:Y:S04]  /*50000*/  LDL.LU R14, [R1+0x68] ;  /* 0x00006800010e7983 */ /* 0x000ee80000300800 */
[----:B------:R-:W3:Y:S04]  /*50010*/  LDL.LU R15, [R1+0x6c] ;  /* 0x00006c00010f7983 */ /* 0x000ee80000300800 */
[----:B------:R-:W4:Y:S04]  /*50020*/  LDL.LU R4, [R1+0x50] ;  /* 0x0000500001047983 */ /* 0x000f280000300800 */
[----:B------:R-:W4:Y:S04]  /*50030*/  LDL.LU R5, [R1+0x54] ;  /* 0x0000540001057983 */ /* 0x000f280000300800 */
[----:B------:R-:W4:Y:S04]  /*50040*/  LDL.LU R6, [R1+0x58] ;  /* 0x0000580001067983 */ /* 0x000f280000300800 */
[----:B------:R-:W4:Y:S04]  /*50050*/  LDL.LU R7, [R1+0x5c] ;  /* 0x00005c0001077983 */ /* 0x000f280000300800 */
[----:B------:R-:W2:Y:S04]  /*50060*/  LDL R2, [R1+0x3b8] ;  /* 0x0003b80001027983 */ /* 0x000ea80000100800 */
[----:B------:R-:W3:Y:S04]  /*50070*/  LDL R3, [R1+0x3bc] ;  /* 0x0003bc0001037983 */ /* 0x000ee80000100800 */
[----:B------:R0:W-:Y:S04]  /*50080*/  STL.64 [R1+0x130], R8 ;  /* 0x0001300801007387 */ /* 0x0001e80000100a00 */
[----:B------:R1:W-:Y:S04]  /*50090*/  STL.64 [R1+0x138], R10 ;  /* 0x0001380a01007387 */ /* 0x0003e80000100a00 */
[----:B0-----:R-:W4:Y:S04]  /*500a0*/  LDL.LU R8, [R1+0x30] ;  /* 0x0000300001087983 */ /* 0x001f280000300800 */
[----:B------:R-:W4:Y:S04]  /*500b0*/  LDL.LU R9, [R1+0x34] ;  /* 0x0000340001097983 */ /* 0x000f280000300800 */
[----:B-1----:R-:W4:Y:S04]  /*500c0*/  LDL.LU R10, [R1+0x38] ;  /* 0x00003800010a7983 */ /* 0x002f280000300800 */
[----:B------:R-:W4:Y:S04]  /*500d0*/  LDL.LU R11, [R1+0x3c] ;  /* 0x00003c00010b7983 */ /* 0x000f280000300800 */
[----:B------:R-:W4:Y:S04]  /*500e0*/  LDL R29, [R1+0x348] ;  /* 0x00034800011d7983 */ /* 0x000f280000100800 */
[----:B------:R-:W4:Y:S01]  /*500f0*/  LDL R28, [R1+0x34c] ;  /* 0x00034c00011c7983 */ /* 0x000f220000100800 */
        /* <DEDUP_REMOVED lines=8> */
[----:B------:R-:W3:Y:S04]  /*50180*/  LDL R2, [R1+0x3a8] ;  /* 0x0003a80001027983 */ /* 0x000ee80000100800 */
[----:B------:R-:W2:Y:S01]  /*50190*/  LDL R3, [R1+0x3ac] ;  /* 0x0003ac0001037983 */ /* 0x000ea20000100800 */
[----:B---3--:R-:W-:-:S02]  /*501a0*/  F2FP.F16.E4M3.UNPACK_B R2, R2 ;  /* 0x00000002ff02723e */ /* 0x008fc400020006ff */
[----:B--2---:R-:W-:-:S07]  /*501b0*/  F2FP.F16.E4M3.UNPACK_B R3, R3 ;  /* 0x00000003ff03723e */ /* 0x004fce00020006ff */
[----:B------:R-:W-:Y:S01]  /*501c0*/  HMMA.16816.F32 R24, R20, R2, R24 ;  /* 0x000000021418723c */ /* 0x000fe20000001818 */
[----:B------:R-:W2:Y:S04]  /*501d0*/  LDL R2, [R1+0x398] ;  /* 0x0003980001027983 */ /* 0x000ea80000100800 */
[----:B------:R-:W3:-:S14]  /*501e0*/  LDL R3, [R1+0x39c] ;  /* 0x00039c0001037983 */ /* 0x000edc0000100800 */
[----:B------:R0:W-:Y:S04]  /*501f0*/  STL.64 [R1+0x100], R24 ;  /* 0x0001001801007387 */ /* 0x0001e80000100a00 */
[----:B------:R1:W-:Y:S04]  /*50200*/  STL.64 [R1+0x108], R26 ;  /* 0x0001081a01007387 */ /* 0x0003e80000100a00 */
[----:B0-----:R-:W4:Y:S04]  /*50210*/  LDL R24, [R1+0x318] ;  /* 0x0003180001187983 */ /* 0x001f280000100800 */
[----:B------:R-:W4:Y:S04]  /*50220*/  LDL R25, [R1+0x31c] ;  /* 0x00031c0001197983 */ /* 0x000f280000100800 */
[----:B-1----:R-:W4:Y:S04]  /*50230*/  LDL R26, [R1+0x308] ;  /* 0x00030800011a7983 */ /* 0x002f280000100800 */
        /* <DEDUP_REMOVED lines=33> */
[----:B----4-:R-:W-:-:S15]  /*50450*/  HMMA.16816.F32 R4, R20, R2, R4 ;  /* 0x000000021404723c */ /* 0x010fde0000001804 */
[----:B------:R-:W-:-:S04]  /*50460*/  NOP ;  /* 0x0000000000007918 */ /* 0x000fc80000000000 */
[----:B------:R-:W-:Y:S04]  /*50470*/  STL.64 [R1+0xa0], R4 ;  /* 0x0000a00401007387 */ /* 0x000fe80000100a00 */
[----:B------:R0:W-:Y:S04]  /*50480*/  STL.64 [R1+0xa8], R6 ;  /* 0x0000a80601007387 */ /* 0x0001e80000100a00 */
[----:B0-----:R-:W2:Y:S04]  /*50490*/  LDL.LU.64 R6, [R1+0x1d90] ;  /* 0x001d900001067983 */ /* 0x001ea80000300a00 */
[----:B------:R-:W2:Y:S04]  /*504a0*/  LDL.LU.64 R4, [R1+0x1d88] ;  /* 0x001d880001047983 */ /* 0x000ea80000300a00 */
[----:B------:R-:W3:Y:S04]  /*504b0*/  LDL R2, [R1+0x358] ;  /* 0x0003580001027983 */ /* 0x000ee80000100800 */
[----:B------:R-:W4:Y:S01]  /*504c0*/  LDL R3, [R1+0x35c] ;  /* 0x00035c0001037983 */ /* 0x000f220000100800 */
[----:B---3--:R-:W-:-:S02]  /*504d0*/  F2FP.F16.E4M3.UNPACK_B R2, R2 ;  /* 0x00000002ff02723e */ /* 0x008fc400020006ff */
[----:B----4-:R-:W-:-:S07]  /*504e0*/  F2FP.F16.E4M3.UNPACK_B R3, R3 ;  /* 0x00000003ff03723e */ /* 0x010fce00020006ff */
[----:B--2---:R-:W-:Y:S01]  /*504f0*/  HMMA.16816.F32 R4, R20, R2, R4 ;  /* 0x000000021404723c */ /* 0x004fe20000001804 */
[----:B------:R-:W-:Y:S02]  /*50500*/  F2FP.F16.E4M3.UNPACK_B R2, R29 ;  /* 0x0000001dff02723e */ /* 0x000fe400020006ff */
[----:B------:R-:W-:-:S07]  /*50510*/  F2FP.F16.E4M3.UNPACK_B R3, R28 ;  /* 0x0000001cff03723e */ /* 0x000fce00020006ff */
[----:B------:R-:W-:Y:S09]  /*50520*/  HMMA.16816.F32 R8, R20, R2, R8 ;  /* 0x000000021408723c */ /* 0x000ff20000001808 */
[----:B------:R0:W-:Y:S04]  /*50530*/  STL.64 [R1], R4 ;  /* 0x0000000401007387 */ /* 0x0001e80000100a00 */
[----:B------:R1:W-:Y:S04]  /*50540*/  STL.64 [R1+0x8], R6 ;  /* 0x0000080601007387 */ /* 0x0003e80000100a00 */
[----:B0-----:R-:W2:Y:S04]  /*50550*/  LDL R4, [R1+0x338] ;  /* 0x0003380001047983 */ /* 0x001ea80000100800 */
[----:B------:R-:W3:Y:S04]  /*50560*/  LDL R5, [R1+0x33c] ;  /* 0x00033c0001057983 */ /* 0x000ee80000100800 */
[----:B-1----:R-:W4:Y:S04]  /*50570*/  LDL R6, [R1+0x328] ;  /* 0x0003280001067983 */ /* 0x002f280000100800 */
[----:B------:R-:W4:Y:S04]  /*50580*/  LDL R7, [R1+0x32c] ;  /* 0x00032c0001077983 */ /* 0x000f280000100800 */
[----:B------:R-:W-:Y:S04]  /*50590*/  STL.64 [R1+0x40], R8 ;  /* 0x0000400801007387 */ /* 0x000fe80000100a00 */
[----:B------:R0:W-:Y:S04]  /*505a0*/  STL.64 [R1+0x48], R10 ;  /* 0x0000480a01007387 */ /* 0x0001e80000100a00 */
[----:B0-----:R-:W4:Y:S04]  /*505b0*/  LDL.LU.64 R10, [R1+0x1d80] ;  /* 0x001d8000010a7983 */ /* 0x001f280000300a00 */
[----:B------:R-:W4:Y:S04]  /*505c0*/  LDL.LU.64 R8, [R1+0x1d78] ;  /* 0x001d780001087983 */ /* 0x000f280000300a00 */
[----:B------:R-:W4:Y:S04]  /*505d0*/  LDL.LU R29, [R1+0x27c] ;  /* 0x00027c00011d7983 */ /* 0x000f280000300800 */
[----:B------:R-:W4:Y:S01]  /*505e0*/  LDL.LU R28, [R1+0x258] ;  /* 0x00025800011c7983 */ /* 0x000f220000300800 */
[----:B--2---:R-:W-:-:S02]  /*505f0*/  F2FP.F16.E4M3.UNPACK_B R2, R4 ;  /* 0x00000004ff02723e */ /* 0x004fc400020006ff */
[----:B---3--:R-:W-:-:S07]  /*50600*/  F2FP.F16.E4M3.UNPACK_B R3, R5 ;  /* 0x00000005ff03723e */ /* 0x008fce00020006ff */
[----:B----4-:R-:W-:Y:S01]  /*50610*/  HMMA.16816.F32 R8, R20, R2, R8 ;  /* 0x000000021408723c */ /* 0x010fe20000001808 */
[----:B------:R-:W-:Y:S02]  /*50620*/  F2FP.F16.E4M3.UNPACK_B R2, R6 ;  /* 0x00000006ff02723e */ /* 0x000fe400020006ff */
[----:B------:R-:W-:-:S07]  /*50630*/  F2FP.F16.E4M3.UNPACK_B R3, R7 ;  /* 0x00000007ff03723e */ /* 0x000fce00020006ff */
[----:B------:R-:W-:Y:S01]  /*50640*/  HMMA.16816.F32 R4, R20, R2, R12 ;  /* 0x000000021404723c */ /* 0x000fe2000000180c */
[----:B------:R-:W-:Y:S02]  /*50650*/  F2FP.F16.E4M3.UNPACK_B R2, R24 ;  /* 0x00000018ff02723e */ /* 0x000fe400020006ff */
[----:B------:R-:W-:-:S06]  /*50660*/  F2FP.F16.E4M3.UNPACK_B R3, R25 ;  /* 0x00000019ff03723e */ /* 0x000fcc00020006ff */
[----:B------:R-:W-:Y:S04]  /*50670*/  STL.64 [R1+0x30], R8 ;  /* 0x0000300801007387 */ /* 0x000fe80000100a00 */
[----:B------:R-:W-:Y:S06]  /*50680*/  STL.64 [R1+0x38], R10 ;  /* 0x0000380a01007387 */ /* 0x000fec0000100a00 */
[----:B------:R-:W-:Y:S04]  /*50690*/  STL.64 [R1+0x20], R4 ;  /* 0x0000200401007387 */ /* 0x000fe80000100a00 */
[----:B------:R0:W-:Y:S02]  /*506a0*/  STL.64 [R1+0x28], R6 ;  /* 0x0000280601007387 */ /* 0x0001e40000100a00 */
[----:B0-----:R-:W-:-:S15]  /*506b0*/  HMMA.16816.F32 R4, R20, R2, R16 ;  /* 0x000000021404723c */ /* 0x001fde0000001810 */
[----:B------:R-:W-:-:S04]  /*506c0*/  NOP ;  /* 0x0000000000007918 */ /* 0x000fc80000000000 */
[----:B------:R0:W-:Y:S04]  /*506d0*/  STL.64 [R1+0x10], R4 ;  /* 0x0000100401007387 */ /* 0x0001e80000100a00 */
[----:B------:R1:W-:Y:S04]  /*506e0*/  STL.64 [R1+0x18], R6 ;  /* 0x0000180601007387 */ /* 0x0003e80000100a00 */
[----:B0-----:R-:W2:Y:S04]  /*506f0*/  LDL.LU R4, [R1+0x180] ;  /* 0x0001800001047983 */ /* 0x001ea80000300800 */
[----:B------:R-:W2:Y:S04]  /*50700*/  LDL.LU R5, [R1+0x184] ;  /* 0x0001840001057983 */ /* 0x000ea80000300800 */
[----:B-1----:R-:W3:Y:S04]  /*50710*/  LDL.LU R6, [R1+0x188] ;  /* 0x0001880001067983 */ /* 0x002ee80000300800 */
[----:B------:R-:W3:Y:S04]  /*50720*/  LDL.LU R7, [R1+0x18c] ;  /* 0x00018c0001077983 */ /* 0x000ee80000300800 */
[----:B------:R-:W4:Y:S01]  /*50730*/  LDL.LU R24, [R1+0x90] ;  /* 0x0000900001187983 */ /* 0x000f220000300800 */
[----:B------:R-:W-:-:S03]  /*50740*/  F2FP.F16.E4M3.UNPACK_B R2, R26 ;  /* 0x0000001aff02723e */ /* 0x000fc600020006ff */
[----:B------:R-:W4:Y:S01]  /*50750*/  LDL.LU R25, [R1+0x94] ;  /* 0x0000940001197983 */ /* 0x000f220000300800 */
[----:B------:R-:W-:-:S03]  /*50760*/  F2FP.F16.E4M3.UNPACK_B R3, R27 ;  /* 0x0000001bff03723e */ /* 0x000fc600020006ff */
[----:B------:R-:W4:Y:S04]  /*50770*/  LDL.LU R26, [R1+0x98] ;  /* 0x00009800011a7983 */ /* 0x000f280000300800 */
[----:B------:R-:W4:Y:S04]  /*50780*/  LDL.LU R27, [R1+0x9c] ;  /* 0x00009c00011b7983 */ /* 0x000f280000300800 */
        /* <DEDUP_REMOVED lines=17> */
[----:B------:R-:W3:Y:S01]  /*508a0*/  LDL.LU R7, [R1+0xfc] ;  /* 0x0000fc0001077983 */ /* 0x000ee20000300800 */
[----:B----4-:R-:W-:Y:S03]  /*508b0*/  HMMA.16816.F32 R24, R20, R2, R24 ;  /* 0x000000021418723c */ /* 0x010fe60000001818 */
[----:B---3--:R-:W-:Y:S04]  /*508c0*/  STL.64 [R1+0x1d70], R6 ;  /* 0x001d700601007387 */ /* 0x008fe80000100a00 */
[----:B--2---:R0:W-:Y:S04]  /*508d0*/  STL.64 [R1+0x1d68], R4 ;  /* 0x001d680401007387 */ /* 0x0041e80000100a00 */
        /* <DEDUP_REMOVED lines=8> */
[----:B------:R-:W4:Y:S04]  /*50960*/  LDL R16, [R1+0x2ac] ;  /* 0x0002ac0001107983 */ /* 0x000f280000100800 */
[----:B------:R-:W2:Y:S04]  /*50970*/  LDL R17, [R1+0x298] ;  /* 0x0002980001117983 */ /* 0x000ea80000100800 */
[----:B------:R-:W2:Y:S04]  /*50980*/  LDL R18, [R1+0x29c] ;  /* 0x00029c0001127983 */ /* 0x000ea80000100800 */
[----:B------:R-:W2:Y:S04]  /*50990*/  LDL.LU R12, [R1+0x1d0] ;  /* 0x0001d000010c7983 */ /* 0x000ea80000300800 */
[----:B------:R-:W2:Y:S04]  /*509a0*/  LDL.LU R13, [R1+0x1d4] ;  /* 0x0001d400010d7983 */ /* 0x000ea80000300800 */
[----:B------:R-:W2:Y:S04]  /*509b0*/  LDL.LU R14, [R1+0x1d8] ;  /* 0x0001d800010e7983 */ /* 0x000ea80000300800 */
[----:B------:R-:W2:Y:S04]  /*509c0*/  LDL.LU R15, [R1+0x1dc] ;  /* 0x0001dc00010f7983 */ /* 0x000ea80000300800 */
[----:B------:R-:W2:Y:S04]  /*509d0*/  LDL R2, [R1+0x2f8] ;  /* 0x0002f80001027983 */ /* 0x000ea80000100800 */
[----:B------:R-:W3:Y:S04]  /*509e0*/  LDL R3, [R1+0x2fc] ;  /* 0x0002fc0001037983 */ /* 0x000ee80000100800 */
[----:B------:R0:W-:Y:S04]  /*509f0*/  STL.64 [R1+0x90], R24 ;  /* 0x0000901801007387 */ /* 0x0001e80000100a00 */
[----:B------:R1:W-:Y:S04]  /*50a00*/  STL.64 [R1+0x98], R26 ;  /* 0x0000981a01007387 */ /* 0x0003e80000100a00 */
        /* <DEDUP_REMOVED lines=48> */
[----:B------:R-:W2:-:S15]  /*50d10*/  LDL R3, [R1+0x2a8] ;  /* 0x0002a80001037983 */ /* 0x000e9e0000100800 */
[----:B------:R-:W-:-:S03]  /*50d20*/  NOP ;  /* 0x0000000000007918 */ /* 0x000fc60000000000 */
[----:B------:R-:W-:Y:S04]  /*50d30*/  STL.64 [R1+0x1bc8], R6 ;  /* 0x001bc80601007387 */ /* 0x000fe80000100a00 */
[----:B------:R0:W-:Y:S01]  /*50d40*/  STL.64 [R1+0x1bc0], R4 ;  /* 0x001bc00401007387 */ /* 0x0001e20000100a00 */
[----:B--2---:R-:W-:Y:S02]  /*50d50*/  F2FP.F16.E4M3.UNPACK_B R2, R3 ;  /* 0x00000003ff02723e */ /* 0x004fe400020006ff */
[----:B----4-:R-:W-:-:S07]  /*50d60*/  F2FP.F16.E4M3.UNPACK_B R3, R16 ;  /* 0x00000010ff03723e */ /* 0x010fce00020006ff */
[----:B------:R-:W-:Y:S01]  /*50d70*/  HMMA.16816.F32 R8, R20, R2, R8 ;  /* 0x000000021408723c */ /* 0x000fe20000001808 */
[----:B------:R-:W-:Y:S02]  /*50d80*/  F2FP.F16.E4M3.UNPACK_B R2, R17 ;  /* 0x00000011ff02723e */ /* 0x000fe400020006ff */
[----:B------:R-:W-:-:S07]  /*50d90*/  F2FP.F16.E4M3.UNPACK_B R3, R18 ;  /* 0x00000012ff03723e */ /* 0x000fce00020006ff */
[----:B------:R-:W-:Y:S09]  /*50da0*/  HMMA.16816.F32 R12, R20, R2, R12 ;  /* 0x00000002140c723c */ /* 0x000ff2000000180c */
[----:B------:R-:W-:Y:S04]  /*50db0*/  STL.64 [R1+0x1bd8], R10 ;  /* 0x001bd80a01007387 */ /* 0x000fe80000100a00 */
[----:B------:R-:W-:Y:S06]  /*50dc0*/  STL.64 [R1+0x1bd0], R8 ;  /* 0x001bd00801007387 */ /* 0x000fec0000100a00 */
[----:B------:R1:W-:Y:S04]  /*50dd0*/  STL.64 [R1+0x1be8], R14 ;  /* 0x001be80e01007387 */ /* 0x0003e80000100a00 */
[----:B------:R2:W-:Y:S04]  /*50de0*/  STL.64 [R1+0x1be0], R12 ;  /* 0x001be00c01007387 */ /* 0x0005e80000100a00 */
[----:B------:R-:W-:Y:S04]  /*50df0*/  STL [R1+0x1d20], R29 ;  /* 0x001d201d01007387 */ /* 0x000fe80000100800 */
[----:B------:R-:W-:Y:S04]  /*50e00*/  STL [R1+0x1d2c], R21 ;  /* 0x001d2c1501007387 */ /* 0x000fe80000100800 */
[----:B------:R-:W-:Y:S04]  /*50e10*/  STL [R1+0x1d28], R22 ;  /* 0x001d281601007387 */ /* 0x000fe80000100800 */
[----:B------:R-:W-:Y:S04]  /*50e20*/  STL [R1+0x1d24], R23 ;  /* 0x001d241701007387 */ /* 0x000fe80000100800 */
[----:B0-----:R-:W3:Y:S04]  /*50e30*/  LDL.LU R4, [R1+0x1a0] ;  /* 0x0001a00001047983 */ /* 0x001ee80000300800 */
[----:B------:R-:W3:Y:S04]  /*50e40*/  LDL.LU R5, [R1+0x1a4] ;  /* 0x0001a40001057983 */ /* 0x000ee80000300800 */
[----:B------:R-:W4:Y:S04]  /*50e50*/  LDL.LU R6, [R1+0x1a8] ;  /* 0x0001a80001067983 */ /* 0x000f280000300800 */
[----:B------:R-:W4:Y:S01]  /*50e60*/  LDL.LU R7, [R1+0x1ac] ;  /* 0x0001ac0001077983 */ /* 0x000f220000300800 */
[----:B-1----:R-:W-:-:S03]  /*50e70*/  IMAD.MOV.U32 R15, RZ, RZ, R0 ;  /* 0x000000ffff0f7224 */ /* 0x002fc600078e0000 */
[----:B----4-:R-:W-:Y:S04]  /*50e80*/  STL.64 [R1+0x1ce8], R6 ;  /* 0x001ce80601007387 */ /* 0x010fe80000100a00 */
[----:B---3--:R0:W-:Y:S04]  /*50e90*/  STL.64 [R1+0x1ce0], R4 ;  /* 0x001ce00401007387 */ /* 0x0081e80000100a00 */
[----:B--2---:R-:W2:Y:S04]  /*50ea0*/  LDL.LU R12, [R1+0x1c0] ;  /* 0x0001c000010c7983 */ /* 0x004ea80000300800 */
[----:B------:R-:W2:Y:S04]  /*50eb0*/  LDL.LU R13, [R1+0x1c4] ;  /* 0x0001c400010d7983 */ /* 0x000ea80000300800 */
[----:B------:R-:W3:Y:S04]  /*50ec0*/  LDL.LU R14, [R1+0x1c8] ;  /* 0x0001c800010e7983 */ /* 0x000ee80000300800 */
[----:B------:R-:W4:Y:S01]  /*50ed0*/  LDL.LU R0, [R1+0x1d34] ;  /* 0x001d340001007983 */ /* 0x000f220000300800 */
[----:B------:R-:W-:-:S02]  /*50ee0*/  F2FP.F16.E4M3.UNPACK_B R2, R19 ;  /* 0x00000013ff02723e */ /* 0x000fc400020006ff */
[----:B------:R-:W-:Y:S01]  /*50ef0*/  F2FP.F16.E4M3.UNPACK_B R3, R29 ;  /* 0x0000001dff03723e */ /* 0x000fe200020006ff */
[----:B---3--:R-:W-:Y:S04]  /*50f00*/  STL.64 [R1+0x1cf8], R14 ;  /* 0x001cf80e01007387 */ /* 0x008fe80000100a00 */
[----:B--2---:R-:W-:Y:S04]  /*50f10*/  STL.64 [R1+0x1cf0], R12 ;  /* 0x001cf00c01007387 */ /* 0x004fe80000100a00 */
[----:B0-----:R-:W2:Y:S04]  /*50f20*/  LDL.LU R4, [R1+0x1f0] ;  /* 0x0001f00001047983 */ /* 0x001ea80000300800 */
[----:B------:R-:W2:Y:S04]  /*50f30*/  LDL.LU R5, [R1+0x1f4] ;  /* 0x0001f40001057983 */ /* 0x000ea80000300800 */
[----:B------:R-:W3:Y:S04]  /*50f40*/  LDL.LU R6, [R1+0x1f8] ;  /* 0x0001f80001067983 */ /* 0x000ee80000300800 */
[----:B------:R-:W3:Y:S01]  /*50f50*/  LDL.LU R7, [R1+0x1fc] ;  /* 0x0001fc0001077983 */ /* 0x000ee20000300800 */
[----:B------:R-:W-:Y:S03]  /*50f60*/  HMMA.16816.F32 R16, R20, R2, R24 ;  /* 0x000000021410723c */ /* 0x000fe60000001818 */
[----:B------:R-:W2:Y:S04]  /*50f70*/  LDL.LU R21, [R1+0x1a84] ;  /* 0x001a840001157983 */ /* 0x000ea80000300800 */
[----:B------:R-:W4:Y:S04]  /*50f80*/  LDL.LU R24, [R1+0x1a80] ;  /* 0x001a800001187983 */ /* 0x000f280000300800 */
[----:B------:R-:W4:Y:S04]  /*50f90*/  LDL.LU R22, [R1+0x1a94] ;  /* 0x001a940001167983 */ /* 0x000f280000300800 */
[----:B------:R-:W4:Y:S04]  /*50fa0*/  LDL.LU R26, [R1+0x1a7c] ;  /* 0x001a7c00011a7983 */ /* 0x000f280000300800 */
[----:B------:R-:W4:Y:S04]  /*50fb0*/  LDL.LU R23, [R1+0x1a90] ;  /* 0x001a900001177983 */ /* 0x000f280000300800 */
[----:B------:R-:W4:Y:S04]  /*50fc0*/  LDL.LU R25, [R1+0x1a8c] ;  /* 0x001a8c0001197983 */ /* 0x000f280000300800 */
        /* <DEDUP_REMOVED lines=8> */
[----:B----4-:R-:W-:-:S02]  /*51050*/  IMAD.MOV.U32 R15, RZ, RZ, R0 ;  /* 0x000000ffff0f7224 */ /* 0x010fc400078e0000 */
[----:B------:R-:W-:Y:S02]  /*51060*/  IMAD R24, R24, 0x100, R21 ;  /* 0x0000010018187824 */ /* 0x000fe400078e0215 */
[----:B------:R-:W-:Y:S02]  /*51070*/  IMAD R26, R26, 0x100, R22 ;  /* 0x000001001a1a7824 */ /* 0x000fe400078e0216 */
[----:B------:R-:W-:Y:S01]  /*51080*/  IMAD R25, R25, 0x100, R23 ;  /* 0x0000010019197824 */ /* 0x000fe200078e0217 */
        /* <DEDUP_REMOVED lines=9> */
[----:B------:R-:W4:Y:S04]  /*51120*/  LDL.LU R0, [R1+0x1d30] ;  /* 0x001d300001007983 */ /* 0x000f280000300800 */
[----:B------:R-:W2:Y:S04]  /*51130*/  LDL.LU R8, [R1+0x248] ;  /* 0x0002480001087983 */ /* 0x000ea80000300800 */
[----:B------:R-:W2:Y:S04]  /*51140*/  LDL.LU R9, [R1+0x24c] ;  /* 0x00024c0001097983 */ /* 0x000ea80000300800 */
[----:B------:R-:W2:Y:S04]  /*51150*/  LDL.LU R10, [R1+0x268] ;  /* 0x00026800010a7983 */ /* 0x000ea80000300800 */
[----:B------:R-:W2:Y:S04]  /*51160*/  LDL.LU R11, [R1+0x26c] ;  /* 0x00026c00010b7983 */ /* 0x000ea80000300800 */
[----:B------:R-:W-:Y:S04]  /*51170*/  STL.64 [R1+0x1bf8], R18 ;  /* 0x001bf81201007387 */ /* 0x000fe80000100a00 */
[----:B------:R0:W-:Y:S04]  /*51180*/  STL.64 [R1+0x1bf0], R16 ;  /* 0x001bf01001007387 */ /* 0x0001e80000100a00 */
[----:B0-----:R-:W2:Y:S04]  /*51190*/  LDL.LU R16, [R1+0x1e0] ;  /* 0x0001e00001107983 */ /* 0x001ea80000300800 */
[----:B------:R-:W2:Y:S04]  /*511a0*/  LDL.LU R17, [R1+0x1e4] ;  /* 0x0001e40001117983 */ /* 0x000ea80000300800 */
[----:B------:R-:W2:Y:S04]  /*511b0*/  LDL.LU R18, [R1+0x1e8] ;  /* 0x0001e80001127983 */ /* 0x000ea80000300800 */
[----:B------:R-:W2:Y:S04]  /*511c0*/  LDL.LU R19, [R1+0x1ec] ;  /* 0x0001ec0001137983 */ /* 0x000ea80000300800 */
[----:B------:R-:W2:Y:S04]  /*511d0*/  LDL.LU R21, [R1+0x1d2c] ;  /* 0x001d2c0001157983 */ /* 0x000ea80000300800 */
[----:B------:R-:W2:Y:S04]  /*511e0*/  LDL.LU R22, [R1+0x1d28] ;  /* 0x001d280001167983 */ /* 0x000ea80000300800 */
[----:B------:R-:W2:Y:S01]  /*511f0*/  LDL.LU R23, [R1+0x1d24] ;  /* 0x001d240001177983 */ /* 0x000ea20000300800 */
[----:B------:R-:W-:Y:S01]  /*51200*/  F2FP.F16.E4M3.UNPACK_B R2, R28 ;  /* 0x0000001cff02723e */ /* 0x000fe200020006ff */
[----:B------:R-:W-:-:S02]  /*51210*/  IMAD R27, R27, 0x100, R29 ;  /* 0x000001001b1b7824 */ /* 0x000fc400078e021d */
[----:B------:R-:W3:Y:S01]  /*51220*/  LDL.LU R29, [R1+0x1d20] ;  /* 0x001d2000011d7983 */ /* 0x000ee20000300800 */
[----:B----4-:R-:W-:-:S07]  /*51230*/  F2FP.F16.E4M3.UNPACK_B R3, R0 ;  /* 0x00000000ff03723e */ /* 0x010fce00020006ff */
[----:B--2---:R-:W-:Y:S01]  /*51240*/  HMMA.16816.F32 R20, R20, R2, R4 ;  /* 0x000000021414723c */ /* 0x004fe20000001804 */
[----:B------:R-:W2:Y:S04]  /*51250*/  LDL.LU.64 R6, [R1+0x1d18] ;  /* 0x001d180001067983 */ /* 0x000ea80000300a00 */
[----:B------:R-:W2:Y:S04]  /*51260*/  LDL.LU.64 R4, [R1+0x1d10] ;  /* 0x001d100001047983 */ /* 0x000ea80000300a00 */
[----:B------:R-:W4:Y:S04]  /*51270*/  LDL.LU R2, [R1+0x408] ;  /* 0x0004080001027983 */ /* 0x000f280000300800 */
[----:B------:R-:W2:Y:S01]  /*51280*/  LDL.LU R3, [R1+0x40c] ;  /* 0x00040c0001037983 */ /* 0x000ea20000300800 */
[----:B------:R-:W-:-:S02]  /*51290*/  F2FP.F16.E4M3.UNPACK_B R24, R24 ;  /* 0x00000018ff18723e */ /* 0x000fc400020006ff */
[----:B------:R-:W-:Y:S02]  /*512a0*/  F2FP.F16.E4M3.UNPACK_B R26, R26 ;  /* 0x0000001aff1a723e */ /* 0x000fe400020006ff */
[----:B------:R-:W-:Y:S02]  /*512b0*/  F2FP.F16.E4M3.UNPACK_B R25, R25 ;  /* 0x00000019ff19723e */ /* 0x000fe400020006ff */
[----:B------:R-:W-:Y:S01]  /*512c0*/  F2FP.F16.E4M3.UNPACK_B R27, R27 ;  /* 0x0000001bff1b723e */ /* 0x000fe200020006ff */
[----:B------:R0:W-:Y:S04]  /*512d0*/  STL.64 [R1+0x1c08], R22 ;  /* 0x001c081601007387 */ /* 0x0001e80000100a00 */
[----:B0-----:R-:W3:Y:S04]  /*512e0*/  LDL.LU R22, [R1+0x438] ;  /* 0x0004380001167983 */ /* 0x001ee80000300800 */
[----:B------:R-:W3:Y:S04]  /*512f0*/  LDL.LU R23, [R1+0x43c] ;  /* 0x00043c0001177983 */ /* 0x000ee80000300800 */
[----:B------:R0:W-:Y:S04]  /*51300*/  STL.64 [R1+0x1c00], R20 ;  /* 0x001c001401007387 */ /* 0x0001e80000100a00 */
[----:B0-----:R-:W3:Y:S04]  /*51310*/  LDL.LU R20, [R1+0x428] ;  /* 0x0004280001147983 */ /* 0x001ee80000300800 */
[----:B------:R-:W3:Y:S01]  /*51320*/  LDL.LU R21, [R1+0x42c] ;  /* 0x00042c0001157983 */ /* 0x000ee20000300800 */
[----:B----4-:R-:W-:-:S02]  /*51330*/  F2FP.F16.E4M3.UNPACK_B R2, R2.H1 ;  /* 0x00000002ff02723e */ /* 0x010fc400030006ff */
[----:B--2---:R-:W-:-:S07]  /*51340*/  F2FP.F16.E4M3.UNPACK_B R3, R3.H1 ;  /* 0x00000003ff03723e */ /* 0x004fce00030006ff */
[----:B------:R-:W-:-:S15]  /*51350*/  HMMA.16816.F32 R4, R24, R2, R4 ;  /* 0x000000021804723c */ /* 0x000fde0000001804 */
[----:B------:R-:W-:-:S04]  /*51360*/  NOP ;  /* 0x0000000000007918 */ /* 0x000fc80000000000 */
[----:B------:R-:W-:Y:S04]  /*51370*/  STL.64 [R1+0x5d0], R4 ;  /* 0x0005d00401007387 */ /* 0x000fe80000100a00 */
[----:B------:R0:W-:Y:S04]  /*51380*/  STL.64 [R1+0x5d8], R6 ;  /* 0x0005d80601007387 */ /* 0x0001e80000100a00 */
[----:B0-----:R-:W2:Y:S04]  /*51390*/  LDL.LU.64 R6, [R1+0x1d08] ;  /* 0x001d080001067983 */ /* 0x001ea80000300a00 */
[----:B------:R-:W2:Y:S04]  /*513a0*/  LDL.LU.64 R4, [R1+0x1d00] ;  /* 0x001d000001047983 */ /* 0x000ea80000300a00 */
[----:B------:R-:W4:Y:S04]  /*513b0*/  LDL.LU R2, [R1+0x418] ;  /* 0x0004180001027983 */ /* 0x000f280000300800 */
[----:B------:R-:W2:Y:S01]  /*513c0*/  LDL.LU R3, [R1+0x41c] ;  /* 0x00041c0001037983 */ /* 0x000ea20000300800 */
[----:B----4-:R-:W-:-:S02]  /*513d0*/  F2FP.F16.E4M3.UNPACK_B R2, R2.H1 ;  /* 0x00000002ff02723e */ /* 0x010fc400030006ff */
[----:B--2---:R-:W-:-:S07]  /*513e0*/  F2FP.F16.E4M3.UNPACK_B R3, R3.H1 ;  /* 0x00000003ff03723e */ /* 0x004fce00030006ff */
[----:B---3--:R-:W-:Y:S01]  /*513f0*/  HMMA.16816.F32 R12, R24, R2, R12 ;  /* 0x00000002180c723c */ /* 0x008fe2000000180c */
[----:B------:R-:W-:Y:S02]  /*51400*/  F2FP.F16.E4M3.UNPACK_B R2, R20.H1 ;  /* 0x00000014ff02723e */ /* 0x000fe400030006ff */
        /* <DEDUP_REMOVED lines=9> */
[----:B------:R-:W3:Y:S01]  /*514a0*/  LDL.LU.64 R4, [R1+0x1ce0] ;  /* 0x001ce00001047983 */ /* 0x000ee20000300a00 */
[----:B------:R-:W-:-:S02]  /*514b0*/  F2FP.F16.E4M3.UNPACK_B R2, R22.H1 ;  /* 0x00000016ff02723e */ /* 0x000fc400030006ff */
[----:B------:R-:W-:-:S07]  /*514c0*/  F2FP.F16.E4M3.UNPACK_B R3, R23.H1 ;  /* 0x00000017ff03723e */ /* 0x000fce00030006ff */
[----:B------:R-:W-:Y:S01]  /*514d0*/  HMMA.16816.F32 R16, R24, R2, R16 ;  /* 0x000000021810723c */ /* 0x000fe20000001810 */
[----:B------:R-:W-:Y:S02]  /*514e0*/  F2FP.F16.E4M3.UNPACK_B R2, R8.H1 ;  /* 0x00000008ff02723e */ /* 0x000fe400030006ff */
[----:B------:R-:W-:-:S15]  /*514f0*/  F2FP.F16.E4M3.UNPACK_B R3, R9.H1 ;  /* 0x00000009ff03723e */ /* 0x000fde00030006ff */
[----:B------:R-:W-:Y:S01]  /*51500*/  NOP ;  /* 0x0000000000007918 */ /* 0x000fe20000000000 */
[----:B------:R-:W-:Y:S04]  /*51510*/  STL.64 [R1+0x5a0], R16 ;  /* 0x0005a01001007387 */ /* 0x000fe80000100a00 */
[----:B------:R-:W-:Y:S01]  /*51520*/  STL.64 [R1+0x5a8], R18 ;  /* 0x0005a81201007387 */ /* 0x000fe20000100a00 */
[----:B--2---:R-:W-:Y:S01]  /*51530*/  HMMA.16816.F32 R12, R24, R2, R12 ;  /* 0x00000002180c723c */ /* 0x004fe2000000180c */
[----:B------:R-:W-:Y:S02]  /*51540*/  F2FP.F16.E4M3.UNPACK_B R2, R10.H1 ;  /* 0x0000000aff02723e */ /* 0x000fe400030006ff */
[----:B------:R-:W-:-:S07]  /*51550*/  F2FP.F16.E4M3.UNPACK_B R3, R11.H1 ;  /* 0x0000000bff03723e */ /* 0x000fce00030006ff */
[----:B---3--:R-:W-:Y:S09]  /*51560*/  HMMA.16816.F32 R4, R24, R2, R4 ;  /* 0x000000021804723c */ /* 0x008ff20000001804 */
[----:B------:R-:W-:Y:S04]  /*51570*/  STL.64 [R1+0x590], R12 ;  /* 0x0005900c01007387 */ /* 0x000fe80000100a00 */
[----:B------:R-:W-:Y:S04]  /*51580*/  STL.64 [R1+0x598], R14 ;  /* 0x0005980e01007387 */ /* 0x000fe80000100a00 */
[----:B------:R-:W2:Y:S04]  /*51590*/  LDL.LU R8, [R1+0xb0] ;  /* 0x0000b00001087983 */ /* 0x000ea80000300800 */
[----:B------:R-:W-:Y:S04]  /*515a0*/  STL.64 [R1+0x580], R4 ;  /* 0x0005800401007387 */ /* 0x000fe80000100a00 */
[----:B------:R-:W-:Y:S04]  /*515b0*/  STL.64 [R1+0x588], R6 ;  /* 0x0005880601007387 */ /* 0x000fe80000100a00 */
[----:B------:R-:W2:Y:S04]  /*515c0*/  LDL.LU R9, [R1+0xb4] ;  /* 0x0000b40001097983 */ /* 0x000ea80000300800 */
[----:B------:R-:W3:Y:S04]  /*515d0*/  LDL.LU R10, [R1+0xb8] ;  /* 0x0000b800010a7983 */ /* 0x000ee80000300800 */
[----:B------:R-:W3:Y:S04]  /*515e0*/  LDL.LU R11, [R1+0xbc] ;  /* 0x0000bc00010b7983 */ /* 0x000ee80000300800 */
[----:B---3--:R-:W-:Y:S04]  /*515f0*/  STL.64 [R1+0x1c78], R10 ;  /* 0x001c780a01007387 */ /* 0x008fe80000100a00 */
[----:B--2---:R-:W-:Y:S04]  /*51600*/  STL.64 [R1+0x1c70], R8 ;  /* 0x001c700801007387 */ /* 0x004fe80000100a00 */
[----:B------:R-:W2:Y:S04]  /*51610*/  LDL.LU R20, [R1+0xe0] ;  /* 0x0000e00001147983 */ /* 0x000ea80000300800 */
        /* <DEDUP_REMOVED lines=35> */
[----:B----4-:R-:W-:-:S02]  /*51850*/  F2FP.F16.E4M3.UNPACK_B R2, R2.H1 ;  /* 0x00000002ff02723e */ /* 0x010fc400030006ff */
[----:B------:R-:W-:Y:S01]  /*51860*/  F2FP.F16.E4M3.UNPACK_B R3, R3.H1 ;  /* 0x00000003ff03723e */ /* 0x000fe200030006ff */
        /* <DEDUP_REMOVED lines=90> */
[----:B------:R-:W-:Y:S01]  /*51e10*/  HMMA.16816.F32 R20, R24, R2, R20 ;  /* 0x000000021814723c */ /* 0x000fe20000001814 */
[----:B------:R-:W-:Y:S02]  /*51e20*/  F2FP.F16.E4M3.UNPACK_B R2, R18.H1 ;  /* 0x00000012ff02723e */ /* 0x000fe400030006ff */
[----:B------:R-:W-:-:S07]  /*51e30*/  F2FP.F16.E4M3.UNPACK_B R3, R19.H1 ;  /* 0x00000013ff03723e */ /* 0x000fce00030006ff */
[----:B------:R-:W-:Y:S01]  /*51e40*/  HMMA.16816.F32 R12, R24, R2, R12 ;  /* 0x00000002180c723c */ /* 0x000fe2000000180c */
[----:B------:R-:W-:Y:S02]  /*51e50*/  F2FP.F16.E4M3.UNPACK_B R2, R4.H1 ;  /* 0x00000004ff02723e */ /* 0x000fe400030006ff */
[----:B------:R-:W-:-:S06]  /*51e60*/  F2FP.F16.E4M3.UNPACK_B R3, R5.H1 ;  /* 0x00000005ff03723e */ /* 0x000fcc00030006ff */
[----:B------:R-:W-:Y:S04]  /*51e70*/  STL.64 [R1+0x500], R20 ;  /* 0x0005001401007387 */ /* 0x000fe80000100a00 */
[----:B------:R-:W-:Y:S06]  /*51e80*/  STL.64 [R1+0x508], R22 ;  /* 0x0005081601007387 */ /* 0x000fec0000100a00 */
[----:B------:R-:W-:Y:S04]  /*51e90*/  STL.64 [R1+0x4f0], R12 ;  /* 0x0004f00c01007387 */ /* 0x000fe80000100a00 */
[----:B------:R-:W-:Y:S01]  /*51ea0*/  STL.64 [R1+0x4f8], R14 ;  /* 0x0004f80e01007387 */ /* 0x000fe20000100a00 */
[----:B--2---:R-:W-:-:S15]  /*51eb0*/  HMMA.16816.F32 R8, R24, R2, R8 ;  /* 0x000000021808723c */ /* 0x004fde0000001808 */
[----:B------:R-:W-:-:S04]  /*51ec0*/  NOP ;  /* 0x0000000000007918 */ /* 0x000fc80000000000 */
[----:B------:R-:W-:Y:S04]  /*51ed0*/  STL.64 [R1+0x4e0], R8 ;  /* 0x0004e00801007387 */ /* 0x000fe80000100a00 */
[----:B------:R-:W-:Y:S04]  /*51ee0*/  STL.64 [R1+0x4e8], R10 ;  /* 0x0004e80a01007387 */ /* 0x000fe80000100a00 */
        /* <DEDUP_REMOVED lines=30> */
[----:B0-----:R-:W2:Y:S04]  /*520d0*/  LDL.LU R16, [R1] ;  /* 0x0000000001107983 */ /* 0x001ea80000300800 */
[----:B------:R-:W2:Y:S04]  /*520e0*/  LDL.LU R17, [R1+0x4] ;  /* 0x0000040001117983 */ /* 0x000ea80000300800 */
[----:B------:R-:W3:Y:S04]  /*520f0*/  LDL.LU R18, [R1+0x8] ;  /* 0x0000080001127983 */ /* 0x000ee80000300800 */
[----:B------:R-:W3:Y:S01]  /*52100*/  LDL.LU R19, [R1+0xc] ;  /* 0x00000c0001137983 */ /* 0x000ee20000300800 */
[----:B------:R-:W-:-:S02]  /*52110*/  F2FP.F16.E4M3.UNPACK_B R2, R6.H1 ;  /* 0x00000006ff02723e */ /* 0x000fc400030006ff */
        /* <DEDUP_REMOVED lines=103> */
[----:B----4-:R-:W-:-:S15]  /*52790*/  HMMA.16816.F32 R12, R24, R2, R12 ;  /* 0x00000002180c723c */ /* 0x010fde000000180c */
[----:B------:R-:W-:-:S04]  /*527a0*/  NOP ;  /* 0x0000000000007918 */ /* 0x000fc80000000000 */
[----:B------:R-:W-:Y:S04]  /*527b0*/  STL.64 [R1+0x450], R12 ;  /* 0x0004500c01007387 */ /* 0x000fe80000100a00 */
[----:B------:R0:W-:Y:S04]  /*527c0*/  STL.64 [R1+0x458], R14 ;  /* 0x0004580e01007387 */ /* 0x0001e80000100a00 */
[----:B0-----:R-:W2:Y:S04]  /*527d0*/  LDL.LU.64 R14, [R1+0x1be8] ;  /* 0x001be800010e7983 */ /* 0x001ea80000300a00 */
[----:B------:R-:W2:Y:S04]  /*527e0*/  LDL.LU.64 R12, [R1+0x1be0] ;  /* 0x001be000010c7983 */ /* 0x000ea80000300a00 */
[----:B------:R-:W3:Y:S04]  /*527f0*/  LDL.LU R2, [R1+0x2d8] ;  /* 0x0002d80001027983 */ /* 0x000ee80000300800 */
[----:B------:R-:W4:Y:S01]  /*52800*/  LDL.LU R3, [R1+0x2dc] ;  /* 0x0002dc0001037983 */ /* 0x000f220000300800 */
[----:B---3--:R-:W-:-:S02]  /*52810*/  F2FP.F16.E4M3.UNPACK_B R2, R2.H1 ;  /* 0x00000002ff02723e */ /* 0x008fc400030006ff */
[----:B----4-:R-:W-:-:S07]  /*52820*/  F2FP.F16.E4M3.UNPACK_B R3, R3.H1 ;  /* 0x00000003ff03723e */ /* 0x010fce00030006ff */
[----:B------:R-:W-:-:S15]  /*52830*/  HMMA.16816.F32 R8, R24, R2, R8 ;  /* 0x000000021808723c */ /* 0x000fde0000001808 */
[----:B------:R-:W-:-:S04]  /*52840*/  NOP ;  /* 0x0000000000007918 */ /* 0x000fc80000000000 */
[----:B------:R-:W-:Y:S04]  /*52850*/  STL.64 [R1+0x440], R8 ;  /* 0x0004400801007387 */ /* 0x000fe80000100a00 */
[----:B------:R0:W-:Y:S04]  /*52860*/  STL.64 [R1+0x448], R10 ;  /* 0x0004480a01007387 */ /* 0x0001e80000100a00 */
[----:B0-----:R-:W3:Y:S04]  /*52870*/  LDL.LU.64 R10, [R1+0x1bd8] ;  /* 0x001bd800010a7983 */ /* 0x001ee80000300a00 */
[----:B------:R-:W3:Y:S04]  /*52880*/  LDL.LU.64 R8, [R1+0x1bd0] ;  /* 0x001bd00001087983 */ /* 0x000ee80000300a00 */
[----:B------:R-:W4:Y:S04]  /*52890*/  LDL.LU R2, [R1+0x2c8] ;  /* 0x0002c80001027983 */ /* 0x000f280000300800 */
[----:B------:R-:W2:Y:S01]  /*528a0*/  LDL.LU R3, [R1+0x2cc] ;  /* 0x0002cc0001037983 */ /* 0x000ea20000300800 */
        /* <DEDUP_REMOVED lines=12> */
[----:B------:R-:W-:Y:S01]  /*52970*/  HMMA.16816.F32 R4, R24, R2, R4 ;  /* 0x000000021804723c */ /* 0x000fe20000001804 */
[----:B------:R-:W2:-:S15]  /*52980*/  LDL.LU R3, [R1+0x2a8] ;  /* 0x0002a80001037983 */ /* 0x000e9e0000300800 */
[----:B------:R-:W-:-:S03]  /*52990*/  NOP ;  /* 0x0000000000007918 */ /* 0x000fc60000000000 */
[----:B------:R0:W-:Y:S04]  /*529a0*/  STL.64 [R1+0x130], R4 ;  /* 0x0001300401007387 */ /* 0x0001e80000100a00 */
[----:B------:R1:W-:Y:S04]  /*529b0*/  STL.64 [R1+0x138], R6 ;  /* 0x0001380601007387 */ /* 0x0003e80000100a00 */
[----:B0-----:R-:W4:Y:S04]  /*529c0*/  LDL.LU R4, [R1+0x2ac] ;  /* 0x0002ac0001047983 */ /* 0x001f280000300800 */
[----:B------:R-:W3:Y:S04]  /*529d0*/  LDL.LU R5, [R1+0x298] ;  /* 0x0002980001057983 */ /* 0x000ee80000300800 */
[----:B-1----:R-:W3:Y:S04]  /*529e0*/  LDL.LU R6, [R1+0x29c] ;  /* 0x00029c0001067983 */ /* 0x002ee80000300800 */
[----:B------:R-:W3:Y:S01]  /*529f0*/  LDL.LU R7, [R1+0x278] ;  /* 0x0002780001077983 */ /* 0x000ee20000300800 */
[----:B--2---:R-:W-:-:S02]  /*52a00*/  F2FP.F16.E4M3.UNPACK_B R2, R3.H1 ;  /* 0x00000003ff02723e */ /* 0x004fc400030006ff */
[----:B----4-:R-:W-:-:S07]  /*52a10*/  F2FP.F16.E4M3.UNPACK_B R3, R4.H1 ;  /* 0x00000004ff03723e */ /* 0x010fce00030006ff */
[----:B---3--:R-:W-:Y:S01]  /*52a20*/  HMMA.16816.F32 R8, R24, R2, R8 ;  /* 0x000000021808723c */ /* 0x008fe20000001808 */
[----:B------:R-:W-:Y:S02]  /*52a30*/  F2FP.F16.E4M3.UNPACK_B R2, R5.H1 ;  /* 0x00000005ff02723e */ /* 0x000fe400030006ff */
[----:B------:R-:W-:Y:S02]  /*52a40*/  F2FP.F16.E4M3.UNPACK_B R3, R6.H1 ;  /* 0x00000006ff03723e */ /* 0x000fe400030006ff */
[----:B------:R-:W-:Y:S02]  /*52a50*/  F2FP.F16.E4M3.UNPACK_B R4, R7.H1 ;  /* 0x00000007ff04723e */ /* 0x000fe400030006ff */
[----:B------:R-:W-:-:S07]  /*52a60*/  F2FP.F16.E4M3.UNPACK_B R5, R29.H1 ;  /* 0x0000001dff05723e */ /* 0x000fce00030006ff */
[C---:B------:R-:W-:Y:S05]  /*52a70*/  HMMA.16816.F32 R4, R24.reuse, R4, R16 ;  /* 0x000000041804723c */ /* 0x040fea0000001810 */
[----:B------:R-:W-:Y:S04]  /*52a80*/  STL.64 [R1+0xa0], R8 ;  /* 0x0000a00801007387 */ /* 0x000fe80000100a00 */
[----:B------:R0:W-:Y:S02]  /*52a90*/  STL.64 [R1+0xa8], R10 ;  /* 0x0000a80a01007387 */ /* 0x0001e40000100a00 */
[----:B0-----:R-:W-:Y:S01]  /*52aa0*/  HMMA.16816.F32 R8, R24, R2, R12 ;  /* 0x000000021808723c */ /* 0x001fe2000000180c */
[----:B------:R-:W-:-:S02]  /*52ab0*/  F2FP.F16.E4M3.UNPACK_B R2, R28.H1 ;  /* 0x0000001cff02723e */ /* 0x000fc400030006ff */
[----:B------:R-:W-:-:S15]  /*52ac0*/  F2FP.F16.E4M3.UNPACK_B R3, R0.H1 ;  /* 0x00000000ff03723e */ /* 0x000fde00030006ff */
[----:B------:R-:W-:Y:S01]  /*52ad0*/  NOP ;  /* 0x0000000000007918 */ /* 0x000fe20000000000 */
[----:B------:R-:W-:Y:S04]  /*52ae0*/  STL.64 [R1+0xd0], R8 ;  /* 0x0000d00801007387 */ /* 0x000fe80000100a00 */
[----:B------:R-:W-:Y:S04]  /*52af0*/  STL.64 [R1+0xd8], R10 ;  /* 0x0000d80a01007387 */ /* 0x000fe80000100a00 */
[----:B------:R-:W-:Y:S04]  /*52b00*/  STL.64 [R1+0x100], R4 ;  /* 0x0001000401007387 */ /* 0x000fe80000100a00 */
[----:B------:R0:W-:Y:S02]  /*52b10*/  STL.64 [R1+0x108], R6 ;  /* 0x0001080601007387 */ /* 0x0001e40000100a00 */
[----:B0-----:R-:W-:Y:S02]  /*52b20*/  HMMA.16816.F32 R4, R24, R2, R20 ;  /* 0x000000021804723c */ /* 0x001fe40000001814 */
[----:B------:R-:W2:Y:S04]  /*52b30*/  LDL.LU R24, [R1+0x1994] ;  /* 0x0019940001187983 */ /* 0x000ea80000300800 */
[----:B--2---:R0:W-:-:S13]  /*52b40*/  STL [R1+0x1bb8], R24 ;  /* 0x001bb81801007387 */ /* 0x0041da0000100800 */
[----:B------:R-:W-:Y:S04]  /*52b50*/  STL.64 [R1+0x5e0], R4 ;  /* 0x0005e00401007387 */ /* 0x000fe80000100a00 */
[----:B------:R-:W-:Y:S04]  /*52b60*/  STL.64 [R1+0x5e8], R6 ;  /* 0x0005e80601007387 */ /* 0x000fe80000100a00 */
[----:B0-----:R-:W2:Y:S01]  /*52b70*/  LDL.LU R24, [R1+0xa98] ;  /* 0x000a980001187983 */ /* 0x001ea20000300800 */
[----:B------:R-:W-:-:S03]  /*52b80*/  USHF.L.U32 UR12, UR10, 0x6, URZ ;  /* 0x000000060a0c7899 */ /* 0x000fc600080006ff */
        /* <DEDUP_REMOVED lines=30> */
[----:B--2---:R-:W-:-:S05]  /*52d70*/  IADD3 R24, P3, PT, R24, UR12, RZ ;  /* 0x0000000c18187c10 */ /* 0x004fca000ff7e0ff */
[----:B------:R0:W-:Y:S04]  /*52d80*/  STL [R1+0x199c], R24 ;  /* 0x00199c1801007387 */ /* 0x0001e80000100800 */
[----:B0-----:R-:W2:Y:S01]  /*52d90*/  LDL.LU R24, [R1+0x1bbc] ;  /* 0x001bbc0001187983 */ /* 0x001ea20000300800 */
[----:B------:R-:W-:Y:S01]  /*52da0*/  UIADD3 UR5, UPT, UPT, UR7, 0x3f, URZ ;  /* 0x0000003f07057890 */ /* 0x000fe2000fffe0ff */
[----:B--2---:R-:W-:-:S05]  /*52db0*/  IADD3 R24, P4, PT, R24, UR12, RZ ;  /* 0x0000000c18187c10 */ /* 0x004fca000ff9e0ff */
[----:B------:R0:W-:Y:S04]  /*52dc0*/  STL [R1+0xa98], R24 ;  /* 0x000a981801007387 */ /* 0x0001e80000100800 */
[----:B0-----:R-:W2:Y:S01]  /*52dd0*/  LDL.LU R24, [R1+0x1bb8] ;  /* 0x001bb80001187983 */ /* 0x001ea20000300800 */
[----:B------:R-:W-:Y:S01]  /*52de0*/  USHF.R.S32.HI UR6, URZ, 0x1f, UR5 ;  /* 0x0000001fff067899 */ /* 0x000fe20008011405 */
[----:B---3--:R-:W-:-:S03]  /*52df0*/  IADD3 R25, P6, PT, R25, UR12, RZ ;  /* 0x0000000c19197c10 */ /* 0x008fc6000ffde0ff */
[----:B------:R-:W-:Y:S02]  /*52e00*/  ULEA.HI UR6, UR6, UR5, URZ, 0x6 ;  /* 0x0000000506067291 */ /* 0x000fe4000f8f30ff */
[----:B------:R-:W-:Y:S02]  /*52e10*/  USHF.R.S32.HI UR5, URZ, 0x1f, UR12 ;  /* 0x0000001fff057899 */ /* 0x000fe4000801140c */
[----:B----4-:R-:W-:Y:S02]  /*52e20*/  IADD3 R26, P0, PT, R26, UR12, RZ ;  /* 0x0000000c1a1a7c10 */ /* 0x010fe4000ff1e0ff */
[----:B------:R-:W-:Y:S02]  /*52e30*/  IADD3 R27, P1, PT, R27, UR12, RZ ;  /* 0x0000000c1b1b7c10 */ /* 0x000fe4000ff3e0ff */
[----:B------:R-:W-:Y:S02]  /*52e40*/  IADD3 R2, P2, PT, R2, UR12, RZ ;  /* 0x0000000c02027c10 */ /* 0x000fe4000ff5e0ff */
[----:B------:R-:W-:-:S02]  /*52e50*/  IADD3.X R3, PT, PT, R3, UR5, RZ, P3, !PT ;  /* 0x0000000503037c10 */ /* 0x000fc40009ffe4ff */
[----:B------:R-:W-:Y:S02]  /*52e60*/  IADD3 R20, P3, PT, R20, UR12, RZ ;  /* 0x0000000c14147c10 */ /* 0x000fe4000ff7e0ff */
[----:B------:R-:W-:Y:S02]  /*52e70*/  IADD3.X R21, PT, PT, R21, UR5, RZ, P4, !PT ;  /* 0x0000000515157c10 */ /* 0x000fe4000a7fe4ff */
[----:B------:R-:W-:Y:S02]  /*52e80*/  IADD3 R22, P4, PT, R22, UR12, RZ ;  /* 0x0000000c16167c10 */ /* 0x000fe4000ff9e0ff */
[----:B------:R-:W-:Y:S02]  /*52e90*/  IADD3.X R5, PT, PT, R5, UR5, RZ, P6, !PT ;  /* 0x0000000505057c10 */ /* 0x000fe4000b7fe4ff */
        /* <DEDUP_REMOVED lines=12> */
[----:B--2---:R-:W-:-:S05]  /*52f60*/  IADD3 R24, P5, PT, R24, UR12, RZ ;  /* 0x0000000c18187c10 */ /* 0x004fca000ffbe0ff */
[----:B------:R0:W-:Y:S04]  /*52f70*/  STL [R1+0x1994], R24 ;  /* 0x0019941801007387 */ /* 0x0001e80000100800 */
[----:B------:R-:W-:Y:S04]  /*52f80*/  STL [R1+0x1990], R25 ;  /* 0x0019901901007387 */ /* 0x000fe80000100800 */
[----:B------:R-:W-:Y:S04]  /*52f90*/  STL [R1+0x198c], R26 ;  /* 0x00198c1a01007387 */ /* 0x000fe80000100800 */
[----:B------:R-:W-:Y:S04]  /*52fa0*/  STL [R1+0x1988], R27 ;  /* 0x0019881b01007387 */ /* 0x000fe80000100800 */
[----:B------:R-:W-:Y:S01]  /*52fb0*/  STL [R1+0x1984], R2 ;  /* 0x0019840201007387 */ /* 0x000fe20000100800 */
[----:B------:R-:W-:-:S03]  /*52fc0*/  IADD3.X R23, PT, PT, R23, UR5, RZ, P5, !PT ;  /* 0x0000000517177c10 */ /* 0x000fc6000affe4ff */
[----:B------:R-:W-:Y:S01]  /*52fd0*/  STL [R1+0x1998], R3 ;  /* 0x0019980301007387 */ /* 0x000fe20000100800 */
[----:B------:R-:W-:-:S03]  /*52fe0*/  IADD3 R4, P5, PT, R4, UR12, RZ ;  /* 0x0000000c04047c10 */ /* 0x000fc6000ffbe0ff */
        /* <DEDUP_REMOVED lines=22> */
[----:B0-----:R-:W2:Y:S01]  /*53150*/  LDL.LU R24, [R1+0x1950] ;  /* 0x0019500001187983 */ /* 0x001ea20000300800 */
[----:B------:R-:W-:-:S02]  /*53160*/  IADD3 R29, P6, PT, R29, UR12, RZ ;  /* 0x0000000c1d1d7c10 */ /* 0x000fc4000ffde0ff */
[----:B------:R-:W-:-:S03]  /*53170*/  IADD3.X R28, PT, PT, R28, UR5, RZ, P0, !PT ;  /* 0x000000051c1c7c10 */ /* 0x000fc600087fe4ff */
[----:B------:R-:W-:Y:S04]  /*53180*/  STL [R1+0x1934], R29 ;  /* 0x0019341d01007387 */ /* 0x000fe80000100800 */
[----:B--2---:R0:W-:Y:S04]  /*53190*/  STL [R1+0x1bb0], R24 ;  /* 0x001bb01801007387 */ /* 0x0041e80000100800 */
[----:B------:R-:W-:Y:S04]  /*531a0*/  STL [R1+0x1960], R28 ;  /* 0x0019601c01007387 */ /* 0x000fe80000100800 */
[----:B0-----:R-:W2:Y:S01]  /*531b0*/  LDL.LU R24, [R1+0x1924] ;  /* 0x0019240001187983 */ /* 0x001ea20000300800 */
[----:B------:R-:W-:-:S05]  /*531c0*/  IADD3 R0, P0, PT, R0, UR12, RZ ;  /* 0x0000000c00007c10 */ /* 0x000fca000ff1e0ff */
[----:B------:R-:W-:Y:S04]  /*531d0*/  STL [R1+0x192c], R0 ;  /* 0x00192c0001007387 */ /* 0x000fe80000100800 */
        /* <DEDUP_REMOVED lines=30> */
[----:B--2---:R-:W-:-:S05]  /*533c0*/  IADD3.X R24, PT, PT, R24, UR5, RZ, P1, !PT ;  /* 0x0000000518187c10 */ /* 0x004fca0008ffe4ff */
[----:B------:R0:W-:Y:S04]  /*533d0*/  STL [R1+0x1958], R24 ;  /* 0x0019581801007387 */ /* 0x0001e80000100800 */
[----:B0-----:R-:W2:Y:S02]  /*533e0*/  LDL.LU R24, [R1+0x1bb4] ;  /* 0x001bb40001187983 */ /* 0x001ea40000300800 */
[----:B--2---:R-:W-:-:S05]  /*533f0*/  IADD3 R24, P1, PT, R24, UR12, RZ ;  /* 0x0000000c18187c10 */ /* 0x004fca000ff3e0ff */
[----:B------:R0:W-:Y:S04]  /*53400*/  STL [R1+0x1924], R24 ;  /* 0x0019241801007387 */ /* 0x0001e80000100800 */
[----:B0-----:R-:W2:Y:S01]  /*53410*/  LDL.LU R24, [R1+0x1bb0] ;  /* 0x001bb00001187983 */ /* 0x001ea20000300800 */
[----:B----4-:R-:W-:Y:S02]  /*53420*/  IADD3.X R26, PT, PT, R26, UR5, RZ, P3, !PT ;  /* 0x000000051a1a7c10 */ /* 0x010fe40009ffe4ff */
[----:B---3--:R-:W-:Y:S02]  /*53430*/  IADD3 R27, P3, PT, R27, UR12, RZ ;  /* 0x0000000c1b1b7c10 */ /* 0x008fe4000ff7e0ff */
[----:B------:R-:W-:Y:S02]  /*53440*/  IADD3.X R2, PT, PT, R2, UR5, RZ, P4, !PT ;  /* 0x0000000502027c10 */ /* 0x000fe4000a7fe4ff */
[----:B------:R-:W-:-:S02]  /*53450*/  IADD3 R3, P4, PT, R3, UR12, RZ ;  /* 0x0000000c03037c10 */ /* 0x000fc4000ff9e0ff */
[----:B------:R-:W-:Y:S02]  /*53460*/  IADD3.X R20, PT, PT, R20, UR5, RZ, P5, !PT ;  /* 0x0000000514147c10 */ /* 0x000fe4000affe4ff */
[----:B------:R-:W-:Y:S02]  /*53470*/  IADD3 R21, P5, PT, R21, UR12, RZ ;  /* 0x0000000c15157c10 */ /* 0x000fe4000ffbe0ff */
[----:B------:R-:W-:Y:S02]  /*53480*/  IADD3.X R22, PT, PT, R22, UR5, RZ, P6, !PT ;  /* 0x0000000516167c10 */ /* 0x000fe4000b7fe4ff */
[----:B------:R-:W-:Y:S02]  /*53490*/  IADD3 R23, P6, PT, R23, UR12, RZ ;  /* 0x0000000c17177c10 */ /* 0x000fe4000ffde0ff */
        /* <DEDUP_REMOVED lines=14> */
[----:B--2---:R-:W-:Y:S02]  /*53580*/  IADD3.X R24, PT, PT, R24, UR5, RZ, P2, !PT ;  /* 0x0000000518187c10 */ /* 0x004fe400097fe4ff */
[----:B------:R-:W-:-:S03]  /*53590*/  IADD3 R25, P2, PT, R25, UR12, RZ ;  /* 0x0000000c19197c10 */ /* 0x000fc6000ff5e0ff */
        /* <DEDUP_REMOVED lines=28> */
[----:B0-----:R-:W2:Y:S01]  /*53760*/  LDL.LU R24, [R1+0x18a4] ;  /* 0x0018a40001187983 */ /* 0x001ea20000300800 */
[----:B------:R-:W-:-:S02]  /*53770*/  IADD3.X R29, PT, PT, R29, UR5, RZ, P1, !PT ;  /* 0x000000051d1d7c10 */ /* 0x000fc40008ffe4ff */
[----:B------:R-:W-:-:S03]  /*53780*/  IADD3 R28, P1, PT, R28, UR12, RZ ;  /* 0x0000000c1c1c7c10 */ /* 0x000fc6000ff3e0ff */
[----:B------:R-:W-:Y:S04]  /*53790*/  STL [R1+0x18e8], R29 ;  /* 0x0018e81d01007387 */ /* 0x000fe80000100800 */
[----:B--2---:R0:W-:Y:S04]  /*537a0*/  STL [R1+0x1ba8], R24 ;  /* 0x001ba81801007387 */ /* 0x0041e80000100800 */
[----:B------:R-:W-:Y:S04]  /*537b0*/  STL [R1+0x18b4], R28 ;  /* 0x0018b41c01007387 */ /* 0x000fe80000100800 */
[----:B0-----:R-:W2:Y:S01]  /*537c0*/  LDL.LU R24, [R1+0x18d8] ;  /* 0x0018d80001187983 */ /* 0x001ea20000300800 */
[----:B------:R-:W-:-:S05]  /*537d0*/  IADD3.X R0, PT, PT, R0, UR5, RZ, P2, !PT ;  /* 0x0000000500007c10 */ /* 0x000fca00097fe4ff */
        /* <DEDUP_REMOVED lines=33> */
[----:B0-----:R-:W2:Y:S02]  /*539f0*/  LDL.LU R24, [R1+0x1bac] ;  /* 0x001bac0001187983 */ /* 0x001ea40000300800 */
[----:B--2---:R-:W-:-:S05]  /*53a00*/  IADD3.X R24, PT, PT, R24, UR5, RZ, P3, !PT ;  /* 0x0000000518187c10 */ /* 0x004fca0009ffe4ff */
[----:B------:R0:W-:Y:S04]  /*53a10*/  STL [R1+0x18d8], R24 ;  /* 0x0018d81801007387 */ /* 0x0001e80000100800 */
[----:B0-----:R-:W2:Y:S01]  /*53a20*/  LDL.LU R24, [R1+0x1ba8] ;  /* 0x001ba80001187983 */ /* 0x001ea20000300800 */
[----:B---3--:R-:W-:Y:S02]  /*53a30*/  IADD3.X R25, PT, PT, R25, UR5, RZ, P4, !PT ;  /* 0x0000000519197c10 */ /* 0x008fe4000a7fe4ff */
[----:B----4-:R-:W-:Y:S02]  /*53a40*/  IADD3 R26, P4, PT, R26, UR12, RZ ;  /* 0x0000000c1a1a7c10 */ /* 0x010fe4000ff9e0ff */
        /* <DEDUP_REMOVED lines=21> */
[----:B--2---:R-:W-:-:S05]  /*53ba0*/  IADD3 R24, P3, PT, R24, UR12, RZ ;  /* 0x0000000c18187c10 */ /* 0x004fca000ff7e0ff */
        /* <DEDUP_REMOVED lines=2812> */
[----:B--2---:R-:W-:Y:S02]  /*5eb70*/  IADD3.X R24, PT, PT, R24, UR5, RZ, P5, !PT ;  /* 0x0000000518187c10 */ /* 0x004fe4000affe4ff */
        /* <DEDUP_REMOVED lines=26> */
[----:B------:R-:W-:Y:S04]  /*5ed20*/  STL [R1+0x19a8], R10 ;  /* 0x0019a80a01007387 */ /* 0x000fe80000100800 */
[----:B------:R-:W-:Y:S04]  /*5ed30*/  STL [R1+0x1a1c], R11 ;  /* 0x001a1c0b01007387 */ /* 0x000fe80000100800 */
[----:B------:R-:W-:Y:S04]  /*5ed40*/  STL [R1+0x19b0], R6 ;  /* 0x0019b00601007387 */ /* 0x000fe80000100800 */
[----:B------:R-:W-:Y:S04]  /*5ed50*/  STL [R1+0x1a24], R7 ;  /* 0x001a240701007387 */ /* 0x000fe80000100800 */
[----:B------:R0:W-:Y:S04]  /*5ed60*/  STL [R1+0x19c0], R0 ;  /* 0x0019c00001007387 */ /* 0x0001e80000100800 */
[----:B------:R-:W-:Y:S04]  /*5ed70*/  STL [R1+0x19b8], R29 ;  /* 0x0019b81d01007387 */ /* 0x000fe80000100800 */
[----:B0-----:R-:W2:Y:S01]  /*5ed80*/  LDL.LU R0, [R1+0x1a3c] ;  /* 0x001a3c0001007983 */ /* 0x001ea20000300800 */
[----:B------:R-:W-:-:S05]  /*5ed90*/  IADD3 R28, P4, PT, R28, UR12, RZ ;  /* 0x0000000c1c1c7c10 */ /* 0x000fca000ff9e0ff */
[----:B------:R-:W-:Y:S04]  /*5eda0*/  STL [R1+0x1a2c], R28 ;  /* 0x001a2c1c01007387 */ /* 0x000fe80000100800 */
[----:B--2---:R0:W-:Y:S04]  /*5edb0*/  STL [R1+0x1ab8], R0 ;  /* 0x001ab80001007387 */ /* 0x0041e80000100800 */
[----:B0-----:R-:W2:Y:S04]  /*5edc0*/  LDL.LU R0, [R1+0x19c8] ;  /* 0x0019c80001007983 */ /* 0x001ea80000300800 */
        /* <DEDUP_REMOVED lines=46> */
[----:B--2---:R-:W-:-:S05]  /*5f0b0*/  IADD3 R0, P6, PT, R0, UR12, RZ ;  /* 0x0000000c00007c10 */ /* 0x004fca000ffde0ff */
[----:B------:R0:W-:Y:S04]  /*5f0c0*/  STL [R1+0x1a3c], R0 ;  /* 0x001a3c0001007387 */ /* 0x0001e80000100800 */
[----:B0-----:R-:W2:Y:S04]  /*5f0d0*/  LDL.LU R0, [R1+0x1ab4] ;  /* 0x001ab40001007983 */ /* 0x001ea80000300800 */
        /* <DEDUP_REMOVED lines=18> */
[----:B------:R-:W-:Y:S01]  /*5f200*/  IADD3.X R12, PT, PT, R12, UR5, RZ, P1, !PT ;  /* 0x000000050c0c7c10 */ /* 0x000fe20008ffe4ff */
[----:B------:R-:W-:Y:S02]  /*5f210*/  USHF.L.U32 UR13, UR11, 0x6, URZ ;  /* 0x000000060b0d7899 */ /* 0x000fe400080006ff */
        /* <DEDUP_REMOVED lines=18> */
[----:B------:R-:W-:Y:S04]  /*5f340*/  STL [R1+0x1a60], R9 ;  /* 0x001a600901007387 */ /* 0x000fe80000100800 */
[----:B------:R-:W-:Y:S01]  /*5f350*/  STL [R1+0x1a28], R10 ;  /* 0x001a280a01007387 */ /* 0x000fe20000100800 */
[----:B------:R-:W-:-:S03]  /*5f360*/  IADD3.X R29, PT, PT, R29, UR5, RZ, P6, !PT ;  /* 0x000000051d1d7c10 */ /* 0x000fc6000b7fe4ff */
[----:B------:R-:W-:Y:S04]  /*5f370*/  STL [R1+0xa7c], R11 ;  /* 0x000a7c0b01007387 */ /* 0x000fe80000100800 */
[----:B------:R-:W-:Y:S04]  /*5f380*/  STL [R1+0x1a30], R6 ;  /* 0x001a300601007387 */ /* 0x000fe80000100800 */
[----:B------:R-:W-:Y:S01]  /*5f390*/  STL [R1+0xa04], R7 ;  /* 0x000a040701007387 */ /* 0x000fe20000100800 */
[----:B--2---:R-:W-:-:S05]  /*5f3a0*/  IADD3.X R0, PT, PT, R0, UR5, RZ, P1, !PT ;  /* 0x0000000500007c10 */ /* 0x004fca0008ffe4ff */
[----:B------:R0:W-:Y:S04]  /*5f3b0*/  STL [R1+0x1a48], R0 ;  /* 0x001a480001007387 */ /* 0x0001e80000100800 */
[----:B------:R-:W-:Y:S04]  /*5f3c0*/  STL [R1+0x1a38], R29 ;  /* 0x001a381d01007387 */ /* 0x000fe80000100800 */
[----:B0-----:R-:W2:Y:S01]  /*5f3d0*/  LDL.LU R0, [R1+0xa68] ;  /* 0x000a680001007983 */ /* 0x001ea20000300800 */
[----:B------:R-:W-:-:S05]  /*5f3e0*/  IADD3.X R28, PT, PT, R28, UR5, RZ, P0, !PT ;  /* 0x000000051c1c7c10 */ /* 0x000fca00087fe4ff */
        /* <DEDUP_REMOVED lines=36> */
[----:B--2---:R-:W-:-:S05]  /*5f630*/  IADD3.X R0, PT, PT, R0, UR5, RZ, P3, !PT ;  /* 0x0000000500007c10 */ /* 0x004fca0009ffe4ff */
[----:B------:R0:W-:Y:S04]  /*5f640*/  STL [R1+0x1a58], R0 ;  /* 0x001a580001007387 */ /* 0x0001e80000100800 */
[----:B0-----:R-:W2:Y:S01]  /*5f650*/  LDL.LU R0, [R1+0x1aac] ;  /* 0x001aac0001007983 */ /* 0x001ea20000300800 */
[----:B------:R-:W-:Y:S02]  /*5f660*/  USHF.R.S32.HI UR14, URZ, 0x1f, UR13 ;  /* 0x0000001fff0e7899 */ /* 0x000fe4000801140d */
[----:B---3--:R-:W-:Y:S02]  /*5f670*/  IADD3 R24, P3, PT, R24, UR13, RZ ;  /* 0x0000000d18187c10 */ /* 0x008fe4000ff7e0ff */
[----:B----4-:R-:W-:Y:S02]  /*5f680*/  IADD3 R25, P2, PT, R25, UR13, RZ ;  /* 0x0000000d19197c10 */ /* 0x010fe4000ff5e0ff */
[----:B------:R-:W-:-:S02]  /*5f690*/  IADD3 R26, P6, PT, R26, UR13, RZ ;  /* 0x0000000d1a1a7c10 */ /* 0x000fc4000ffde0ff */
[----:B------:R-:W-:Y:S02]  /*5f6a0*/  IADD3 R27, P1, PT, R27, UR13, RZ ;  /* 0x0000000d1b1b7c10 */ /* 0x000fe4000ff3e0ff */
[----:B------:R-:W-:Y:S02]  /*5f6b0*/  IADD3 R2, P0, PT, R2, UR13, RZ ;  /* 0x0000000d02027c10 */ /* 0x000fe4000ff1e0ff */
[----:B------:R-:W-:Y:S02]  /*5f6c0*/  IADD3.X R3, PT, PT, R3, UR14, RZ, P5, !PT ;  /* 0x0000000e03037c10 */ /* 0x000fe4000affe4ff */
[----:B------:R-:W-:Y:S02]  /*5f6d0*/  IADD3.X R21, PT, PT, R21, UR14, RZ, P3, !PT ;  /* 0x0000000e15157c10 */ /* 0x000fe40009ffe4ff */
[----:B------:R-:W-:Y:S02]  /*5f6e0*/  IADD3 R22, P3, PT, R22, UR13, RZ ;  /* 0x0000000d16167c10 */ /* 0x000fe4000ff7e0ff */
[----:B------:R-:W-:-:S02]  /*5f6f0*/  IADD3.X R23, PT, PT, R23, UR14, RZ, P2, !PT ;  /* 0x0000000e17177c10 */ /* 0x000fc400097fe4ff */
[----:B--2---:R-:W-:-:S05]  /*5f700*/  IADD3.X R0, PT, PT, R0, UR14, RZ, P4, !PT ;  /* 0x0000000e00007c10 */ /* 0x004fca000a7fe4ff */
[----:B------:R0:W-:Y:S04]  /*5f710*/  STL [R1+0xa68], R0 ;  /* 0x000a680001007387 */ /* 0x0001e80000100800 */
[----:B0-----:R-:W2:Y:S04]  /*5f720*/  LDL.LU R0, [R1+0x1aa8] ;  /* 0x001aa80001007983 */ /* 0x001ea80000300800 */
[----:B------:R-:W-:Y:S04]  /*5f730*/  STL [R1+0xa78], R24 ;  /* 0x000a781801007387 */ /* 0x000fe80000100800 */
[----:B------:R-:W-:Y:S01]  /*5f740*/  STL [R1+0xa70], R25 ;  /* 0x000a701901007387 */ /* 0x000fe20000100800 */
[----:B------:R-:W-:-:S03]  /*5f750*/  IADD3 R20, P4, PT, R20, UR13, RZ ;  /* 0x0000000d14147c10 */ /* 0x000fc6000ff9e0ff */
[----:B------:R-:W-:Y:S04]  /*5f760*/  STL [R1+0xa64], R26 ;  /* 0x000a641a01007387 */ /* 0x000fe80000100800 */
[----:B------:R-:W-:Y:S04]  /*5f770*/  STL [R1+0xa5c], R27 ;  /* 0x000a5c1b01007387 */ /* 0x000fe80000100800 */
[----:B------:R-:W-:Y:S04]  /*5f780*/  STL [R1+0xa54], R2 ;  /* 0x000a540201007387 */ /* 0x000fe80000100800 */
        /* <DEDUP_REMOVED lines=29> */
[----:B------:R-:W-:-:S03]  /*5f960*/  IADD3.X R6, PT, PT, R6, UR14, RZ, P1, !PT ;  /* 0x0000000e06067c10 */ /* 0x000fc60008ffe4ff */
[----:B------:R-:W-:Y:S01]  /*5f970*/  STL [R1+0xa14], R8 ;  /* 0x000a140801007387 */ /* 0x000fe20000100800 */
[----:B------:R-:W-:-:S03]  /*5f980*/  IADD3.X R7, PT, PT, R7, UR14, RZ, P0, !PT ;  /* 0x0000000e07077c10 */ /* 0x000fc600087fe4ff */
[----:B------:R-:W-:Y:S04]  /*5f990*/  STL [R1+0xa38], R9 ;  /* 0x000a380901007387 */ /* 0x000fe80000100800 */
[----:B------:R-:W-:Y:S01]  /*5f9a0*/  STL [R1+0xa0c], R10 ;  /* 0x000a0c0a01007387 */ /* 0x000fe20000100800 */
[----:B------:R-:W-:-:S03]  /*5f9b0*/  IADD3.X R29, PT, PT, R29, UR14, RZ, P4, !PT ;  /* 0x0000000e1d1d7c10 */ /* 0x000fc6000a7fe4ff */
[----:B------:R-:W-:Y:S01]  /*5f9c0*/  STL [R1+0xa30], R11 ;  /* 0x000a300b01007387 */ /* 0x000fe20000100800 */
[----:B------:R-:W-:-:S03]  /*5f9d0*/  IADD3.X R28, PT, PT, R28, UR14, RZ, P3, !PT ;  /* 0x0000000e1c1c7c10 */ /* 0x000fc60009ffe4ff */
[----:B------:R-:W-:Y:S04]  /*5f9e0*/  STL [R1+0xa28], R6 ;  /* 0x000a280601007387 */ /* 0x000fe80000100800 */
[----:B------:R-:W-:Y:S01]  /*5f9f0*/  STL [R1+0xa20], R7 ;  /* 0x000a200701007387 */ /* 0x000fe20000100800 */
[----:B------:R-:W-:Y:S02]  /*5fa00*/  UIADD3 UR4, UPT, UPT, UR4, 0x1, URZ ;  /* 0x0000000104047890 */ /* 0x000fe4000fffe0ff */
[----:B------:R-:W-:-:S04]  /*5fa10*/  USHF.R.S32.HI UR6, URZ, 0x6, UR6 ;  /* 0x00000006ff067899 */ /* 0x000fc80008011406 */
[----:B------:R-:W-:Y:S01]  /*5fa20*/  UISETP.NE.U32.AND UP0, UPT, UR4, UR6, UPT ;  /* 0x000000060400728c */ /* 0x000fe2000bf05070 */
[----:B--2---:R-:W-:-:S05]  /*5fa30*/  IADD3.X R0, PT, PT, R0, UR14, RZ, P2, !PT ;  /* 0x0000000e00007c10 */ /* 0x004fca00097fe4ff */
[----:B------:R0:W-:Y:S04]  /*5fa40*/  STL [R1+0xa08], R0 ;  /* 0x000a080001007387 */ /* 0x0001e80000100800 */
[----:B------:R1:W-:Y:S04]  /*5fa50*/  STL [R1+0xa18], R29 ;  /* 0x000a181d01007387 */ /* 0x0003e80000100800 */
[----:B0-----:R1:W5:Y:S04]  /*5fa60*/  LDL.LU R0, [R1+0x1aa4] ;  /* 0x001aa40001007983 */ /* 0x0013680000300800 */
[----:B------:R1:W-:Y:S01]  /*5fa70*/  STL [R1+0xa10], R28 ;  /* 0x000a101c01007387 */ /* 0x0003e20000100800 */
[----:B------:R-:W-:Y:S05]  /*5fa80*/  BRA.U UP0, `(.L_x_2) ;  /* 0xfffffd31000c7547 */ /* 0x000fea000b83ffff */
.L_x_1:
[----:B------:R-:W2:Y:S01]  /*5fa90*/  LDL.LU R19, [R1+0x5d0] ;  /* 0x0005d00001137983 */ /* 0x000ea20000300800 */
[----:B------:R-:W3:Y:S03]  /*5faa0*/  LDCU.64 UR20, c[0x0][0x398] ;  /* 0x00007300ff1477ac */ /* 0x000ee60008000a00 */
[----:B------:R-:W2:Y:S01]  /*5fab0*/  LDL.LU R18, [R1+0x5d4] ;  /* 0x0005d40001127983 */ /* 0x000ea20000300800 */
[----:B------:R-:W4:Y:S03]  /*5fac0*/  LDCU UR4, c[0x0][0x39c] ;  /* 0x00007380ff0477ac */ /* 0x000f260008000800 */
[----:B------:R-:W3:Y:S01]  /*5fad0*/  LDL.LU R6, [R1+0x5d8] ;  /* 0x0005d80001067983 */ /* 0x000ee20000300800 */
[----:B------:R-:W0:Y:S03]  /*5fae0*/  LDCU UR5, c[0x0][0x39c] ;  /* 0x00007380ff0577ac */ /* 0x000e260008000800 */
[----:B------:R-:W3:Y:S01]  /*5faf0*/  LDL.LU R5, [R1+0x5dc] ;  /* 0x0005dc0001057983 */ /* 0x000ee20000300800 */
[----:B------:R-:W1:Y:S03]  /*5fb00*/  LDCU.64 UR12, c[0x0][0x390] ;  /* 0x00007200ff0c77ac */ /* 0x000e660008000a00 */
[----:B------:R-:W4:Y:S01]  /*5fb10*/  LDL.LU R17, [R1+0x5c0] ;  /* 0x0005c00001117983 */ /* 0x000f220000300800 */
[----:B------:R-:W0:Y:S03]  /*5fb20*/  LDCU UR22, c[0x0][0x39c] ;  /* 0x00007380ff1677ac */ /* 0x000e260008000800 */
[----:B------:R-:W4:Y:S01]  /*5fb30*/  LDL.LU R16, [R1+0x5c4] ;  /* 0x0005c40001107983 */ /* 0x000f220000300800 */
[----:B------:R-:W0:Y:S03]  /*5fb40*/  LDCU UR6, c[0x0][0x3b8] ;  /* 0x00007700ff0677ac */ /* 0x000e260008000800 */
[----:B------:R-:W4:Y:S01]  /*5fb50*/  LDL.LU R4, [R1+0x5c8] ;  /* 0x0005c80001047983 */ /* 0x000f220000300800 */
[----:B------:R-:W0:Y:S03]  /*5fb60*/  LDCU UR14, c[0x0][0x3b8] ;  /* 0x00007700ff0e77ac */ /* 0x000e260008000800 */
[----:B0-----:R-:W4:Y:S01]  /*5fb70*/  LDL.LU R2, [R1+0x5cc] ;  /* 0x0005cc0001027983 */ /* 0x001f220000300800 */
[----:B------:R-:W0:Y:S03]  /*5fb80*/  LDCU UR23, c[0x0][0x39c] ;  /* 0x00007380ff1777ac */ /* 0x000e260008000800 */
[----:B------:R-:W4:Y:S01]  /*5fb90*/  LDL.LU R14, [R1+0x5b0] ;  /* 0x0005b000010e7983 */ /* 0x000f220000300800 */
        /* <DEDUP_REMOVED lines=15> */
[----:B------:R-:W-:Y:S01]  /*5fc90*/  STL [R1+0x1b14], R13 ;  /* 0x001b140d01007387 */ /* 0x000fe20000100800 */
[----:B------:R-:W0:Y:S03]  /*5fca0*/  LDCU UR19, c[0x0][0x3b8] ;  /* 0x00007700ff1377ac */ /* 0x000e260008000800 */
[----:B------:R-:W-:Y:S01]  /*5fcb0*/  STL [R1+0x1b10], R15 ;  /* 0x001b100f01007387 */ /* 0x000fe20000100800 */
[----:B------:R-:W0:Y:S03]  /*5fcc0*/  LDCU UR28, c[0x0][0x39c] ;  /* 0x00007380ff1c77ac */ /* 0x000e260008000800 */
[----:B-----5:R3:W-:Y:S01]  /*5fcd0*/  STL [R1+0x1b0c], R0 ;  /* 0x001b0c0001007387 */ /* 0x0207e20000100800 */
[----:B------:R-:W0:Y:S03]  /*5fce0*/  LDCU UR29, c[0x0][0x39c] ;  /* 0x00007380ff1d77ac */ /* 0x000e260008000800 */
[----:B------:R-:W-:Y:S01]  /*5fcf0*/  STL [R1+0x1b08], R20 ;  /* 0x001b081401007387 */ /* 0x000fe20000100800 */
[----:B------:R-:W-:Y:S01]  /*5fd00*/  BAR.SYNC.DEFER_BLOCKING 0x0 ;  /* 0x0000000000007b1d */ /* 0x000fe20000010000 */
[----:B-12---:R-:W-:-:S05]  /*5fd10*/  F2FP.SATFINITE.E4M3.F32.PACK_AB_MERGE_C R29, R18, R19, RZ ;  /* 0x00000013121d723e */ /* 0x006fca00048070ff */
[----:B------:R-:W-:Y:S01]  /*5fd20*/  STL [R1+0x1b18], R29 ;  /* 0x001b181d01007387 */ /* 0x000fe20000100800 */
[----:B---3--:R-:W-:-:S03]  /*5fd30*/  F2FP.SATFINITE.E4M3.F32.PACK_AB_MERGE_C R0, R5, R6, RZ ;  /* 0x000000060500723e */ /* 0x008fc600048070ff */
[----:B------:R-:W2:Y:S04]  /*5fd40*/  LDL.LU R6, [R1+0x590] ;  /* 0x0005900001067983 */ /* 0x000ea80000300800 */
[----:B------:R-:W2:Y:S01]  /*5fd50*/  LDL.LU R5, [R1+0x594] ;  /* 0x0005940001057983 */ /* 0x000ea20000300800 */
[----:B----4-:R-:W-:-:S03]  /*5fd60*/  F2FP.SATFINITE.E4M3.F32.PACK_AB_MERGE_C R28, R16, R17, RZ ;  /* 0x00000011101c723e */ /* 0x010fc600048070ff */
[----:B------:R1:W-:Y:S04]  /*5fd70*/  STL [R1+0x54], R0 ;  /* 0x0000540001007387 */ /* 0x0003e80000100800 */
[----:B------:R-:W-:Y:S01]  /*5fd80*/  STL [R1+0x1b1c], R28 ;  /* 0x001b1c1c01007387 */ /* 0x000fe20000100800 */
[----:B-1----:R-:W-:-:S03]  /*5fd90*/  F2FP.SATFINITE.E4M3.F32.PACK_AB_MERGE_C R0, R2, R4, RZ ;  /* 0x000000040200723e */ /* 0x002fc600048070ff */
[----:B------:R-:W3:Y:S01]  /*5fda0*/  LDL.LU R4, [R1+0x598] ;  /* 0x0005980001047983 */ /* 0x000ee20000300800 */
[----:B------:R-:W-:-:S03]  /*5fdb0*/  F2FP.SATFINITE.E4M3.F32.PACK_AB_MERGE_C R27, R12, R14, RZ ;  /* 0x0000000e0c1b723e */ /* 0x000fc600048070ff */
[----:B------:R-:W3:Y:S04]  /*5fdc0*/  LDL.LU R2, [R1+0x59c] ;  /* 0x00059c0001027983 */ /* 0x000ee80000300800 */
[----:B------:R1:W-:Y:S01]  /*5fdd0*/  STL [R1+0x4c], R0 ;  /* 0x00004c0001007387 */ /* 0x0003e20000100800 */
[----:B------:R-:W-:-:S03]  /*5fde0*/  F2FP.SATFINITE.E4M3.F32.PACK_AB_MERGE_C R10, R10, R11, RZ ;  /* 0x0000000b0a0a723e */ /* 0x000fc600048070ff */
[----:B------:R-:W-:Y:S04]  /*5fdf0*/  STL [R1+0x1b20], R27 ;  /* 0x001b201b01007387 */ /* 0x000fe80000100800 */
[----:B------:R-:W-:Y:S01]  /*5fe00*/  STL [R1+0x44], R10 ;  /* 0x0000440a01007387 */ /* 0x000fe20000100800 */
[----:B------:R-:W-:-:S03]  /*5fe10*/  F2FP.SATFINITE.E4M3.F32.PACK_AB_MERGE_C R8, R8, R9, RZ ;  /* 0x000000090808723e */ /* 0x000fc600048070ff */
[----:B------:R-:W4:Y:S04]  /*5fe20*/  LDL.LU R18, [R1+0x584] ;  /* 0x0005840001127983 */ /* 0x000f280000300800 */
[----:B------:R-:W-:Y:S01]  /*5fe30*/  STL [R1+0x1e4], R8 ;  /* 0x0001e40801007387 */ /* 0x000fe20000100800 */
[----:B-1----:R-:W-:-:S03]  /*5fe40*/  F2FP.SATFINITE.E4M3.F32.PACK_AB_MERGE_C R0, R3, R7, RZ ;  /* 0x000000070300723e */ /* 0x002fc600048070ff */
[----:B------:R-:W2:Y:S04]  /*5fe50*/  LDL.LU R16, [R1+0x574] ;  /* 0x0005740001107983 */ /* 0x000ea80000300800 */
[----:B------:R-:W-:Y:S04]  /*5fe60*/  STL [R1+0x1e0], R0 ;  /* 0x0001e00001007387 */ /* 0x000fe80000100800 */
[----:B--2---:R1:W-:Y:S04]  /*5fe70*/  STL [R1+0x1b50], R16 ;  /* 0x001b501001007387 */ /* 0x0043e80000100800 */
[----:B-1----:R-:W2:Y:S04]  /*5fe80*/  LDL.LU R16, [R1+0x58c] ;  /* 0x00058c0001107983 */ /* 0x002ea80000300800 */
[----:B--2---:R1:W-:Y:S04]  /*5fe90*/  STL [R1+0x1b58], R16 ;  /* 0x001b581001007387 */ /* 0x0043e80000100800 */
[----:B-1----:R-:W4:Y:S04]  /*5fea0*/  LDL.LU R16, [R1+0x580] ;  /* 0x0005800001107983 */ /* 0x002f280000300800 */
[----:B------:R-:W2:Y:S04]  /*5feb0*/  LDL.LU R27, [R1+0x568] ;  /* 0x00056800011b7983 */ /* 0x000ea80000300800 */
[----:B--2---:R1:W-:Y:S04]  /*5fec0*/  STL [R1+0x1b48], R27 ;  /* 0x001b481b01007387 */ /* 0x0043e80000100800 */
[----:B-1----:R-:W2:Y:S04]  /*5fed0*/  LDL.LU R27, [R1+0x578] ;  /* 0x00057800011b7983 */ /* 0x002ea80000300800 */
[----:B--2---:R1:W-:Y:S04]  /*5fee0*/  STL [R1+0x1b4c], R27 ;  /* 0x001b4c1b01007387 */ /* 0x0043e80000100800 */
[----:B-1----:R-:W2:Y:S01]  /*5fef0*/  LDL.LU R27, [R1+0x570] ;  /* 0x00057000011b7983 */ /* 0x002ea20000300800 */
[----:B------:R-:W-:-:S02]  /*5ff00*/  F2FP.SATFINITE.E4M3.F32.PACK_AB_MERGE_C R17, R5, R6, RZ ;  /* 0x000000060511723e */ /* 0x000fc400048070ff */
[----:B---3--:R-:W-:Y:S02]  /*5ff10*/  F2FP.SATFINITE.E4M3.F32.PACK_AB_MERGE_C R2, R2, R4, RZ ;  /* 0x000000040202723e */ /* 0x008fe400048070ff */
[----:B----4-:R-:W-:Y:S01]  /*5ff20*/  F2FP.SATFINITE.E4M3.F32.PACK_AB_MERGE_C R18, R18, R16, RZ ;  /* 0x000000101212723e */ /* 0x010fe200048070ff */
[----:B--2---:R1:W-:Y:S04]  /*5ff30*/  STL [R1+0x1b54], R27 ;  /* 0x001b541b01007387 */ /* 0x0043e80000100800 */
[----:B-1----:R-:W2:Y:S04]  /*5ff40*/  LDL.LU R27, [R1+0x588] ;  /* 0x00058800011b7983 */ /* 0x002ea80000300800 */
[----:B------:R-:W3:Y:S04]  /*5ff50*/  LDL.LU R28, [R1+0x56c] ;  /* 0x00056c00011c7983 */ /* 0x000ee80000300800 */
[----:B------:R-:W4:Y:S04]  /*5ff60*/  LDL.LU R29, [R1+0x550] ;  /* 0x00055000011d7983 */ /* 0x000f280000300800 */
[----:B------:R-:W4:Y:S04]  /*5ff70*/  LDL.LU R20, [R1+0x554] ;  /* 0x0005540001147983 */ /* 0x000f280000300800 */
[----:B------:R-:W2:Y:S04]  /*5ff80*/  LDL.LU R0, [R1+0x558] ;  /* 0x0005580001007983 */ /* 0x000ea80000300800 */
[----:B------:R-:W2:Y:S04]  /*5ff90*/  LDL.LU R15, [R1+0x55c] ;  /* 0x00055c00010f7983 */ /* 0x000ea80000300800 */
[----:B------:R-:W2:Y:S04]  /*5ffa0*/  LDL.LU R11, [R1+0x540] ;  /* 0x00054000010b7983 */ /* 0x000ea80000300800 */
[----:B------:R-:W2:Y:S04]  /*5ffb0*/  LDL.LU R10, [R1+0x544] ;  /* 0x00054400010a7983 */ /* 0x000ea80000300800 */
[----:B------:R-:W2:Y:S04]  /*5ffc0*/  LDL.LU R9, [R1+0x548] ;  /* 0x0005480001097983 */ /* 0x000ea80000300800 */
[----:B------:R-:W2:Y:S04]  /*5ffd0*/  LDL.LU R3, [R1+0x54c] ;  /* 0x00054c0001037983 */ /* 0x000ea80000300800 */
[----:B------:R1:W-:Y:S04]  /*5ffe0*/  STL [R1+0x1b24], R17 ;  /* 0x001b241101007387 */ /* 0x0003e80000100800 */
[----:B-1----:R-:W2:Y:S04]  /*5fff0*/  LDL.LU R17, [R1+0x564] ;  /* 0x0005640001117983 */ /* 0x002ea80000300800 */
[----:B------:R-:W2:Y:S04]  /*60000*/  LDL.LU R13, [R1+0x530] ;  /* 0x00053000010d7983 */ /* 0x000ea80000300800 */
[----:B------:R-:W2:Y:S04]  /*60010*/  LDL.LU R26, [R1+0x534] ;  /* 0x00053400011a7983 */ /* 0x000ea80000300800 */
[----:B------:R1:W-:Y:S04]  /*60020*/  STL [R1+0x5c], R2 ;  /* 0x00005c0201007387 */ /* 0x0003e80000100800 */
        /* <DEDUP_REMOVED lines=13> */
[----:B-1----:R-:W2:Y:S04]  /*60100*/  LDL.LU R2, [R1+0x50c] ;  /* 0x00050c0001027983 */ /* 0x002ea80000300800 */
[----:B------:R-:W2:Y:S04]  /*60110*/  LDL.LU R16, [R1+0x1b58] ;  /* 0x001b580001107983 */ /* 0x000ea80000300800 */
[----:B------:R1:W-:Y:S04]  /*60120*/  STL [R1+0x1b28], R18 ;  /* 0x001b281201007387 */ /* 0x0003e80000100800 */
[----:B-1----:R-:W3:Y:S01]  /*60130*/  LDL.LU R18, [R1+0x560] ;  /* 0x0005600001127983 */ /* 0x002ee20000300800 */
[----:B--2---:R-:W-:-:S03]  /*60140*/  F2FP.SATFINITE.E4M3.F32.PACK_AB_MERGE_C R16, R16, R27, RZ ;  /* 0x0000001b1010723e */ /* 0x004fc600048070ff */
[----:B------:R-:W2:Y:S04]  /*60150*/  LDL.LU R27, [R1+0x1b54] ;  /* 0x001b5400011b7983 */ /* 0x000ea80000300800 */
[----:B------:R1:W-:Y:S04]  /*60160*/  STL [R1+0x58], R16 ;  /* 0x0000581001007387 */ /* 0x0003e80000100800 */
[----:B-1----:R-:W2:Y:S02]  /*60170*/  LDL.LU R16, [R1+0x1b50] ;  /* 0x001b500001107983 */ /* 0x002ea40000300800 */
[----:B--2---:R-:W-:-:S02]  /*60180*/  F2FP.SATFINITE.E4M3.F32.PACK_AB_MERGE_C R16, R16, R27, RZ ;  /* 0x0000001b1010723e */ /* 0x004fc400048070ff */
[----:B------:R-:W2:Y:S04]  /*60190*/  LDL.LU R27, [R1+0x1b4c] ;  /* 0x001b4c00011b7983 */ /* 0x000ea80000300800 */
[----:B------:R1:W-:Y:S04]  /*601a0*/  STL [R1+0x1b2c], R16 ;  /* 0x001b2c1001007387 */ /* 0x0003e80000100800 */
[----:B-1----:R-:W2:Y:S02]  /*601b0*/  LDL.LU R16, [R1+0x57c] ;  /* 0x00057c0001107983 */ /* 0x002ea40000300800 */
[----:B--2---:R-:W-:-:S02]  /*601c0*/  F2FP.SATFINITE.E4M3.F32.PACK_AB_MERGE_C R16, R16, R27, RZ ;  /* 0x0000001b1010723e */ /* 0x004fc400048070ff */
[----:B------:R-:W2:Y:S01]  /*601d0*/  LDL.LU R27, [R1+0x1b48] ;  /* 0x001b4800011b7983 */ /* 0x000ea20000300800 */
[----:B---3--:R-:W-:Y:S02]  /*601e0*/  F2FP.SATFINITE.E4M3.F32.PACK_AB_MERGE_C R18, R17, R18, RZ ;  /* 0x000000121112723e */ /* 0x008fe400048070ff */
[----:B------:R-:W-:Y:S01]  /*601f0*/  F2FP.SATFINITE.E4M3.F32.PACK_AB_MERGE_C R15, R15, R0, RZ ;  /* 0x000000000f0f723e */ /* 0x000fe200048070ff */
[----:B------:R4:W-:Y:S01]  /*60200*/  STL [R1+0x50], R16 ;  /* 0x0000501001007387 */ /* 0x0009e20000100800 */
[----:B------:R-:W-:-:S03]  /*60210*/  F2FP.SATFINITE.E4M3.F32.PACK_AB_MERGE_C R0, R10, R11, RZ ;  /* 0x0000000b0a00723e */ /* 0x000fc600048070ff */
[----:B------:R-:W-:Y:S01]  /*60220*/  STL [R1+0x1c8], R18 ;  /* 0x0001c81201007387 */ /* 0x000fe20000100800 */
[----:B----4-:R-:W-:Y:S02]  /*60230*/  F2FP.SATFINITE.E4M3.F32.PACK_AB_MERGE_C R16, R20, R29, RZ ;  /* 0x0000001d1410723e */ /* 0x010fe400048070ff */
[----:B------:R-:W-:Y:S02]  /*60240*/  F2FP.SATFINITE.E4M3.F32.PACK_AB_MERGE_C R20, R26, R13, RZ ;  /* 0x0000000d1a14723e */ /* 0x000fe400048070ff */
[----:B------:R-:W-:Y:S02]  /*60250*/  F2FP.SATFINITE.E4M3.F32.PACK_AB_MERGE_C R26, R22, R23, RZ ;  /* 0x00000017161a723e */ /* 0x000fe400048070ff */
[----:B------:R-:W-:Y:S02]  /*60260*/  F2FP.SATFINITE.E4M3.F32.PACK_AB_MERGE_C R22, R12, R14, RZ ;  /* 0x0000000e0c16723e */ /* 0x000fe400048070ff */
[----:B--2---:R-:W-:-:S05]  /*60270*/  F2FP.SATFINITE.E4M3.F32.PACK_AB_MERGE_C R17, R28, R27, RZ ;  /* 0x0000001b1c11723e */ /* 0x004fca00048070ff */
[----:B------:R-:W-:Y:S04]  /*60280*/  STL [R1+0x1c4], R17 ;  /* 0x0001c41101007387 */ /* 0x000fe80000100800 */
[----:B------:R-:W-:Y:S04]  /*60290*/  STL [R1+0x38], R16 ;  /* 0x0000381001007387 */ /* 0x000fe80000100800 */
[----:B------:R1:W-:Y:S04]  /*602a0*/  STL [R1+0x1b30], R0 ;  /* 0x001b300001007387 */ /* 0x0003e80000100800 */
[----:B------:R-:W-:Y:S04]  /*602b0*/  STL [R1+0x48], R15 ;  /* 0x0000480f01007387 */ /* 0x000fe80000100800 */
[----:B------:R-:W2:Y:S01]  /*602c0*/  LDL.LU R11, [R1+0x4f0] ;  /* 0x0004f000010b7983 */ /* 0x000ea20000300800 */
[----:B-1----:R-:W-:-:S03]  /*602d0*/  F2FP.SATFINITE.E4M3.F32.PACK_AB_MERGE_C R0, R3, R9, RZ ;  /* 0x000000090300723e */ /* 0x002fc600048070ff */
[----:B------:R-:W2:Y:S04]  /*602e0*/  LDL.LU R10, [R1+0x4f4] ;  /* 0x0004f400010a7983 */ /* 0x000ea80000300800 */
[----:B------:R1:W-:Y:S04]  /*602f0*/  STL [R1+0x40], R0 ;  /* 0x0000400001007387 */ /* 0x0003e80000100800 */
[----:B------:R-:W3:Y:S04]  /*60300*/  LDL.LU R9, [R1+0x4f8] ;  /* 0x0004f80001097983 */ /* 0x000ee80000300800 */
[----:B------:R-:W3:Y:S01]  /*60310*/  LDL.LU R3, [R1+0x4fc] ;  /* 0x0004fc0001037983 */ /* 0x000ee20000300800 */
[----:B-1----:R-:W-:-:S03]  /*60320*/  F2FP.SATFINITE.E4M3.F32.PACK_AB_MERGE_C R0, R5, R8, RZ ;  /* 0x000000080500723e */ /* 0x002fc600048070ff */
[----:B------:R-:W-:Y:S04]  /*60330*/  STL [R1+0x1b34], R20 ;  /* 0x001b341401007387 */ /* 0x000fe80000100800 */
[----:B------:R-:W4:Y:S04]  /*60340*/  LDL.LU R8, [R1+0x4e0] ;  /* 0x0004e00001087983 */ /* 0x000f280000300800 */
[----:B------:R-:W4:Y:S04]  /*60350*/  LDL.LU R5, [R1+0x4e4] ;  /* 0x0004e40001057983 */ /* 0x000f280000300800 */
[----:B------:R1:W-:Y:S02]  /*60360*/  STL [R1+0x3c], R0 ;  /* 0x00003c0001007387 */ /* 0x0003e40000100800 */
[----:B-1----:R-:W-:-:S02]  /*60370*/  F2FP.SATFINITE.E4M3.F32.PACK_AB_MERGE_C R0, R6, R7, RZ ;  /* 0x000000070600723e */ /* 0x002fc400048070ff */
[----:B------:R-:W2:Y:S04]  /*60380*/  LDL.LU R7, [R1+0x4e8] ;  /* 0x0004e80001077983 */ /* 0x000ea80000300800 */
[----:B------:R-:W2:Y:S04]  /*60390*/  LDL.LU R6, [R1+0x4ec] ;  /* 0x0004ec0001067983 */ /* 0x000ea80000300800 */
[----:B------:R1:W-:Y:S04]  /*603a0*/  STL [R1+0x1a0], R0 ;  /* 0x0001a00001007387 */ /* 0x0003e80000100800 */
[----:B------:R-:W-:Y:S01]  /*603b0*/  STL [R1+0x1b38], R26 ;  /* 0x001b381a01007387 */ /* 0x000fe20000100800 */
[----:B-1----:R-:W-:-:S05]  /*603c0*/  F2FP.SATFINITE.E4M3.F32.PACK_AB_MERGE_C R0, R24, R25, RZ ;  /* 0x000000191800723e */ /* 0x002fca00048070ff */
[----:B------:R1:W-:Y:S04]  /*603d0*/  STL [R1+0x19c], R0 ;  /* 0x00019c0001007387 */ /* 0x0003e80000100800 */
[----:B------:R0:W-:Y:S01]  /*603e0*/  STL [R1+0x1b3c], R22 ;  /* 0x001b3c1601007387 */ /* 0x0001e20000100800 */
[----:B-1----:R-:W-:-:S05]  /*603f0*/  F2FP.SATFINITE.E4M3.F32.PACK_AB_MERGE_C R0, R19, R21, RZ ;  /* 0x000000151300723e */ /* 0x002fca00048070ff */
[----:B------:R1:W-:Y:S04]  /*60400*/  STL [R1+0x2c], R0 ;  /* 0x00002c0001007387 */ /* 0x0003e80000100800 */
[----:B------:R-:W2:Y:S04]  /*60410*/  LDL.LU R25, [R1+0x4d4] ;  /* 0x0004d40001197983 */ /* 0x000ea80000300800 */
[----:B0-----:R-:W2:Y:S01]  /*60420*/  LDL.LU R22, [R1+0x4dc] ;  /* 0x0004dc0001167983 */ /* 0x001ea20000300800 */
[----:B-1----:R-:W-:-:S05]  /*60430*/  F2FP.SATFINITE.E4M3.F32.PACK_AB_MERGE_C R0, R2, R4, RZ ;  /* 0x000000040200723e */ /* 0x002fca00048070ff */
[----:B------:R-:W-:Y:S04]  /*60440*/  STL [R1+0x28], R0 ;  /* 0x0000280001007387 */ /* 0x000fe80000100800 */
[----:B--2---:R0:W-:Y:S04]  /*60450*/  STL [R1+0x1b44], R22 ;  /* 0x001b441601007387 */ /* 0x0041e80000100800 */
[----:B0-----:R-:W2:Y:S04]  /*60460*/  LDL.LU R22, [R1+0x4d0] ;  /* 0x0004d00001167983 */ /* 0x001ea80000300800 */
[----:B------:R-:W2:Y:S01]  /*60470*/  LDL.LU R26, [R1+0x4c0] ;  /* 0x0004c000011a7983 */ /* 0x000ea20000300800 */
[----:B---3--:R-:W-:-:S02]  /*60480*/  F2FP.SATFINITE.E4M3.F32.PACK_AB_MERGE_C R9, R3, R9, RZ ;  /* 0x000000090309723e */ /* 0x008fc400048070ff */
[----:B----4-:R-:W-:Y:S02]  /*60490*/  F2FP.SATFINITE.E4M3.F32.PACK_AB_MERGE_C R8, R5, R8, RZ ;  /* 0x000000080508723e */ /* 0x010fe400048070ff */
[----:B------:R-:W-:Y:S01]  /*604a0*/  F2FP.SATFINITE.E4M3.F32.PACK_AB_MERGE_C R21, R10, R11, RZ ;  /* 0x0000000b0a15723e */ /* 0x000fe200048070ff */
[----:B--2---:R0:W-:Y:S04]  /*604b0*/  STL [R1+0x1b40], R26 ;  /* 0x001b401a01007387 */ /* 0x0041e80000100800 */
[----:B0-----:R-:W2:Y:S04]  /*604c0*/  LDL.LU R26, [R1+0x4d8] ;  /* 0x0004d800011a7983 */ /* 0x001ea80000300800 */
        /* <DEDUP_REMOVED lines=11> */
[----:B------:R-:W-:Y:S04]  /*60580*/  STL [R1+0x24], R9 ;  /* 0x0000240901007387 */ /* 0x000fe80000100800 */
[----:B------:R-:W2:Y:S04]  /*60590*/  LDL.LU R28, [R1+0x498] ;  /* 0x00049800011c7983 */ /* 0x000ea80000300800 */
[----:B------:R-:W2:Y:S04]  /*605a0*/  LDL.LU R5, [R1+0x49c] ;  /* 0x00049c0001057983 */ /* 0x000ea80000300800 */
[----:B------:R0:W-:Y:S02]  /*605b0*/  STL [R1+0x188], R8 ;  /* 0x0001880801007387 */ /* 0x0001e40000100800 */
[----:B0-----:R-:W-:-:S02]  /*605c0*/  F2FP.SATFINITE.E4M3.F32.PACK_AB_MERGE_C R8, R6, R7, RZ ;  /* 0x000000070608723e */ /* 0x001fc400048070ff */
        /* <DEDUP_REMOVED lines=8> */
[----:B------:R-:W2:Y:S01]  /*60650*/  LDL.LU R12, [R1+0x47c] ;  /* 0x00047c00010c7983 */ /* 0x000ea20000300800 */
[----:B------:R-:W-:-:S03]  /*60660*/  F2FP.SATFINITE.E4M3.F32.PACK_AB_MERGE_C R25, R25, R22, RZ ;  /* 0x000000161919723e */ /* 0x000fc600048070ff */
[----:B------:R-:W2:Y:S04]  /*60670*/  LDL.LU R11, [R1+0x460] ;  /* 0x00046000010b7983 */ /* 0x000ea80000300800 */
[----:B------:R-:W2:Y:S04]  /*60680*/  LDL.LU R10, [R1+0x464] ;  /* 0x00046400010a7983 */ /* 0x000ea80000300800 */
[----:B------:R-:W2:Y:S04]  /*60690*/  LDL.LU R9, [R1+0x468] ;  /* 0x0004680001097983 */ /* 0x000ea80000300800 */
[----:B0-----:R-:W2:Y:S04]  /*606a0*/  LDL.LU R8, [R1+0x46c] ;  /* 0x00046c0001087983 */ /* 0x001ea80000300800 */
[----:B------:R-:W2:Y:S04]  /*606b0*/  LDL.LU R22, [R1+0x1b44] ;  /* 0x001b440001167983 */ /* 0x000ea80000300800 */
[----:B------:R0:W-:Y:S04]  /*606c0*/  STL [R1+0x1b00], R25 ;  /* 0x001b001901007387 */ /* 0x0001e80000100800 */
[----:B0-----:R-:W3:Y:S01]  /*606d0*/  LDL.LU R25, [R1+0x4bc] ;  /* 0x0004bc0001197983 */ /* 0x001ee20000300800 */
[----:B--2---:R-:W-:-:S03]  /*606e0*/  F2FP.SATFINITE.E4M3.F32.PACK_AB_MERGE_C R22, R22, R26, RZ ;  /* 0x0000001a1616723e */ /* 0x004fc600048070ff */
[----:B------:R-:W3:Y:S04]  /*606f0*/  LDL.LU R26, [R1+0x1b40] ;  /* 0x001b4000011a7983 */ /* 0x000ee80000300800 */
[----:B------:R0:W-:Y:S04]  /*60700*/  STL [R1+0x20], R22 ;  /* 0x0000201601007387 */ /* 0x0001e80000100800 */
[----:B0-----:R-:W2:Y:S01]  /*60710*/  LDL.LU R22, [R1+0x1b3c] ;  /* 0x001b3c0001167983 */ /* 0x001ea20000300800 */
[----:B---3--:R-:W-:-:S03]  /*60720*/  F2FP.SATFINITE.E4M3.F32.PACK_AB_MERGE_C R24, R24, R26, RZ ;  /* 0x0000001a1818723e */ /* 0x008fc600048070ff */
[----:B------:R-:W3:Y:S04]  /*60730*/  LDL.LU R26, [R1+0x1b38] ;  /* 0x001b3800011a7983 */ /* 0x000ee80000300800 */
[----:B------:R0:W-:Y:S04]  /*60740*/  STL [R1+0x1b04], R24 ;  /* 0x001b041801007387 */ /* 0x0001e80000100800 */
[----:B0-----:R-:W2:Y:S01]  /*60750*/  LDL.LU R24, [R1+0x4b8] ;  /* 0x0004b80001187983 */ /* 0x001ea20000300800 */
[----:B----4-:R-:W-:-:S03]  /*60760*/  F2FP.SATFINITE.E4M3.F32.PACK_AB_MERGE_C R0, R0, R20, RZ ;  /* 0x000000140000723e */ /* 0x010fc600048070ff */
[----:B------:R-:W4:Y:S01]  /*60770*/  LDL.LU R20, [R1+0x1b34] ;  /* 0x001b340001147983 */ /* 0x000f220000300800 */
[----:B------:R-:W-:-:S03]  /*60780*/  F2FP.SATFINITE.E4M3.F32.PACK_AB_MERGE_C R23, R23, R16, RZ ;  /* 0x000000101717723e */ /* 0x000fc600048070ff */
[----:B------:R0:W-:Y:S04]  /*60790*/  STL [R1+0x1c], R0 ;  /* 0x00001c0001007387 */ /* 0x0001e80000100800 */
[----:B0-----:R-:W3:Y:S04]  /*607a0*/  LDL.LU R0, [R1+0x1b30] ;  /* 0x001b300001007983 */ /* 0x001ee80000300800 */
[----:B------:R-:W3:Y:S01]  /*607b0*/  LDL.LU R16, [R1+0x1b2c] ;  /* 0x001b2c0001107983 */ /* 0x000ee20000300800 */
[----:B--2---:R-:W-:Y:S02]  /*607c0*/  F2FP.SATFINITE.E4M3.F32.PACK_AB_MERGE_C R25, R25, R24, RZ ;  /* 0x000000181919723e */ /* 0x004fe400048070ff */
[----:B------:R-:W-:-:S02]  /*607d0*/  F2FP.SATFINITE.E4M3.F32.PACK_AB_MERGE_C R24, R4, R18, RZ ;  /* 0x000000120418723e */ /* 0x000fc400048070ff */
[----:B------:R-:W2:Y:S04]  /*607e0*/  LDL.LU R18, [R1+0x450] ;  /* 0x0004500001127983 */ /* 0x000ea80000300800 */
[----:B------:R-:W-:Y:S04]  /*607f0*/  STL [R1+0x18], R25 ;  /* 0x0000181901007387 */ /* 0x000fe80000100800 */
[----:B------:R-:W2:Y:S04]  /*60800*/  LDL.LU R4, [R1+0x454] ;  /* 0x0004540001047983 */ /* 0x000ea80000300800 */
[----:B------:R0:W-:Y:S02]  /*60810*/  STL [R1+0x194], R24 ;  /* 0x0001941801007387 */ /* 0x0001e40000100800 */
[----:B0-----:R-:W-:-:S02]  /*60820*/  F2FP.SATFINITE.E4M3.F32.PACK_AB_MERGE_C R24, R2, R17, RZ ;  /* 0x000000110218723e */ /* 0x001fc400048070ff */
[----:B------:R-:W3:Y:S04]  /*60830*/  LDL.LU R17, [R1+0x458] ;  /* 0x0004580001117983 */ /* 0x000ee80000300800 */
[----:B------:R-:W3:Y:S04]  /*60840*/  LDL.LU R2, [R1+0x45c] ;  /* 0x00045c0001027983 */ /* 0x000ee80000300800 */
[----:B------:R0:W-:Y:S02]  /*60850*/  STL [R1+0x1d8], R24 ;  /* 0x0001d81801007387 */ /* 0x0001e40000100800 */
[----:B0-----:R-:W-:-:S02]  /*60860*/  F2FP.SATFINITE.E4M3.F32.PACK_AB_MERGE_C R24, R3, R27, RZ ;  /* 0x0000001b0318723e */ /* 0x001fc400048070ff */
[----:B------:R-:W4:Y:S04]  /*60870*/  LDL.LU R27, [R1+0x440] ;  /* 0x00044000011b7983 */ /* 0x000f280000300800 */
[----:B------:R-:W4:Y:S04]  /*60880*/  LDL.LU R3, [R1+0x444] ;  /* 0x0004440001037983 */ /* 0x000f280000300800 */
[----:B------:R0:W-:Y:S02]  /*60890*/  STL [R1+0x14], R24 ;  /* 0x0000141801007387 */ /* 0x0001e40000100800 */
[----:B0-----:R-:W-:-:S02]  /*608a0*/  F2FP.SATFINITE.E4M3.F32.PACK_AB_MERGE_C R24, R5, R28, RZ ;  /* 0x0000001c0518723e */ /* 0x001fc400048070ff */
[----:B------:R-:W4:Y:S04]  /*608b0*/  LDL.LU R28, [R1+0x448] ;  /* 0x00044800011c7983 */ /* 0x000f280000300800 */
[----:B------:R-:W4:Y:S01]  /*608c0*/  LDL.LU R5, [R1+0x44c] ;  /* 0x00044c0001057983 */ /* 0x000f220000300800 */
[----:B------:R-:W-:-:S03]  /*608d0*/  F2FP.SATFINITE.E4M3.F32.PACK_AB_MERGE_C R15, R15, R29, RZ ;  /* 0x0000001d0f0f723e */ /* 0x000fc600048070ff */
[----:B------:R0:W-:Y:S01]  /*608e0*/  STL [R1+0x10], R24 ;  /* 0x0000101801007387 */ /* 0x0001e20000100800 */
[----:B------:R-:W-:Y:S02]  /*608f0*/  F2FP.SATFINITE.E4M3.F32.PACK_AB_MERGE_C R13, R19, R13, RZ ;  /* 0x0000000d130d723e */ /* 0x000fe400048070ff */
[----:B------:R-:W-:Y:S02]  /*60900*/  F2FP.SATFINITE.E4M3.F32.PACK_AB_MERGE_C R12, R12, R14, RZ ;  /* 0x0000000e0c0c723e */ /* 0x000fe400048070ff */
[----:B0-----:R-:W-:Y:S02]  /*60910*/  F2FP.SATFINITE.E4M3.F32.PACK_AB_MERGE_C R24, R6, R7, RZ ;  /* 0x000000070618723e */ /* 0x001fe400048070ff */
[----:B------:R-:W4:Y:S01]  /*60920*/  LDL.LU R6, [R1+0x164] ;  /* 0x0001640001067983 */ /* 0x000f220000300800 */
[----:B------:R-:W-:-:S03]  /*60930*/  F2FP.SATFINITE.E4M3.F32.PACK_AB_MERGE_C R10, R10, R11, RZ ;  /* 0x0000000b0a0a723e */ /* 0x000fc600048070ff */
[----:B------:R-:W4:Y:S04]  /*60940*/  LDL.LU R7, [R1+0x16c] ;  /* 0x00016c0001077983 */ /* 0x000f280000300800 */
[----:B------:R0:W-:Y:S01]  /*60950*/  STL [R1+0xc], R24 ;  /* 0x00000c1801007387 */ /* 0x0001e20000100800 */
[----:B------:R-:W-:-:S03]  /*60960*/  F2FP.SATFINITE.E4M3.F32.PACK_AB_MERGE_C R9, R8, R9, RZ ;  /* 0x000000090809723e */ /* 0x000fc600048070ff */
[----:B0-----:R-:W4:Y:S04]  /*60970*/  LDL.LU R24, [R1+0x138] ;  /* 0x0001380001187983 */ /* 0x001f280000300800 */
[----:B------:R-:W-:Y:S04]  /*60980*/  STL [R1+0x8], R15 ;  /* 0x0000080f01007387 */ /* 0x000fe80000100800 */
[----:B------:R-:W4:Y:S04]  /*60990*/  LDL.LU R25, [R1+0x13c] ;  /* 0x00013c0001197983 */ /* 0x000f280000300800 */
[----:B------:R0:W-:Y:S04]  /*609a0*/  STL [R1+0x4], R13 ;  /* 0x0000040d01007387 */ /* 0x0001e80000100800 */
[----:B------:R-:W-:Y:S04]  /*609b0*/  STL [R1], R12 ;  /* 0x0000000c01007387 */ /* 0x000fe80000100800 */
[----:B------:R-:W4:Y:S04]  /*609c0*/  LDL.LU R29, [R1+0xa0] ;  /* 0x0000a000011d7983 */ /* 0x000f280000300800 */
[----:B------:R-:W-:Y:S04]  /*609d0*/  STL [R1+0x170], R10 ;  /* 0x0001700a01007387 */ /* 0x000fe80000100800 */
[----:B------:R-:W4:Y:S04]  /*609e0*/  LDL.LU R8, [R1+0xa4] ;  /* 0x0000a40001087983 */ /* 0x000f280000300800 */
[----:B------:R1:W-:Y:S04]  /*609f0*/  STL [R1+0x1ac], R9 ;  /* 0x0001ac0901007387 */ /* 0x0003e80000100800 */
[----:B0-----:R-:W4:Y:S04]  /*60a00*/  LDL.LU R13, [R1+0xa8] ;  /* 0x0000a800010d7983 */ /* 0x001f280000300800 */
[----:B-1----:R-:W4:Y:S04]  /*60a10*/  LDL.LU R9, [R1+0xac] ;  /* 0x0000ac0001097983 */ /* 0x002f280000300800 */
[----:B------:R-:W4:Y:S04]  /*60a20*/  LDL.LU R15, [R1+0xd0] ;  /* 0x0000d000010f7983 */ /* 0x000f280000300800 */
[----:B------:R-:W4:Y:S04]  /*60a30*/  LDL.LU R10, [R1+0xd4] ;  /* 0x0000d400010a7983 */ /* 0x000f280000300800 */
[----:B------:R-:W4:Y:S04]  /*60a40*/  LDL.LU R11, [R1+0xdc] ;  /* 0x0000dc00010b7983 */ /* 0x000f280000300800 */
[----:B------:R-:W4:Y:S04]  /*60a50*/  LDL.LU R12, [R1+0x104] ;  /* 0x00010400010c7983 */ /* 0x000f280000300800 */
[----:B------:R-:W4:Y:S04]  /*60a60*/  LDL.LU R14, [R1+0x10c] ;  /* 0x00010c00010e7983 */ /* 0x000f280000300800 */
[----:B------:R-:W4:Y:S01]  /*60a70*/  LDL.LU R19, [R1+0x5e4] ;  /* 0x0005e40001137983 */ /* 0x000f220000300800 */
[----:B--2---:R-:W-:-:S03]  /*60a80*/  F2FP.SATFINITE.E4M3.F32.PACK_AB_MERGE_C R4, R4, R18, RZ ;  /* 0x000000120404723e */ /* 0x004fc600048070ff */
[----:B------:R-:W2:Y:S04]  /*60a90*/  LDL.LU R18, [R1+0x1b28] ;  /* 0x001b280001127983 */ /* 0x000ea80000300800 */
[----:B------:R0:W-:Y:S04]  /*60aa0*/  STL [R1+0x1ae8], R4 ;  /* 0x001ae80401007387 */ /* 0x0001e80000100800 */
[----:B0-----:R-:W2:Y:S01]  /*60ab0*/  LDL.LU R4, [R1+0x134] ;  /* 0x0001340001047983 */ /* 0x001ea20000300800 */
[----:B---3--:R-:W-:-:S03]  /*60ac0*/  F2FP.SATFINITE.E4M3.F32.PACK_AB_MERGE_C R2, R2, R17, RZ ;  /* 0x000000110202723e */ /* 0x008fc600048070ff */
[----:B------:R-:W3:Y:S04]  /*60ad0*/  LDL.LU R17, [R1+0x1b24] ;  /* 0x001b240001117983 */ /* 0x000ee80000300800 */
[----:B------:R0:W-:Y:S04]  /*60ae0*/  STL [R1+0x1ad4], R2 ;  /* 0x001ad40201007387 */ /* 0x0001e80000100800 */
[----:B0-----:R-:W2:Y:S01]  /*60af0*/  LDL.LU R2, [R1+0x130] ;  /* 0x0001300001027983 */ /* 0x001ea20000300800 */
[----:B----4-:R-:W-:-:S03]  /*60b00*/  F2FP.SATFINITE.E4M3.F32.PACK_AB_MERGE_C R3, R3, R27, RZ ;  /* 0x0000001b0303723e */ /* 0x010fc600048070ff */
[----:B------:R-:W4:Y:S04]  /*60b10*/  LDL.LU R27, [R1+0x1b20] ;  /* 0x001b2000011b7983 */ /* 0x000f280000300800 */
[----:B------:R0:W-:Y:S04]  /*60b20*/  STL [R1+0x1aec], R3 ;  /* 0x001aec0301007387 */ /* 0x0001e80000100800 */
[----:B0-----:R-:W3:Y:S01]  /*60b30*/  LDL.LU R3, [R1+0x168] ;  /* 0x0001680001037983 */ /* 0x001ee20000300800 */
[----:B------:R-:W-:-:S03]  /*60b40*/  F2FP.SATFINITE.E4M3.F32.PACK_AB_MERGE_C R5, R5, R28, RZ ;  /* 0x0000001c0505723e */ /* 0x000fc600048070ff */
[----:B------:R-:W4:Y:S04]  /*60b50*/  LDL.LU R28, [R1+0x1b1c] ;  /* 0x001b1c00011c7983 */ /* 0x000f280000300800 */
[----:B------:R0:W-:Y:S04]  /*60b60*/  STL [R1+0x1ad8], R5 ;  /* 0x001ad80501007387 */ /* 0x0001e80000100800 */
[----:B0-----:R-:W4:Y:S01]  /*60b70*/  LDL.LU R5, [R1+0x160] ;  /* 0x0001600001057983 */ /* 0x001f220000300800 */
[----:B------:R-:W-:Y:S02]  /*60b80*/  F2FP.SATFINITE.E4M3.F32.PACK_AB_MERGE_C R8, R8, R29, RZ ;  /* 0x0000001d0808723e */ /* 0x000fe400048070ff */
[----:B------:R-:W-:-:S02]  /*60b90*/  F2FP.SATFINITE.E4M3.F32.PACK_AB_MERGE_C R9, R9, R13, RZ ;  /* 0x0000000d0909723e */ /* 0x000fc400048070ff */
[----:B------:R-:W-:Y:S02]  /*60ba0*/  F2FP.SATFINITE.E4M3.F32.PACK_AB_MERGE_C R10, R10, R15, RZ ;  /* 0x0000000f0a0a723e */ /* 0x000fe400048070ff */
[----:B--2---:R-:W-:Y:S02]  /*60bb0*/  F2FP.SATFINITE.E4M3.F32.PACK_AB_MERGE_C R4, R4, R2, RZ ;  /* 0x000000020404723e */ /* 0x004fe400048070ff */
[----:B---3--:R-:W-:Y:S02]  /*60bc0*/  F2FP.SATFINITE.E4M3.F32.PACK_AB_MERGE_C R7, R7, R3, RZ ;  /* 0x000000030707723e */ /* 0x008fe400048070ff */
[----:B------:R-:W-:Y:S02]  /*60bd0*/  F2FP.SATFINITE.E4M3.F32.PACK_AB_MERGE_C R3, R25, R24, RZ ;  /* 0x000000181903723e */ /* 0x000fe400048070ff */
[----:B----4-:R-:W-:-:S05]  /*60be0*/  F2FP.SATFINITE.E4M3.F32.PACK_AB_MERGE_C R6, R6, R5, RZ ;  /* 0x000000050606723e */ /* 0x010fca00048070ff */
[----:B------:R0:W-:Y:S04]  /*60bf0*/  STL [R1+0x1af0], R6 ;  /* 0x001af00601007387 */ /* 0x0001e80000100800 */
[----:B0-----:R-:W2:Y:S04]  /*60c00*/  LDL.LU R6, [R1+0x5e8] ;  /* 0x0005e80001067983 */ /* 0x001ea80000300800 */
[----:B------:R-:W2:Y:S04]  /*60c10*/  LDL.LU R5, [R1+0x5ec] ;  /* 0x0005ec0001057983 */ /* 0x000ea80000300800 */
[----:B------:R0:W-:Y:S04]  /*60c20*/  STL [R1+0x1adc], R7 ;  /* 0x001adc0701007387 */ /* 0x0001e80000100800 */
[----:B0-----:R-:W3:Y:S04]  /*60c30*/  LDL.LU R7, [R1+0x5e0] ;  /* 0x0005e00001077983 */ /* 0x001ee80000300800 */
[----:B------:R-:W4:Y:S04]  /*60c40*/  LDL.LU R2, [R1+0x54] ;  /* 0x0000540001027983 */ /* 0x000f280000300800 */
[----:B------:R0:W-:Y:S04]  /*60c50*/  STL [R1+0x148], R4 ;  /* 0x0001480401007387 */ /* 0x0001e80000100800 */
[----:B------:R-:W2:Y:S04]  /*60c60*/  LDL.LU R25, [R1+0x4c] ;  /* 0x00004c0001197983 */ /* 0x000ea80000300800 */
[----:B------:R-:W-:Y:S04]  /*60c70*/  STL [R1+0x190], R3 ;  /* 0x0001900301007387 */ /* 0x000fe80000100800 */
[----:B------:R-:W4:Y:S04]  /*60c80*/  LDL.LU R24, [R1+0x44] ;  /* 0x0000440001187983 */ /* 0x000f280000300800 */
[----:B0-----:R-:W4:Y:S04]  /*60c90*/  LDL.LU R4, [R1+0x38] ;  /* 0x0000380001047983 */ /* 0x001f280000300800 */
[----:B------:R-:W4:Y:S04]  /*60ca0*/  LDL.LU R29, [R1+0x1b18] ;  /* 0x001b1800011d7983 */ /* 0x000f280000300800 */
[----:B------:R0:W-:Y:S04]  /*60cb0*/  STL [R1+0x1af4], R8 ;  /* 0x001af40801007387 */ /* 0x0001e80000100800 */
[----:B0-----:R-:W4:Y:S04]  /*60cc0*/  LDL.LU R8, [R1+0x108] ;  /* 0x0001080001087983 */ /* 0x001f280000300800 */
[----:B------:R-:W4:Y:S04]  /*60cd0*/  LDL.LU R13, [R1+0x1b14] ;  /* 0x001b1400010d7983 */ /* 0x000f280000300800 */
[----:B------:R0:W-:Y:S04]  /*60ce0*/  STL [R1+0x1ae0], R9 ;  /* 0x001ae00901007387 */ /* 0x0001e80000100800 */
[----:B0-----:R-:W4:Y:S04]  /*60cf0*/  LDL.LU R9, [R1+0x100] ;  /* 0x0001000001097983 */ /* 0x001f280000300800 */
[----:B------:R-:W4:Y:S04]  /*60d00*/  LDL.LU R15, [R1+0x1b10] ;  /* 0x001b1000010f7983 */ /* 0x000f280000300800 */
[----:B------:R0:W-:Y:S04]  /*60d10*/  STL [R1+0x1af8], R10 ;  /* 0x001af80a01007387 */ /* 0x0001e80000100800 */
[----:B0-----:R-:W4:Y:S01]  /*60d20*/  LDL.LU R10, [R1+0xd8] ;  /* 0x0000d800010a7983 */ /* 0x001f220000300800 */
[----:B------:R-:W-:-:S02]  /*60d30*/  LOP3.LUT R28, R28, 0xffff, RZ, 0xc0, !PT ;  /* 0x0000ffff1c1c7812 */ /* 0x000fc400078ec0ff */
[----:B------:R-:W-:Y:S02]  /*60d40*/  LOP3.LUT R27, R27, 0xffff, RZ, 0xc0, !PT ;  /* 0x0000ffff1b1b7812 */ /* 0x000fe400078ec0ff */
[----:B------:R-:W-:Y:S02]  /*60d50*/  LOP3.LUT R17, R17, 0xffff, RZ, 0xc0, !PT ;  /* 0x0000ffff11117812 */ /* 0x000fe400078ec0ff */
[----:B------:R-:W-:Y:S02]  /*60d60*/  LOP3.LUT R18, R18, 0xffff, RZ, 0xc0, !PT ;  /* 0x0000ffff12127812 */ /* 0x000fe400078ec0ff */
[----:B---3--:R-:W-:Y:S02]  /*60d70*/  F2FP.SATFINITE.E4M3.F32.PACK_AB_MERGE_C R7, R19, R7, RZ ;  /* 0x000000071307723e */ /* 0x008fe400048070ff */
[----:B------:R-:W-:Y:S02]  /*60d80*/  PRMT R19, R17, 0x3340, R18 ;  /* 0x0000334011137816 */ /* 0x000fe40000000012 */
[----:B--2---:R-:W-:-:S02]  /*60d90*/  LOP3.LUT R25, R25, 0xffff, RZ, 0xc0, !PT ;  /* 0x0000ffff19197812 */ /* 0x004fc400078ec0ff */
[----:B----4-:R-:W-:Y:S02]  /*60da0*/  LOP3.LUT R29, R29, 0xffff, RZ, 0xc0, !PT ;  /* 0x0000ffff1d1d7812 */ /* 0x010fe400078ec0ff */
[----:B------:R-:W-:Y:S02]  /*60db0*/  LOP3.LUT R24, R24, 0xffff, RZ, 0xc0, !PT ;  /* 0x0000ffff18187812 */ /* 0x000fe400078ec0ff */
[----:B------:R-:W-:Y:S02]  /*60dc0*/  PRMT R13, R27, 0x3340, R13 ;  /* 0x000033401b0d7816 */ /* 0x000fe4000000000d */
[----:B------:R-:W-:Y:S02]  /*60dd0*/  F2FP.SATFINITE.E4M3.F32.PACK_AB_MERGE_C R12, R12, R9, RZ ;  /* 0x000000090c0c723e */ /* 0x000fe400048070ff */
[----:B------:R-:W-:-:S05]  /*60de0*/  F2FP.SATFINITE.E4M3.F32.PACK_AB_MERGE_C R11, R11, R10, RZ ;  /* 0x0000000a0b0b723e */ /* 0x000fca00048070ff */
[----:B------:R-:W-:Y:S04]  /*60df0*/  STL [R1+0x1ae4], R11 ;  /* 0x001ae40b01007387 */ /* 0x000fe80000100800 */
[----:B------:R-:W-:Y:S04]  /*60e00*/  STL [R1+0x1afc], R12 ;  /* 0x001afc0c01007387 */ /* 0x000fe80000100800 */
[----:B------:R0:W-:Y:S02]  /*60e10*/  STL [R1+0x120], R7 ;  /* 0x0001200701007387 */ /* 0x0001e40000100800 */
[----:B0-----:R-:W-:-:S02]  /*60e20*/  LOP3.LUT R7, R16, 0xffff, RZ, 0xc0, !PT ;  /* 0x0000ffff10077812 */ /* 0x001fc400078ec0ff */
[----:B------:R-:W-:Y:S02]  /*60e30*/  PRMT R16, R29, 0x3340, R28 ;  /* 0x000033401d107816 */ /* 0x000fe4000000001c */
[----:B------:R-:W-:Y:S01]  /*60e40*/  PRMT R15, R7, 0x3340, R15 ;  /* 0x00003340070f7816 */ /* 0x000fe2000000000f */
[----:B------:R0:W-:Y:S02]  /*60e50*/  STL [R1+0x90], R7 ;  /* 0x0000900701007387 */ /* 0x0001e40000100800 */
[----:B0-----:R-:W-:Y:S02]  /*60e60*/  F2FP.SATFINITE.E4M3.F32.PACK_AB_MERGE_C R7, R5, R6, RZ ;  /* 0x000000060507723e */ /* 0x001fe400048070ff */
[----:B------:R-:W-:Y:S02]  /*60e70*/  PRMT R6, R16, 0x5410, R13 ;  /* 0x0000541010067816 */ /* 0x000fe4000000000d */
[----:B------:R-:W-:Y:S01]  /*60e80*/  PRMT R5, R19, 0x5410, R15 ;  /* 0x0000541013057816 */ /* 0x000fe2000000000f */
[----:B------:R0:W-:Y:S01]  /*60e90*/  STL [R1+0x15c], R7 ;  /* 0x00015c0701007387 */ /* 0x0001e20000100800 */
[----:B------:R-:W-:-:S03]  /*60ea0*/  LOP3.LUT R19, R2, 0xffff, RZ, 0xc0, !PT ;  /* 0x0000ffff02137812 */ /* 0x000fc600078ec0ff */
[----:B------:R-:W2:Y:S04]  /*60eb0*/  LDL.LU R9, [R1+0x5c] ;  /* 0x00005c0001097983 */ /* 0x000ea80000300800 */
[----:B------:R1:W-:Y:S04]  /*60ec0*/  STL [R1+0x1b4], R6 ;  /* 0x0001b40601007387 */ /* 0x0003e80000100800 */
[----:B0-----:R-:W3:Y:S04]  /*60ed0*/  LDL.LU R7, [R1+0x58] ;  /* 0x0000580001077983 */ /* 0x001ee80000300800 */
[----:B------:R0:W-:Y:S01]  /*60ee0*/  STL [R1+0x1a8], R5 ;  /* 0x0001a80501007387 */ /* 0x0001e20000100800 */
[----:B-1----:R-:W-:-:S03]  /*60ef0*/  LOP3.LUT R6, R4, 0xffff, RZ, 0xc0, !PT ;  /* 0x0000ffff04067812 */ /* 0x002fc600078ec0ff */
[----:B------:R1:W-:Y:S01]  /*60f00*/  STL [R1+0xb0], R19 ;  /* 0x0000b01301007387 */ /* 0x0003e20000100800 */
[----:B------:R-:W-:-:S03]  /*60f10*/  LOP3.LUT R4, R0, 0xffff, RZ, 0xc0, !PT ;  /* 0x0000ffff00047812 */ /* 0x000fc600078ec0ff */
[----:B------:R-:W-:Y:S01]  /*60f20*/  STL [R1+0xa8], R25 ;  /* 0x0000a81901007387 */ /* 0x000fe20000100800 */
[----:B------:R-:W-:-:S03]  /*60f30*/  F2FP.SATFINITE.E4M3.F32.PACK_AB_MERGE_C R14, R14, R8, RZ ;  /* 0x000000080e0e723e */ /* 0x000fc600048070ff */
[----:B------:R-:W-:Y:S04]  /*60f40*/  STL [R1+0xac], R24 ;  /* 0x0000ac1801007387 */ /* 0x000fe80000100800 */
[----:B------:R4:W-:Y:S04]  /*60f50*/  STL [R1+0x54], R6 ;  /* 0x0000540601007387 */ /* 0x0009e80000100800 */
[----:B------:R-:W2:Y:S01]  /*60f60*/  LDL.LU R0, [R1+0x1b0c] ;  /* 0x001b0c0001007983 */ /* 0x000ea20000300800 */
[----:B------:R-:W-:-:S03]  /*60f70*/  LOP3.LUT R13, R20, 0xffff, RZ, 0xc0, !PT ;  /* 0x0000ffff140d7812 */ /* 0x000fc600078ec0ff */
[----:B------:R-:W2:Y:S04]  /*60f80*/  LDL.LU R10, [R1+0x50] ;  /* 0x00005000010a7983 */ /* 0x000ea80000300800 */
[----:B------:R-:W2:Y:S04]  /*60f90*/  LDL.LU R8, [R1+0x48] ;  /* 0x0000480001087983 */ /* 0x000ea80000300800 */
[----:B0-----:R-:W2:Y:S04]  /*60fa0*/  LDL.LU R5, [R1+0x40] ;  /* 0x0000400001057983 */ /* 0x001ea80000300800 */
[----:B------:R0:W-:Y:S04]  /*60fb0*/  STL [R1+0x4c], R4 ;  /* 0x00004c0401007387 */ /* 0x0001e80000100800 */
[----:B------:R-:W2:Y:S01]  /*60fc0*/  LDL.LU R20, [R1+0x1b08] ;  /* 0x001b080001147983 */ /* 0x000ea20000300800 */
[----:B------:R-:W0:Y:S01]  /*60fd0*/  S2R R3, SR_TID.X ;  /* 0x0000000000037919 */ /* 0x000e220000002100 */
[----:B------:R-:W-:-:S02]  /*60fe0*/  LOP3.LUT R11, R21, 0xffff, RZ, 0xc0, !PT ;  /* 0x0000ffff150b7812 */ /* 0x000fc400078ec0ff */
[----:B------:R-:W3:Y:S01]  /*60ff0*/  LDL.LU R2, [R1+0x3c] ;  /* 0x00003c0001027983 */ /* 0x000ee20000300800 */
[----:B------:R-:W-:Y:S01]  /*61000*/  LOP3.LUT R16, R22, 0xffff, RZ, 0xc0, !PT ;  /* 0x0000ffff16107812 */ /* 0x000fe200078ec0ff */
[----:B------:R-:W-:Y:S02]  /*61010*/  IMAD.MOV.U32 R22, RZ, RZ, R6 ;  /* 0x000000ffff167224 */ /* 0x000fe400078e0006 */
[----:B------:R-:W-:Y:S01]  /*61020*/  STL [R1+0x44], R13 ;  /* 0x0000440d01007387 */ /* 0x000fe20000100800 */
[----:B------:R-:W-:-:S03]  /*61030*/  IMAD.MOV.U32 R21, RZ, RZ, R4 ;  /* 0x000000ffff157224 */ /* 0x000fc600078e0004 */
[----:B------:R0:W-:Y:S01]  /*61040*/  STL [R1+0x74], R11 ;  /* 0x0000740b01007387 */ /* 0x0001e20000100800 */
[----:B-1----:R-:W-:Y:S01]  /*61050*/  PRMT R19, R19, 0x3340, R25 ;  /* 0x0000334013137816 */ /* 0x002fe20000000019 */
[C---:B0-----:R-:W-:Y:S02]  /*61060*/  IMAD.SHL.U32 R15, R3.reuse, 0x80, RZ ;  /* 0x00000080030f7824 */ /* 0x041fe400078e00ff */
[----:B------:R-:W-:Y:S02]  /*61070*/  IMAD.SHL.U32 R12, R3, 0x20, RZ ;  /* 0x00000020030c7824 */ /* 0x000fe400078e00ff */
[----:B------:R-:W3:Y:S04]  /*61080*/  LDL.LU R3, [R1+0x2c] ;  /* 0x00002c0001037983 */ /* 0x000ee80000300800 */
[----:B----4-:R-:W4:Y:S04]  /*61090*/  LDL.LU R6, [R1+0x28] ;  /* 0x0000280001067983 */ /* 0x010f280000300800 */
[----:B------:R-:W4:Y:S01]  /*610a0*/  LDL.LU R4, [R1+0x24] ;  /* 0x0000240001047983 */ /* 0x000f220000300800 */
[----:B--2---:R-:W-:-:S02]  /*610b0*/  PRMT R20, R11, 0x3340, R20 ;  /* 0x000033400b147816 */ /* 0x004fc40000000014 */
[----:B------:R-:W-:Y:S02]  /*610c0*/  LOP3.LUT R11, R15, 0xc00, RZ, 0xc0, !PT ;  /* 0x00000c000f0b7812 */ /* 0x000fe400078ec0ff */
[--C-:B------:R-:W-:Y:S02]  /*610d0*/  PRMT R15, R24, 0x3340, R0.reuse ;  /* 0x00003340180f7816 */ /* 0x100fe40000000000 */
[----:B------:R-:W2:Y:S04]  /*610e0*/  LDL.LU R24, [R1+0x1b04] ;  /* 0x001b040001187983 */ /* 0x000ea80000300800 */
[----:B------:R-:W2:Y:S01]  /*610f0*/  LDL.LU R25, [R1+0x1b00] ;  /* 0x001b000001197983 */ /* 0x000ea20000300800 */
[----:B------:R-:W-:Y:S02]  /*61100*/  LOP3.LUT R26, R26, 0xffff, RZ, 0xc0, !PT ;  /* 0x0000ffff1a1a7812 */ /* 0x000fe400078ec0ff */
[----:B------:R-:W-:-:S02]  /*61110*/  PRMT R13, R13, 0x3340, R0 ;  /* 0x000033400d0d7816 */ /* 0x000fc40000000000 */
[----:B------:R-:W-:Y:S02]  /*61120*/  PRMT R21, R22, 0x3340, R21 ;  /* 0x0000334016157816 */ /* 0x000fe40000000015 */
[----:B------:R-:W-:Y:S02]  /*61130*/  PRMT R22, R26, 0x3340, R16 ;  /* 0x000033401a167816 */ /* 0x000fe40000000010 */
[----:B------:R-:W-:Y:S02]  /*61140*/  PRMT R21, R21, 0x5410, R13 ;  /* 0x0000541015157816 */ /* 0x000fe4000000000d */
[----:B------:R-:W-:Y:S02]  /*61150*/  PRMT R20, R22, 0x5410, R20 ;  /* 0x0000541016147816 */ /* 0x000fe40000000014 */
[----:B------:R-:W-:Y:S02]  /*61160*/  LOP3.LUT R13, R11, 0x60, R12, 0xf8, !PT ;  /* 0x000000600b0d7812 */ /* 0x000fe400078ef80c */
[----:B------:R-:W-:Y:S01]  /*61170*/  PRMT R11, R19, 0x5410, R15 ;  /* 0x00005410130b7816 */ /* 0x000fe2000000000f */
[----:B------:R-:W-:Y:S01]  /*61180*/  STL [R1+0x178], R21 ;  /* 0x0001781501007387 */ /* 0x000fe20000100800 */
[----:B------:R-:W-:-:S02]  /*61190*/  LOP3.LUT R22, R9, 0xffff, RZ, 0xc0, !PT ;  /* 0x0000ffff09167812 */ /* 0x000fc400078ec0ff */
[----:B---3--:R-:W-:Y:S01]  /*611a0*/  LOP3.LUT R12, R7, 0xffff, RZ, 0xc0, !PT ;  /* 0x0000ffff070c7812 */ /* 0x008fe200078ec0ff */
[----:B------:R-:W-:Y:S01]  /*611b0*/  STL [R1+0x174], R20 ;  /* 0x0001741401007387 */ /* 0x000fe20000100800 */
[----:B------:R-:W-:-:S03]  /*611c0*/  LOP3.LUT R15, R10, 0xffff, RZ, 0xc0, !PT ;  /* 0x0000ffff0a0f7812 */ /* 0x000fc600078ec0ff */
[----:B------:R0:W-:Y:S01]  /*611d0*/  STL [R1+0x16c], R11 ;  /* 0x00016c0b01007387 */ /* 0x0001e20000100800 */
[----:B------:R-:W-:Y:S02]  /*611e0*/  LOP3.LUT R8, R8, 0xffff, RZ, 0xc0, !PT ;  /* 0x0000ffff08087812 */ /* 0x000fe400078ec0ff */
[----:B------:R-:W-:Y:S02]  /*611f0*/  LOP3.LUT R10, R5, 0xffff, RZ, 0xc0, !PT ;  /* 0x0000ffff050a7812 */ /* 0x000fe400078ec0ff */
[----:B------:R-:W-:Y:S01]  /*61200*/  LOP3.LUT R19, R2, 0xffff, RZ, 0xc0, !PT ;  /* 0x0000ffff02137812 */ /* 0x000fe200078ec0ff */
[----:B0-----:R-:W3:Y:S04]  /*61210*/  LDL.LU R11, [R1+0x1c] ;  /* 0x00001c00010b7983 */ /* 0x001ee80000300800 */
[----:B------:R-:W3:Y:S04]  /*61220*/  LDL.LU R9, [R1+0x18] ;  /* 0x0000180001097983 */ /* 0x000ee80000300800 */
[----:B------:R0:W-:Y:S01]  /*61230*/  STL [R1+0x8c], R22 ;  /* 0x00008c1601007387 */ /* 0x0001e20000100800 */
[----:B------:R-:W-:-:S03]  /*61240*/  LOP3.LUT R3, R3, 0xffff, RZ, 0xc0, !PT ;  /* 0x0000ffff03037812 */ /* 0x000fc600078ec0ff */
[----:B------:R-:W-:Y:S01]  /*61250*/  STL [R1+0x88], R12 ;  /* 0x0000880c01007387 */ /* 0x000fe20000100800 */
[----:B----4-:R-:W-:-:S03]  /*61260*/  LOP3.LUT R6, R6, 0xffff, RZ, 0xc0, !PT ;  /* 0x0000ffff06067812 */ /* 0x010fc600078ec0ff */
[----:B------:R-:W4:Y:S01]  /*61270*/  LDL.LU R7, [R1+0x14] ;  /* 0x0000140001077983 */ /* 0x000f220000300800 */
[----:B------:R-:W-:-:S03]  /*61280*/  LOP3.LUT R20, R4, 0xffff, RZ, 0xc0, !PT ;  /* 0x0000ffff04147812 */ /* 0x000fc600078ec0ff */
[----:B------:R-:W3:Y:S04]  /*61290*/  LDL.LU R5, [R1+0xc] ;  /* 0x00000c0001057983 */ /* 0x000ee80000300800 */
[----:B------:R1:W-:Y:S04]  /*612a0*/  STL [R1+0x84], R15 ;  /* 0x0000840f01007387 */ /* 0x0003e80000100800 */
[----:B------:R-:W-:Y:S01]  /*612b0*/  STL [R1+0x80], R8 ;  /* 0x0000800801007387 */ /* 0x000fe20000100800 */
[----:B------:R-:W-:-:S03]  /*612c0*/  LOP3.LUT R21, R23, 0xffff, RZ, 0xc0, !PT ;  /* 0x0000ffff17157812 */ /* 0x000fc600078ec0ff */
[----:B------:R-:W-:Y:S04]  /*612d0*/  STL [R1+0x7c], R10 ;  /* 0x00007c0a01007387 */ /* 0x000fe80000100800 */
[----:B------:R-:W3:Y:S04]  /*612e0*/  LDL.LU R2, [R1+0x4] ;  /* 0x0000040001027983 */ /* 0x000ee80000300800 */
[----:B------:R-:W-:Y:S04]  /*612f0*/  STL [R1+0x78], R19 ;  /* 0x0000781301007387 */ /* 0x000fe80000100800 */
[----:B------:R-:W-:Y:S04]  /*61300*/  STL [R1+0xc4], R3 ;  /* 0x0000c40301007387 */ /* 0x000fe80000100800 */
[----:B------:R-:W-:Y:S01]  /*61310*/  STL [R1+0xc0], R6 ;  /* 0x0000c00601007387 */ /* 0x000fe20000100800 */
[----:B0-----:R-:W-:-:S03]  /*61320*/  PRMT R22, R22, 0x3340, R12 ;  /* 0x0000334016167816 */ /* 0x001fc6000000000c */
[----:B------:R-:W-:Y:S01]  /*61330*/  STL [R1+0xbc], R20 ;  /* 0x0000bc1401007387 */ /* 0x000fe20000100800 */
[----:B-1----:R-:W-:Y:S02]  /*61340*/  PRMT R15, R15, 0x3340, R0 ;  /* 0x000033400f0f7816 */ /* 0x002fe40000000000 */
[----:B------:R-:W-:Y:S02]  /*61350*/  PRMT R23, R8, 0x3340, R10 ;  /* 0x0000334008177816 */ /* 0x000fe4000000000a */
[----:B------:R-:W-:Y:S02]  /*61360*/  PRMT R22, R22, 0x5410, R15 ;  /* 0x0000541016167816 */ /* 0x000fe4000000000f */
[----:B--2---:R-:W-:Y:S02]  /*61370*/  LOP3.LUT R4, R24, 0xffff, RZ, 0xc0, !PT ;  /* 0x0000ffff18047812 */ /* 0x004fe400078ec0ff */
[----:B------:R-:W-:-:S05]  /*61380*/  LOP3.LUT R25, R25, 0xffff, RZ, 0xc0, !PT ;  /* 0x0000ffff19197812 */ /* 0x000fca00078ec0ff */
[----:B------:R0:W-:Y:S04]  /*61390*/  STL [R1+0xb8], R25 ;  /* 0x0000b81901007387 */ /* 0x0001e80000100800 */
[----:B------:R1:W-:Y:S01]  /*613a0*/  STL [R1+0xb4], R4 ;  /* 0x0000b40401007387 */ /* 0x0003e20000100800 */
[----:B------:R-:W-:-:S03]  /*613b0*/  PRMT R24, R3, 0x3340, R6 ;  /* 0x0000334003187816 */ /* 0x000fc60000000006 */
[----:B------:R2:W-:Y:S04]  /*613c0*/  STL [R1+0x24], R21 ;  /* 0x0000241501007387 */ /* 0x0005e80000100800 */
[----:B------:R-:W3:Y:S01]  /*613d0*/  LDL.LU R12, [R1+0x1afc] ;  /* 0x001afc00010c7983 */ /* 0x000ee20000300800 */
[----:B0-----:R-:W-:-:S03]  /*613e0*/  PRMT R25, R25, 0x3340, R4 ;  /* 0x0000334019197816 */ /* 0x001fc60000000004 */
[----:B------:R-:W3:Y:S04]  /*613f0*/  LDL.LU R10, [R1+0x1af8] ;  /* 0x001af800010a7983 */ /* 0x000ee80000300800 */
[----:B------:R-:W3:Y:S04]  /*61400*/  LDL.LU R8, [R1+0x1af4] ;  /* 0x001af40001087983 */ /* 0x000ee80000300800 */
[----:B------:R-:W3:Y:S04]  /*61410*/  LDL.LU R6, [R1+0x1af0] ;  /* 0x001af00001067983 */ /* 0x000ee80000300800 */
[----:B------:R-:W3:Y:S04]  /*61420*/  LDL.LU R3, [R1+0x1aec] ;  /* 0x001aec0001037983 */ /* 0x000ee80000300800 */
[----:B-1----:R-:W3:Y:S04]  /*61430*/  LDL.LU R4, [R1+0x1ae8] ;  /* 0x001ae80001047983 */ /* 0x002ee80000300800 */
[----:B------:R-:W3:Y:S01]  /*61440*/  LDL.LU R15, [R1+0x20] ;  /* 0x00002000010f7983 */ /* 0x000ee20000300800 */
[----:B------:R-:W-:-:S02]  /*61450*/  PRMT R19, R19, 0x3340, R0 ;  /* 0x0000334013137816 */ /* 0x000fc40000000000 */
[--C-:B------:R-:W-:Y:S02]  /*61460*/  PRMT R20, R20, 0x3340, R0.reuse ;  /* 0x0000334014147816 */ /* 0x100fe40000000000 */
[----:B------:R-:W-:Y:S01]  /*61470*/  PRMT R19, R23, 0x5410, R19 ;  /* 0x0000541017137816 */ /* 0x000fe20000000013 */
[----:B------:R0:W-:Y:S01]  /*61480*/  STL [R1+0x12c], R22 ;  /* 0x00012c1601007387 */ /* 0x0001e20000100800 */
[----:B--2---:R-:W-:-:S03]  /*61490*/  PRMT R21, R21, 0x3340, R0 ;  /* 0x0000334015157816 */ /* 0x004fc60000000000 */
[----:B0-----:R-:W2:Y:S04]  /*614a0*/  LDL.LU R22, [R1] ;  /* 0x0000000001167983 */ /* 0x001ea80000300800 */
[----:B------:R-:W2:Y:S04]  /*614b0*/  LDL.LU R23, [R1+0x8] ;  /* 0x0000080001177983 */ /* 0x000ea80000300800 */
[----:B------:R0:W-:Y:S01]  /*614c0*/  STL [R1+0x128], R19 ;  /* 0x0001281301007387 */ /* 0x0001e20000100800 */
[----:B----4-:R-:W-:Y:S02]  /*614d0*/  LOP3.LUT R7, R7, 0xffff, RZ, 0xc0, !PT ;  /* 0x0000ffff07077812 */ /* 0x010fe400078ec0ff */
[----:B0-----:R-:W-:-:S02]  /*614e0*/  PRMT R19, R24, 0x5410, R20 ;  /* 0x0000541018137816 */ /* 0x001fc40000000014 */
[----:B------:R-:W4:Y:S01]  /*614f0*/  LDL.LU R20, [R1+0x10] ;  /* 0x0000100001147983 */ /* 0x000f220000300800 */
[----:B------:R-:W-:-:S03]  /*61500*/  PRMT R24, R25, 0x5410, R21 ;  /* 0x0000541019187816 */ /* 0x000fc60000000015 */
[----:B------:R-:W-:Y:S01]  /*61510*/  STL [R1+0x11c], R19 ;  /* 0x00011c1301007387 */ /* 0x000fe20000100800 */
[----:B---3--:R-:W-:Y:S02]  /*61520*/  LOP3.LUT R21, R11, 0xffff, RZ, 0xc0, !PT ;  /* 0x0000ffff0b157812 */ /* 0x008fe400078ec0ff */
[----:B------:R-:W-:Y:S01]  /*61530*/  LOP3.LUT R11, R9, 0xffff, RZ, 0xc0, !PT ;  /* 0x0000ffff090b7812 */ /* 0x000fe200078ec0ff */
[----:B------:R0:W-:Y:S01]  /*61540*/  STL [R1+0x158], R24 ;  /* 0x0001581801007387 */ /* 0x0001e20000100800 */
[----:B------:R-:W-:Y:S02]  /*61550*/  LOP3.LUT R9, R5, 0xffff, RZ, 0xc0, !PT ;  /* 0x0000ffff05097812 */ /* 0x000fe400078ec0ff */
[----:B------:R-:W-:Y:S02]  /*61560*/  LOP3.LUT R25, R2, 0xffff, RZ, 0xc0, !PT ;  /* 0x0000ffff02197812 */ /* 0x000fe400078ec0ff */
[----:B------:R-:W-:Y:S02]  /*61570*/  LOP3.LUT R12, R12, 0xffff, RZ, 0xc0, !PT ;  /* 0x0000ffff0c0c7812 */ /* 0x000fe400078ec0ff */
[----:B0-----:R-:W-:-:S02]  /*61580*/  LOP3.LUT R24, R10, 0xffff, RZ, 0xc0, !PT ;  /* 0x0000ffff0a187812 */ /* 0x001fc400078ec0ff */
[----:B------:R-:W-:Y:S02]  /*61590*/  LOP3.LUT R6, R6, 0xffff, RZ, 0xc0, !PT ;  /* 0x0000ffff06067812 */ /* 0x000fe400078ec0ff */
[----:B------:R-:W-:Y:S02]  /*615a0*/  LOP3.LUT R5, R3, 0xffff, RZ, 0xc0, !PT ;  /* 0x0000ffff03057812 */ /* 0x000fe400078ec0ff */
[----:B------:R-:W-:Y:S02]  /*615b0*/  LOP3.LUT R19, R15, 0xffff, RZ, 0xc0, !PT ;  /* 0x0000ffff0f137812 */ /* 0x000fe400078ec0ff */
[----:B------:R-:W-:-:S03]  /*615c0*/  LOP3.LUT R2, R4, 0xffff, RZ, 0xc0, !PT ;  /* 0x0000ffff04027812 */ /* 0x000fc600078ec0ff */
[----:B------:R-:W-:Y:S01]  /*615d0*/  STL [R1+0xfc], R19 ;  /* 0x0000fc1301007387 */ /* 0x000fe20000100800 */
[----:B------:R-:W-:-:S03]  /*615e0*/  LOP3.LUT R15, R8, 0xffff, RZ, 0xc0, !PT ;  /* 0x0000ffff080f7812 */ /* 0x000fc600078ec0ff */
[----:B------:R-:W-:Y:S04]  /*615f0*/  STL [R1+0xf8], R21 ;  /* 0x0000f81501007387 */ /* 0x000fe80000100800 */
[----:B------:R-:W-:Y:S04]  /*61600*/  STL [R1+0x104], R11 ;  /* 0x0001040b01007387 */ /* 0x000fe80000100800 */
[----:B------:R-:W-:Y:S04]  /*61610*/  STL [R1+0x20], R7 ;  /* 0x0000200701007387 */ /* 0x000fe80000100800 */
[----:B------:R-:W-:Y:S04]  /*61620*/  STL [R1+0x1c], R9 ;  /* 0x00001c0901007387 */ /* 0x000fe80000100800 */
[----:B------:R-:W-:Y:S04]  /*61630*/  STL [R1+0x18], R2 ;  /* 0x0000180201007387 */ /* 0x000fe80000100800 */
[----:B------:R-:W-:Y:S01]  /*61640*/  STL [R1+0x14], R5 ;  /* 0x0000140501007387 */ /* 0x000fe20000100800 */
[----:B------:R-:W-:-:S03]  /*61650*/  PRMT R8, R11, 0x3340, R0 ;  /* 0x000033400b087816 */ /* 0x000fc60000000000 */
[----:B------:R0:W-:Y:S01]  /*61660*/  STL [R1+0x4], R6 ;  /* 0x0000040601007387 */ /* 0x0001e20000100800 */
[----:B------:R-:W-:-:S03]  /*61670*/  PRMT R4, R6, 0x3340, R0 ;  /* 0x0000334006047816 */ /* 0x000fc60000000000 */
[----:B------:R-:W-:Y:S01]  /*61680*/  STL [R1+0xdc], R15 ;  /* 0x0000dc0f01007387 */ /* 0x000fe20000100800 */
[----:B------:R-:W-:-:S03]  /*61690*/  PRMT R10, R7, 0x3340, R9 ;  /* 0x00003340070a7816 */ /* 0x000fc60000000009 */
[----:B------:R1:W-:Y:S01]  /*616a0*/  STL [R1+0xe0], R12 ;  /* 0x0000e00c01007387 */ /* 0x0003e20000100800 */
[----:B0-----:R-:W-:-:S03]  /*616b0*/  PRMT R6, R12, 0x3340, R0 ;  /* 0x000033400c067816 */ /* 0x001fc60000000000 */
[----:B------:R-:W-:Y:S04]  /*616c0*/  STL [R1+0xc8], R24 ;  /* 0x0000c81801007387 */ /* 0x000fe80000100800 */
[----:B------:R-:W3:Y:S01]  /*616d0*/  LDL.LU R11, [R1+0x1ae4] ;  /* 0x001ae400010b7983 */ /* 0x000ee20000300800 */
[----:B-1----:R-:W-:-:S03]  /*616e0*/  PRMT R12, R2, 0x3340, R5 ;  /* 0x00003340020c7816 */ /* 0x002fc60000000005 */
[----:B------:R-:W3:Y:S04]  /*616f0*/  LDL.LU R9, [R1+0x1ae0] ;  /* 0x001ae00001097983 */ /* 0x000ee80000300800 */
[----:B------:R-:W3:Y:S04]  /*61700*/  LDL.LU R7, [R1+0x1adc] ;  /* 0x001adc0001077983 */ /* 0x000ee80000300800 */
[----:B------:R-:W3:Y:S04]  /*61710*/  LDL.LU R5, [R1+0x1ad8] ;  /* 0x001ad80001057983 */ /* 0x000ee80000300800 */
[----:B------:R-:W3:Y:S01]  /*61720*/  LDL.LU R2, [R1+0x1ad4] ;  /* 0x001ad40001027983 */ /* 0x000ee20000300800 */
[----:B------:R-:W-:-:S02]  /*61730*/  PRMT R3, R25, 0x3340, R0 ;  /* 0x0000334019037816 */ /* 0x000fc40000000000 */
[----:B------:R-:W-:Y:S02]  /*61740*/  PRMT R15, R15, 0x3340, R24 ;  /* 0x000033400f0f7816 */ /* 0x000fe40000000018 */
[----:B------:R-:W-:Y:S02]  /*61750*/  PRMT R3, R10, 0x5410, R3 ;  /* 0x000054100a037816 */ /* 0x000fe40000000003 */
[----:B------:R-:W-:Y:S02]  /*61760*/  PRMT R19, R19, 0x3340, R21 ;  /* 0x0000334013137816 */ /* 0x000fe40000000015 */
[----:B------:R-:W-:Y:S01]  /*61770*/  PRMT R10, R12, 0x5410, R4 ;  /* 0x000054100c0a7816 */ /* 0x000fe20000000004 */
[----:B------:R0:W-:Y:S01]  /*61780*/  STL [R1+0x110], R3 ;  /* 0x0001100301007387 */ /* 0x0001e20000100800 */
[----:B------:R-:W-:-:S03]  /*61790*/  PRMT R4, R15, 0x5410, R6 ;  /* 0x000054100f047816 */ /* 0x000fc60000000006 */
[----:B------:R-:W-:Y:S01]  /*617a0*/  STL [R1+0x114], R10 ;  /* 0x0001140a01007387 */ /* 0x000fe20000100800 */
[----:B0-----:R-:W-:-:S03]  /*617b0*/  PRMT R3, R19, 0x5410, R8 ;  /* 0x0000541013037816 */ /* 0x001fc60000000008 */
[----:B------:R0:W-:Y:S04]  /*617c0*/  STL [R1+0x134], R4 ;  /* 0x0001340401007387 */ /* 0x0001e80000100800 */
[----:B------:R1:W-:Y:S04]  /*617d0*/  STL [R1+0x168], R3 ;  /* 0x0001680301007387 */ /* 0x0003e80000100800 */
[----:B------:R-:W3:Y:S01]  /*617e0*/  LDL.LU R8, [R1+0x1a9c] ;  /* 0x001a9c0001087983 */ /* 0x000ee20000300800 */
[----:B--2---:R-:W-:Y:S02]  /*617f0*/  LOP3.LUT R21, R22, 0xffff, RZ, 0xc0, !PT ;  /* 0x0000ffff16157812 */ /* 0x004fe400078ec0ff */
[----:B------:R-:W2:Y:S01]  /*61800*/  S2R R22, SR_TID.X ;  /* 0x0000000000167919 */ /* 0x000ea20000002100 */
[----:B----4-:R-:W-:-:S02]  /*61810*/  LOP3.LUT R20, R20, 0xffff, RZ, 0xc0, !PT ;  /* 0x0000ffff14147812 */ /* 0x010fc400078ec0ff */
[----:B------:R-:W-:-:S03]  /*61820*/  LOP3.LUT R19, R23, 0xffff, RZ, 0xc0, !PT ;  /* 0x0000ffff17137812 */ /* 0x000fc600078ec0ff */
[----:B------:R-:W-:Y:S01]  /*61830*/  STL [R1+0xd8], R20 ;  /* 0x0000d81401007387 */ /* 0x000fe20000100800 */
[----:B0-----:R-:W-:-:S03]  /*61840*/  LOP3.LUT R4, R14, 0xffff, RZ, 0xc0, !PT ;  /* 0x0000ffff0e047812 */ /* 0x001fc600078ec0ff */
[----:B------:R-:W-:Y:S04]  /*61850*/  STL [R1+0xd4], R19 ;  /* 0x0000d41301007387 */ /* 0x000fe80000100800 */
[----:B------:R-:W-:Y:S01]  /*61860*/  STL [R1+0xd0], R21 ;  /* 0x0000d01501007387 */ /* 0x000fe20000100800 */
[----:B--2---:R-:W-:-:S05]  /*61870*/  IMAD.SHL.U32 R15, R22, 0x200, RZ ;  /* 0x00000200160f7824 */ /* 0x004fca00078e00ff */
[----:B------:R-:W-:Y:S02]  /*61880*/  LOP3.LUT R15, R15, 0xc00, RZ, 0xc0, !PT ;  /* 0x00000c000f0f7812 */ /* 0x000fe400078ec0ff */
[----:B---3--:R-:W-:Y:S02]  /*61890*/  LOP3.LUT R10, R11, 0xffff, RZ, 0xc0, !PT ;  /* 0x0000ffff0b0a7812 */ /* 0x008fe400078ec0ff */
[----:B------:R-:W-:Y:S02]  /*618a0*/  LOP3.LUT R9, R9, 0xffff, RZ, 0xc0, !PT ;  /* 0x0000ffff09097812 */ /* 0x000fe400078ec0ff */
[----:B-1----:R-:W-:Y:S02]  /*618b0*/  LOP3.LUT R3, R7, 0xffff, RZ, 0xc0, !PT ;  /* 0x0000ffff07037812 */ /* 0x002fe400078ec0ff */
[----:B------:R-:W-:Y:S02]  /*618c0*/  LOP3.LUT R12, R5, 0xffff, RZ, 0xc0, !PT ;  /* 0x0000ffff050c7812 */ /* 0x000fe400078ec0ff */
[----:B------:R-:W-:-:S05]  /*618d0*/  LOP3.LUT R6, R2, 0xffff, RZ, 0xc0, !PT ;  /* 0x0000ffff02067812 */ /* 0x000fca00078ec0ff */
[----:B------:R-:W-:Y:S04]  /*618e0*/  STL [R1+0xcc], R6 ;  /* 0x0000cc0601007387 */ /* 0x000fe80000100800 */
[----:B------:R-:W-:Y:S01]  /*618f0*/  STL [R1], R12 ;  /* 0x0000000c01007387 */ /* 0x000fe20000100800 */
[----:B------:R-:W-:-:S03]  /*61900*/  PRMT R2, R21, 0x3340, R0 ;  /* 0x0000334015027816 */ /* 0x000fc60000000000 */
[----:B------:R0:W-:Y:S01]  /*61910*/  STL [R1+0xf0], R3 ;  /* 0x0000f00301007387 */ /* 0x0001e20000100800 */
[----:B------:R-:W-:-:S03]  /*61920*/  PRMT R5, R20, 0x3340, R19 ;  /* 0x0000334014057816 */ /* 0x000fc60000000013 */
[----:B------:R-:W-:Y:S01]  /*61930*/  STL [R1+0xf4], R9 ;  /* 0x0000f40901007387 */ /* 0x000fe20000100800 */
[----:B------:R-:W-:-:S03]  /*61940*/  PRMT R7, R9, 0x3340, R10 ;  /* 0x0000334009077816 */ /* 0x000fc6000000000a */
[----:B------:R-:W-:Y:S04]  /*61950*/  STL [R1+0xe8], R10 ;  /* 0x0000e80a01007387 */ /* 0x000fe80000100800 */
[----:B------:R1:W-:Y:S01]  /*61960*/  STL [R1+0xec], R4 ;  /* 0x0000ec0401007387 */ /* 0x0003e20000100800 */
[----:B0-----:R-:W-:Y:S02]  /*61970*/  PRMT R3, R3, 0x3340, R0 ;  /* 0x0000334003037816 */ /* 0x001fe40000000000 */
[----:B------:R-:W-:Y:S02]  /*61980*/  PRMT R6, R6, 0x3340, R12 ;  /* 0x0000334006067816 */ /* 0x000fe4000000000c */
[----:B------:R-:W-:Y:S02]  /*61990*/  PRMT R5, R5, 0x5410, R2 ;  /* 0x0000541005057816 */ /* 0x000fe40000000002 */
[----:B-1----:R-:W-:-:S04]  /*619a0*/  PRMT R4, R4, 0x3340, R0 ;  /* 0x0000334004047816 */ /* 0x002fc80000000000 */
[----:B------:R-:W-:Y:S02]  /*619b0*/  PRMT R2, R7, 0x5410, R4 ;  /* 0x0000541007027816 */ /* 0x000fe40000000004 */
[----:B------:R-:W-:Y:S02]  /*619c0*/  SHF.R.U32.HI R4, RZ, 0x4, R22 ;  /* 0x00000004ff047819 */ /* 0x000fe40000011616 */
[----:B------:R-:W-:Y:S02]  /*619d0*/  PRMT R3, R6, 0x5410, R3 ;  /* 0x0000541006037816 */ /* 0x000fe40000000003 */
[----:B------:R-:W-:Y:S01]  /*619e0*/  LOP3.LUT R7, R0, 0x1fc, R4, 0xfe, !PT ;  /* 0x000001fc00077812 */ /* 0x000fe200078efe04 */
[----:B------:R-:W-:Y:S01]  /*619f0*/  STL [R1+0x13c], R5 ;  /* 0x00013c0501007387 */ /* 0x000fe20000100800 */
[----:B------:R-:W-:-:S03]  /*61a00*/  LOP3.LUT R15, R15, 0x1f0, R8, 0xf8, !PT ;  /* 0x000001f00f0f7812 */ /* 0x000fc600078ef808 */
[----:B------:R-:W-:Y:S01]  /*61a10*/  STL [R1+0x144], R3 ;  /* 0x0001440301007387 */ /* 0x000fe20000100800 */
[----:B------:R-:W-:-:S03]  /*61a20*/  LOP3.LUT R8, R0, 0x1bc, R4, 0xfe, !PT ;  /* 0x000001bc00087812 */ /* 0x000fc600078efe04 */
[----:B------:R-:W-:Y:S04]  /*61a30*/  STL [R1+0x14c], R2 ;  /* 0x00014c0201007387 */ /* 0x000fe80000100800 */
[----:B------:R0:W-:Y:S01]  /*61a40*/  STL [R1+0x124], R7 ;  /* 0x0001240701007387 */ /* 0x0001e20000100800 */
[--C-:B------:R-:W-:Y:S01]  /*61a50*/  LOP3.LUT R9, R0, 0x13c, R4.reuse, 0xfe, !PT ;  /* 0x0000013c00097812 */ /* 0x100fe200078efe04 */
[----:B------:R-:W-:Y:S02]  /*61a60*/  VIADD R6, R4, 0x3c ;  /* 0x0000003c04067836 */ /* 0x000fe40000000000 */
[----:B------:R1:W-:Y:S01]  /*61a70*/  STL [R1+0xe4], R8 ;  /* 0x0000e40801007387 */ /* 0x0003e20000100800 */
[C-C-:B0-----:R-:W-:Y:S02]  /*61a80*/  LOP3.LUT R7, R0.reuse, 0x17c, R4.reuse, 0xfe, !PT ;  /* 0x0000017c00077812 */ /* 0x141fe400078efe04 */
[----:B-1----:R-:W-:-:S03]  /*61a90*/  LOP3.LUT R8, R0, 0xfc, R4, 0xfe, !PT ;  /* 0x000000fc00087812 */ /* 0x002fc600078efe04 */
[----:B------:R0:W-:Y:S01]  /*61aa0*/  STL [R1+0xa4], R7 ;  /* 0x0000a40701007387 */ /* 0x0001e20000100800 */
[----:B------:R-:W-:-:S03]  /*61ab0*/  SHF.R.U32.HI R5, RZ, 0x4, R22 ;  /* 0x00000004ff057819 */ /* 0x000fc60000011616 */
[----:B------:R-:W-:Y:S01]  /*61ac0*/  STL [R1+0xa0], R9 ;  /* 0x0000a00901007387 */ /* 0x000fe20000100800 */
[C-C-:B0-----:R-:W-:Y:S02]  /*61ad0*/  LOP3.LUT R7, R0.reuse, 0xbc, R4.reuse, 0xfe, !PT ;  /* 0x000000bc00077812 */ /* 0x141fe400078efe04 */
[----:B------:R-:W-:Y:S01]  /*61ae0*/  LOP3.LUT R4, R0, 0x7c, R4, 0xfe, !PT ;  /* 0x0000007c00047812 */ /* 0x000fe200078efe04 */
[----:B------:R-:W-:Y:S01]  /*61af0*/  STL [R1+0x9c], R8 ;  /* 0x00009c0801007387 */ /* 0x000fe20000100800 */
[----:B------:R-:W-:-:S03]  /*61b00*/  SGXT.U32 R5, R5, 0x2 ;  /* 0x000000020505781a */ /* 0x000fc60000000000 */
[----:B------:R0:W-:Y:S04]  /*61b10*/  STL [R1+0x98], R7 ;  /* 0x0000980701007387 */ /* 0x0001e80000100800 */
[----:B------:R1:W-:Y:S01]  /*61b20*/  STL [R1+0x94], R4 ;  /* 0x0000940401007387 */ /* 0x0003e20000100800 */
[C---:B0-----:R-:W-:Y:S02]  /*61b30*/  LOP3.LUT R7, R0.reuse, R5, RZ, 0xfc, !PT ;  /* 0x0000000500077212 */ /* 0x041fe400078efcff */
[C---:B-1----:R-:W-:Y:S02]  /*61b40*/  LOP3.LUT R4, R0.reuse, R6, RZ, 0xfc, !PT ;  /* 0x0000000600047212 */ /* 0x042fe400078efcff */
[----:B------:R-:W-:-:S03]  /*61b50*/  LOP3.LUT R6, R0, 0x4, R5, 0xfe, !PT ;  /* 0x0000000400067812 */ /* 0x000fc600078efe05 */
[----:B------:R0:W-:Y:S04]  /*61b60*/  STL [R1+0x70], R4 ;  /* 0x0000700401007387 */ /* 0x0001e80000100800 */
[----:B------:R1:W-:Y:S01]  /*61b70*/  STL [R1+0x28], R7 ;  /* 0x0000280701007387 */ /* 0x0003e20000100800 */
[----:B0-----:R-:W-:-:S03]  /*61b80*/  LOP3.LUT R4, R0, 0x8, R5, 0xfe, !PT ;  /* 0x0000000800047812 */ /* 0x001fc600078efe05 */
[----:B------:R0:W-:Y:S01]  /*61b90*/  STL [R1+0x2c], R6 ;  /* 0x00002c0601007387 */ /* 0x0001e20000100800 */
[----:B-1----:R-:W-:-:S03]  /*61ba0*/  LOP3.LUT R7, R0, 0xc, R5, 0xfe, !PT ;  /* 0x0000000c00077812 */ /* 0x002fc600078efe05 */
[----:B------:R1:W-:Y:S01]  /*61bb0*/  STL [R1+0x30], R4 ;  /* 0x0000300401007387 */ /* 0x0003e20000100800 */
[----:B0-----:R-:W-:-:S03]  /*61bc0*/  LOP3.LUT R6, R0, 0x10, R5, 0xfe, !PT ;  /* 0x0000001000067812 */ /* 0x001fc600078efe05 */
[----:B------:R0:W-:Y:S01]  /*61bd0*/  STL [R1+0x34], R7 ;  /* 0x0000340701007387 */ /* 0x0001e20000100800 */
[----:B-1----:R-:W-:-:S03]  /*61be0*/  LOP3.LUT R4, R0, 0x14, R5, 0xfe, !PT ;  /* 0x0000001400047812 */ /* 0x002fc600078efe05 */
[----:B------:R1:W-:Y:S04]  /*61bf0*/  STL [R1+0x38], R6 ;  /* 0x0000380601007387 */ /* 0x0003e80000100800 */
[----:B------:R2:W-:Y:S01]  /*61c00*/  STL [R1+0x3c], R4 ;  /* 0x00003c0401007387 */ /* 0x0005e20000100800 */
[C-C-:B0-----:R-:W-:Y:S02]  /*61c10*/  LOP3.LUT R7, R0.reuse, 0x18, R5.reuse, 0xfe, !PT ;  /* 0x0000001800077812 */ /* 0x141fe400078efe05 */
[----:B-1----:R-:W-:-:S03]  /*61c20*/  LOP3.LUT R6, R0, 0x1c, R5, 0xfe, !PT ;  /* 0x0000001c00067812 */ /* 0x002fc600078efe05 */
[----:B------:R0:W-:Y:S01]  /*61c30*/  STL [R1+0x40], R7 ;  /* 0x0000400701007387 */ /* 0x0001e20000100800 */
[----:B--2---:R-:W-:-:S03]  /*61c40*/  LOP3.LUT R4, R0, 0x20, R5, 0xfe, !PT ;  /* 0x0000002000047812 */ /* 0x004fc600078efe05 */
        /* <DEDUP_REMOVED lines=15> */
[C-C-:B-1----:R-:W-:Y:S02]  /*61d40*/  LOP3.LUT R6, R0.reuse, 0x48, R5.reuse, 0xfe, !PT ;  /* 0x0000004800067812 */ /* 0x142fe400078efe05 */
[----:B--2---:R-:W-:-:S03]  /*61d50*/  LOP3.LUT R4, R0, 0x4c, R5, 0xfe, !PT ;  /* 0x0000004c00047812 */ /* 0x004fc600078efe05 */
        /* <DEDUP_REMOVED lines=161> */
[----:B------:R-:W2:Y:S04]  /*62770*/  LDL.LU R11, [R1+0x90] ;  /* 0x00009000010b7983 */ /* 0x000ea80000300800 */
[----:B------:R1:W-:Y:S04]  /*62780*/  STL [R1+0x2d4], R6 ;  /* 0x0002d40601007387 */ /* 0x0003e80000100800 */
[----:B------:R-:W3:Y:S04]  /*62790*/  LDL.LU R19, [R1+0x54] ;  /* 0x0000540001137983 */ /* 0x000ee80000300800 */
[----:B------:R4:W-:Y:S04]  /*627a0*/  STL [R1+0x2d8], R4 ;  /* 0x0002d80401007387 */ /* 0x0009e80000100800 */
[----:B------:R-:W3:Y:S01]  /*627b0*/  LDL.LU R8, [R1+0x4c] ;  /* 0x00004c0001087983 */ /* 0x000ee20000300800 */
[----:B0-----:R-:W-:-:S02]  /*627c0*/  LOP3.LUT R7, R0, 0x1ac, R5, 0xfe, !PT ;  /* 0x000001ac00077812 */ /* 0x001fc400078efe05 */
[C-C-:B-1----:R-:W-:Y:S01]  /*627d0*/  LOP3.LUT R6, R0.reuse, 0x1b0, R5.reuse, 0xfe, !PT ;  /* 0x000001b000067812 */ /* 0x142fe200078efe05 */
[----:B------:R-:W3:Y:S01]  /*627e0*/  LDL.LU R21, [R1+0x44] ;  /* 0x0000440001157983 */ /* 0x000ee20000300800 */
[----:B----4-:R-:W-:-:S05]  /*627f0*/  LOP3.LUT R4, R0, 0x1a8, R5, 0xfe, !PT ;  /* 0x000001a800047812 */ /* 0x010fca00078efe05 */
        /* <DEDUP_REMOVED lines=26> */
[----:B------:R-:W-:Y:S02]  /*629a0*/  SHF.R.U32.HI R3, RZ, 0x8, R29 ;  /* 0x00000008ff037819 */ /* 0x000fe4000001161d */
[C-C-:B0-----:R-:W-:Y:S01]  /*629b0*/  LOP3.LUT R4, R0.reuse, 0x1e8, R5.reuse, 0xfe, !PT ;  /* 0x000001e800047812 */ /* 0x141fe200078efe05 */
[----:B------:R0:W-:Y:S01]  /*629c0*/  STL [R1+0x314], R6 ;  /* 0x0003140601007387 */ /* 0x0001e20000100800 */
[----:B------:R-:W-:Y:S02]  /*629d0*/  SHF.R.U32.HI R20, RZ, 0x8, R28 ;  /* 0x00000008ff147819 */ /* 0x000fe4000001161c */
[----:B-1----:R-:W-:Y:S01]  /*629e0*/  LOP3.LUT R7, R0, 0x1ec, R5, 0xfe, !PT ;  /* 0x000001ec00077812 */ /* 0x002fe200078efe05 */
[----:B------:R1:W-:Y:S01]  /*629f0*/  STL [R1+0x318], R4 ;  /* 0x0003180401007387 */ /* 0x0003e20000100800 */
[----:B------:R-:W-:Y:S02]  /*62a00*/  SHF.R.U32.HI R2, RZ, 0x8, R17 ;  /* 0x00000008ff027819 */ /* 0x000fe40000011611 */
[----:B------:R-:W-:-:S02]  /*62a10*/  SHF.R.U32.HI R14, RZ, 0x8, R18 ;  /* 0x00000008ff0e7819 */ /* 0x000fc40000011612 */
[--C-:B0-----:R-:W-:Y:S01]  /*62a20*/  LOP3.LUT R6, R0, 0x1f0, R5.reuse, 0xfe, !PT ;  /* 0x000001f000067812 */ /* 0x101fe200078efe05 */
[----:B------:R-:W-:Y:S01]  /*62a30*/  STL [R1+0x31c], R7 ;  /* 0x00031c0701007387 */ /* 0x000fe20000100800 */
[----:B------:R-:W-:Y:S02]  /*62a40*/  LOP3.LUT R20, R20, 0xffff, RZ, 0xc0, !PT ;  /* 0x0000ffff14147812 */ /* 0x000fe400078ec0ff */
[----:B-1----:R-:W-:Y:S01]  /*62a50*/  LOP3.LUT R4, R0, 0x1f4, R5, 0xfe, !PT ;  /* 0x000001f400047812 */ /* 0x002fe200078efe05 */
[----:B------:R-:W4:Y:S01]  /*62a60*/  LDL.LU R10, [R1+0x74] ;  /* 0x00007400010a7983 */ /* 0x000f220000300800 */
[----:B------:R-:W-:Y:S02]  /*62a70*/  LOP3.LUT R3, R3, 0xffff, RZ, 0xc0, !PT ;  /* 0x0000ffff03037812 */ /* 0x000fe400078ec0ff */
[----:B------:R-:W-:Y:S01]  /*62a80*/  LOP3.LUT R14, R14, 0xffff, RZ, 0xc0, !PT ;  /* 0x0000ffff0e0e7812 */ /* 0x000fe200078ec0ff */
[----:B------:R-:W-:Y:S01]  /*62a90*/  STL [R1+0x320], R6 ;  /* 0x0003200601007387 */ /* 0x000fe20000100800 */
[----:B------:R-:W-:-:S03]  /*62aa0*/  LOP3.LUT R2, R2, 0xffff, RZ, 0xc0, !PT ;  /* 0x0000ffff02027812 */ /* 0x000fc600078ec0ff */
[----:B------:R-:W4:Y:S01]  /*62ab0*/  LDL.LU R9, [R1+0xa8] ;  /* 0x0000a80001097983 */ /* 0x000f220000300800 */
[----:B------:R-:W-:Y:S02]  /*62ac0*/  SHF.R.U32.HI R23, RZ, 0x8, R27 ;  /* 0x00000008ff177819 */ /* 0x000fe4000001161b */
[----:B------:R-:W-:Y:S01]  /*62ad0*/  PRMT R20, R3, 0x3340, R20 ;  /* 0x0000334003147816 */ /* 0x000fe20000000014 */
[----:B------:R0:W-:Y:S01]  /*62ae0*/  STL [R1+0x324], R4 ;  /* 0x0003240401007387 */ /* 0x0001e20000100800 */
[----:B------:R-:W-:Y:S02]  /*62af0*/  PRMT R14, R2, 0x3340, R14 ;  /* 0x00003340020e7816 */ /* 0x000fe4000000000e */
[----:B------:R-:W-:Y:S01]  /*62b00*/  LOP3.LUT R23, R23, 0xffff, RZ, 0xc0, !PT ;  /* 0x0000ffff17177812 */ /* 0x000fe200078ec0ff */
[----:B------:R-:W4:Y:S01]  /*62b10*/  LDL.LU R24, [R1+0xb0] ;  /* 0x0000b00001187983 */ /* 0x000f220000300800 */
[----:B------:R-:W-:-:S03]  /*62b20*/  SHF.R.U32.HI R26, RZ, 0x8, R26 ;  /* 0x00000008ff1a7819 */ /* 0x000fc6000001161a */
[----:B------:R-:W4:Y:S01]  /*62b30*/  LDL.LU R22, [R1+0xac] ;  /* 0x0000ac0001167983 */ /* 0x000f220000300800 */
[C-C-:B0-----:R-:W-:Y:S02]  /*62b40*/  LOP3.LUT R4, R0.reuse, 0x1f8, R5.reuse, 0xfe, !PT ;  /* 0x000001f800047812 */ /* 0x141fe400078efe05 */
[----:B------:R-:W-:-:S03]  /*62b50*/  LOP3.LUT R12, R0, 0x40, R5, 0xfe, !PT ;  /* 0x00000040000c7812 */ /* 0x000fc600078efe05 */
[----:B------:R0:W-:Y:S01]  /*62b60*/  STL [R1+0x2b8], R4 ;  /* 0x0002b80401007387 */ /* 0x0001e20000100800 */
[----:B------:R-:W-:Y:S02]  /*62b70*/  LOP3.LUT R18, R0, 0x44, R5, 0xfe, !PT ;  /* 0x0000004400127812 */ /* 0x000fe400078efe05 */
[----:B------:R-:W-:Y:S02]  /*62b80*/  PRMT R23, R23, 0x3340, R0 ;  /* 0x0000334017177816 */ /* 0x000fe40000000000 */
[----:B------:R-:W-:Y:S02]  /*62b90*/  LOP3.LUT R17, R26, 0xffff, RZ, 0xc0, !PT ;  /* 0x0000ffff1a117812 */ /* 0x000fe400078ec0ff */
[----:B--2---:R-:W-:Y:S02]  /*62ba0*/  SHF.R.U32.HI R0, RZ, 0x8, R11 ;  /* 0x00000008ff007819 */ /* 0x004fe4000001160b */
[----:B---3--:R-:W-:Y:S02]  /*62bb0*/  SHF.R.U32.HI R2, RZ, 0x8, R19 ;  /* 0x00000008ff027819 */ /* 0x008fe40000011613 */
[----:B------:R-:W-:-:S02]  /*62bc0*/  SHF.R.U32.HI R3, RZ, 0x8, R8 ;  /* 0x00000008ff037819 */ /* 0x000fc40000011608 */
[----:B------:R-:W2:Y:S01]  /*62bd0*/  LDL.LU R8, [R1+0x84] ;  /* 0x0000840001087983 */ /* 0x000ea20000300800 */
[----:B------:R-:W-:Y:S02]  /*62be0*/  LOP3.LUT R2, R2, 0xffff, RZ, 0xc0, !PT ;  /* 0x0000ffff02027812 */ /* 0x000fe400078ec0ff */
[----:B------:R-:W-:Y:S01]  /*62bf0*/  LOP3.LUT R3, R3, 0xffff, RZ, 0xc0, !PT ;  /* 0x0000ffff03037812 */ /* 0x000fe200078ec0ff */
[----:B------:R-:W3:Y:S04]  /*62c00*/  LDL.LU R28, [R1+0x80] ;  /* 0x00008000011c7983 */ /* 0x000ee80000300800 */
[----:B------:R-:W2:Y:S01]  /*62c10*/  LDL.LU R29, [R1+0x7c] ;  /* 0x00007c00011d7983 */ /* 0x000ea20000300800 */
[----:B------:R-:W-:-:S03]  /*62c20*/  PRMT R11, R2, 0x3340, R3 ;  /* 0x00003340020b7816 */ /* 0x000fc60000000003 */
[----:B------:R-:W2:Y:S04]  /*62c30*/  LDL.LU R7, [R1+0x78] ;  /* 0x0000780001077983 */ /* 0x000ea80000300800 */
[----:B------:R-:W2:Y:S04]  /*62c40*/  LDL.LU R26, [R1+0x88] ;  /* 0x00008800011a7983 */ /* 0x000ea80000300800 */
[----:B------:R-:W2:Y:S01]  /*62c50*/  LDL.LU R3, [R1+0x8c] ;  /* 0x00008c0001037983 */ /* 0x000ea20000300800 */
[----:B------:R-:W1:Y:S01]  /*62c60*/  S2R R27, SR_TID.X ;  /* 0x00000000001b7919 */ /* 0x000e620000002100 */
[----:B------:R-:W-:-:S02]  /*62c70*/  SHF.R.U32.HI R16, RZ, 0x8, R16 ;  /* 0x00000008ff107819 */ /* 0x000fc40000011610 */
[----:B------:R-:W-:Y:S02]  /*62c80*/  LOP3.LUT R0, R0, 0xffff, RZ, 0xc0, !PT ;  /* 0x0000ffff00007812 */ /* 0x000fe400078ec0ff */
[----:B0-----:R-:W-:Y:S02]  /*62c90*/  SHF.R.U32.HI R4, RZ, 0x8, R21 ;  /* 0x00000008ff047819 */ /* 0x001fe40000011615 */
[----:B------:R-:W-:Y:S02]  /*62ca0*/  LOP3.LUT R16, R16, 0xffff, RZ, 0xc0, !PT ;  /* 0x0000ffff10107812 */ /* 0x000fe400078ec0ff */
[----:B------:R-:W-:Y:S02]  /*62cb0*/  PRMT R21, R0, 0x3340, R1 ;  /* 0x0000334000157816 */ /* 0x000fe40000000001 */
[----:B------:R-:W-:Y:S02]  /*62cc0*/  LOP3.LUT R4, R4, 0xffff, RZ, 0xc0, !PT ;  /* 0x0000ffff04047812 */ /* 0x000fe400078ec0ff */
[----:B------:R-:W-:-:S02]  /*62cd0*/  PRMT R17, R17, 0x3340, R16 ;  /* 0x0000334011117816 */ /* 0x000fc40000000010 */
[----:B------:R-:W-:Y:S01]  /*62ce0*/  PRMT R19, R4, 0x3340, R1 ;  /* 0x0000334004137816 */ /* 0x000fe20000000001 */
[----:B-1----:R-:W-:-:S05]  /*62cf0*/  IMAD.SHL.U32 R0, R27, 0x4, RZ ;  /* 0x000000041b007824 */ /* 0x002fca00078e00ff */
[----:B------:R-:W-:Y:S02]  /*62d00*/  LOP3.LUT R0, R13, 0x70, R0, 0x78, !PT ;  /* 0x000000700d007812 */ /* 0x000fe400078e7800 */
[----:B----4-:R-:W-:-:S04]  /*62d10*/  SHF.R.U32.HI R16, RZ, 0x8, R9 ;  /* 0x00000008ff107819 */ /* 0x010fc80000011609 */
[----:B------:R-:W-:Y:S02]  /*62d20*/  LOP3.LUT R16, R16, 0xffff, RZ, 0xc0, !PT ;  /* 0x0000ffff10107812 */ /* 0x000fe400078ec0ff */
[----:B------:R-:W-:Y:S02]  /*62d30*/  SHF.R.U32.HI R2, RZ, 0x8, R24 ;  /* 0x00000008ff027819 */ /* 0x000fe40000011618 */
[----:B------:R-:W-:Y:S02]  /*62d40*/  SHF.R.U32.HI R9, RZ, 0x8, R22 ;  /* 0x00000008ff097819 */ /* 0x000fe40000011616 */
[----:B------:R-:W4:Y:S01]  /*62d50*/  LDL.LU R22, [R1+0xc4] ;  /* 0x0000c40001167983 */ /* 0x000f220000300800 */
[----:B------:R-:W-:-:S03]  /*62d60*/  LOP3.LUT R2, R2, 0xffff, RZ, 0xc0, !PT ;  /* 0x0000ffff02027812 */ /* 0x000fc600078ec0ff */
[----:B------:R-:W4:Y:S01]  /*62d70*/  LDL.LU R6, [R1+0xc0] ;  /* 0x0000c00001067983 */ /* 0x000f220000300800 */
[----:B------:R-:W-:-:S03]  /*62d80*/  PRMT R16, R2, 0x3340, R16 ;  /* 0x0000334002107816 */ /* 0x000fc60000000010 */
[----:B------:R-:W4:Y:S04]  /*62d90*/  LDL.LU R5, [R1+0xb8] ;  /* 0x0000b80001057983 */ /* 0x000f280000300800 */
[----:B------:R-:W4:Y:S04]  /*62da0*/  LDL.LU R27, [R1+0xb4] ;  /* 0x0000b400011b7983 */ /* 0x000f280000300800 */
[----:B------:R-:W4:Y:S01]  /*62db0*/  LDL.LU R24, [R1+0x24] ;  /* 0x0000240001187983 */ /* 0x000f220000300800 */
[----:B---3--:R-:W-:Y:S02]  /*62dc0*/  SHF.R.U32.HI R2, RZ, 0x8, R28 ;  /* 0x00000008ff027819 */ /* 0x008fe4000001161c */
[----:B--2---:R-:W-:-:S02]  /*62dd0*/  SHF.R.U32.HI R13, RZ, 0x8, R26 ;  /* 0x00000008ff0d7819 */ /* 0x004fc4000001161a */
[----:B------:R-:W2:Y:S01]  /*62de0*/  LDL.LU R26, [R1+0x18] ;  /* 0x00001800011a7983 */ /* 0x000ea20000300800 */
[----:B------:R-:W-:Y:S02]  /*62df0*/  SHF.R.U32.HI R4, RZ, 0x8, R3 ;  /* 0x00000008ff047819 */ /* 0x000fe40000011603 */
[----:B------:R-:W-:Y:S01]  /*62e00*/  LOP3.LUT R13, R13, 0xffff, RZ, 0xc0, !PT ;  /* 0x0000ffff0d0d7812 */ /* 0x000fe200078ec0ff */
[----:B------:R-:W3:Y:S01]  /*62e10*/  LDL.LU R28, [R1+0x14] ;  /* 0x00001400011c7983 */ /* 0x000ee20000300800 */
[----:B------:R-:W-:Y:S02]  /*62e20*/  LOP3.LUT R4, R4, 0xffff, RZ, 0xc0, !PT ;  /* 0x0000ffff04047812 */ /* 0x000fe400078ec0ff */
[----:B------:R-:W-:Y:S02]  /*62e30*/  SHF.R.U32.HI R3, RZ, 0x8, R29 ;  /* 0x00000008ff037819 */ /* 0x000fe4000001161d */
[----:B------:R-:W2:Y:S01]  /*62e40*/  LDL.LU R29, [R1+0x4] ;  /* 0x00000400011d7983 */ /* 0x000ea20000300800 */
[----:B------:R-:W-:-:S03]  /*62e50*/  PRMT R13, R4, 0x3340, R13 ;  /* 0x00003340040d7816 */ /* 0x000fc6000000000d */
[----:B------:R-:W2:Y:S01]  /*62e60*/  LDL.LU R4, [R1+0xbc] ;  /* 0x0000bc0001047983 */ /* 0x000ea20000300800 */
[----:B------:R-:W-:Y:S02]  /*62e70*/  LOP3.LUT R3, R3, 0xffff, RZ, 0xc0, !PT ;  /* 0x0000ffff03037812 */ /* 0x000fe400078ec0ff */
[----:B------:R-:W-:-:S04]  /*62e80*/  LOP3.LUT R2, R2, 0xffff, RZ, 0xc0, !PT ;  /* 0x0000ffff02027812 */ /* 0x000fc800078ec0ff */
[----:B------:R-:W-:Y:S02]  /*62e90*/  PRMT R3, R2, 0x3340, R3 ;  /* 0x0000334002037816 */ /* 0x000fe40000000003 */
[----:B----4-:R-:W-:Y:S02]  /*62ea0*/  SHF.R.U32.HI R22, RZ, 0x8, R22 ;  /* 0x00000008ff167819 */ /* 0x010fe40000011616 */
[----:B------:R-:W-:Y:S02]  /*62eb0*/  SHF.R.U32.HI R6, RZ, 0x8, R6 ;  /* 0x00000008ff067819 */ /* 0x000fe40000011606 */
[----:B------:R-:W-:Y:S02]  /*62ec0*/  LOP3.LUT R22, R22, 0xffff, RZ, 0xc0, !PT ;  /* 0x0000ffff16167812 */ /* 0x000fe400078ec0ff */
[----:B------:R-:W-:Y:S02]  /*62ed0*/  LOP3.LUT R6, R6, 0xffff, RZ, 0xc0, !PT ;  /* 0x0000ffff06067812 */ /* 0x000fe400078ec0ff */
[----:B--2---:R-:W-:-:S02]  /*62ee0*/  SHF.R.U32.HI R2, RZ, 0x8, R4 ;  /* 0x00000008ff027819 */ /* 0x004fc40000011604 */
[----:B------:R-:W-:Y:S02]  /*62ef0*/  SHF.R.U32.HI R4, RZ, 0x8, R27 ;  /* 0x00000008ff047819 */ /* 0x000fe4000001161b */
[----:B------:R-:W-:Y:S02]  /*62f00*/  PRMT R27, R22, 0x3340, R6 ;  /* 0x00003340161b7816 */ /* 0x000fe40000000006 */
[----:B------:R-:W2:Y:S04]  /*62f10*/  LDL.LU R22, [R1+0x20] ;  /* 0x0000200001167983 */ /* 0x000ea80000300800 */
[----:B------:R-:W4:Y:S01]  /*62f20*/  LDL.LU R6, [R1+0x1c] ;  /* 0x00001c0001067983 */ /* 0x000f220000300800 */
[----:B------:R-:W-:Y:S02]  /*62f30*/  SHF.R.U32.HI R24, RZ, 0x8, R24 ;  /* 0x00000008ff187819 */ /* 0x000fe40000011618 */
[----:B------:R-:W-:-:S02]  /*62f40*/  SHF.R.U32.HI R5, RZ, 0x8, R5 ;  /* 0x00000008ff057819 */ /* 0x000fc40000011605 */
[----:B------:R-:W-:Y:S02]  /*62f50*/  LOP3.LUT R24, R24, 0xffff, RZ, 0xc0, !PT ;  /* 0x0000ffff18187812 */ /* 0x000fe400078ec0ff */
[----:B------:R-:W-:Y:S02]  /*62f60*/  LOP3.LUT R4, R4, 0xffff, RZ, 0xc0, !PT ;  /* 0x0000ffff04047812 */ /* 0x000fe400078ec0ff */
[----:B------:R-:W-:Y:S02]  /*62f70*/  LOP3.LUT R5, R5, 0xffff, RZ, 0xc0, !PT ;  /* 0x0000ffff05057812 */ /* 0x000fe400078ec0ff */
[----:B------:R-:W-:Y:S02]  /*62f80*/  PRMT R24, R24, 0x3340, R1 ;  /* 0x0000334018187816 */ /* 0x000fe40000000001 */
[----:B------:R-:W-:Y:S01]  /*62f90*/  PRMT R4, R5, 0x3340, R4 ;  /* 0x0000334005047816 */ /* 0x000fe20000000004 */
[----:B------:R0:W-:Y:S01]  /*62fa0*/  STL [R1+0x8], R27 ;  /* 0x0000081b01007387 */ /* 0x0001e20000100800 */
[----:B------:R-:W-:-:S02]  /*62fb0*/  SHF.R.U32.HI R25, RZ, 0x8, R25 ;  /* 0x00000008ff197819 */ /* 0x000fc40000011619 */
[----:B------:R-:W-:Y:S02]  /*62fc0*/  SHF.R.U32.HI R5, RZ, 0x8, R26 ;  /* 0x00000008ff057819 */ /* 0x000fe4000001161a */
[----:B------:R-:W-:Y:S01]  /*62fd0*/  LOP3.LUT R25, R25, 0xffff, RZ, 0xc0, !PT ;  /* 0x0000ffff19197812 */ /* 0x000fe200078ec0ff */
[----:B0-----:R-:W4:Y:S04]  /*62fe0*/  LDL.LU R27, [R1+0xe0] ;  /* 0x0000e000011b7983 */ /* 0x001f280000300800 */
[----:B------:R-:W-:Y:S04]  /*62ff0*/  STL [R1+0x1ad0], R24 ;  /* 0x001ad01801007387 */ /* 0x000fe80000100800 */
[----:B------:R3:W-:Y:S01]  /*63000*/  STL [R1+0xc], R4 ;  /* 0x00000c0401007387 */ /* 0x0007e20000100800 */
[----:B------:R-:W-:-:S02]  /*63010*/  PRMT R25, R25, 0x3340, R1 ;  /* 0x0000334019197816 */ /* 0x000fc40000000001 */
[----:B------:R-:W-:Y:S02]  /*63020*/  SHF.R.U32.HI R26, RZ, 0x8, R29 ;  /* 0x00000008ff1a7819 */ /* 0x000fe4000001161d */
[----:B------:R-:W-:Y:S02]  /*63030*/  LOP3.LUT R5, R5, 0xffff, RZ, 0xc0, !PT ;  /* 0x0000ffff05057812 */ /* 0x000fe400078ec0ff */
[----:B---3--:R-:W-:-:S04]  /*63040*/  SHF.R.U32.HI R4, RZ, 0x8, R28 ;  /* 0x00000008ff047819 */ /* 0x008fc8000001161c */
[----:B------:R-:W-:-:S04]  /*63050*/  LOP3.LUT R4, R4, 0xffff, RZ, 0xc0, !PT ;  /* 0x0000ffff04047812 */ /* 0x000fc800078ec0ff */
[----:B------:R-:W-:Y:S02]  /*63060*/  PRMT R5, R5, 0x3340, R4 ;  /* 0x0000334005057816 */ /* 0x000fe40000000004 */
[----:B--2---:R-:W-:Y:S02]  /*63070*/  SHF.R.U32.HI R22, RZ, 0x8, R22 ;  /* 0x00000008ff167819 */ /* 0x004fe40000011616 */
[----:B----4-:R-:W-:Y:S02]  /*63080*/  SHF.R.U32.HI R6, RZ, 0x8, R6 ;  /* 0x00000008ff067819 */ /* 0x010fe40000011606 */
[----:B------:R-:W-:Y:S02]  /*63090*/  LOP3.LUT R22, R22, 0xffff, RZ, 0xc0, !PT ;  /* 0x0000ffff16167812 */ /* 0x000fe400078ec0ff */
[----:B------:R-:W-:-:S04]  /*630a0*/  LOP3.LUT R6, R6, 0xffff, RZ, 0xc0, !PT ;  /* 0x0000ffff06067812 */ /* 0x000fc800078ec0ff */
[----:B------:R-:W-:Y:S02]  /*630b0*/  PRMT R24, R22, 0x3340, R6 ;  /* 0x0000334016187816 */ /* 0x000fe40000000006 */
[----:B------:R-:W2:Y:S04]  /*630c0*/  LDL.LU R22, [R1+0xdc] ;  /* 0x0000dc0001167983 */ /* 0x000ea80000300800 */
[----:B------:R-:W3:Y:S04]  /*630d0*/  LDL.LU R6, [R1+0xc8] ;  /* 0x0000c80001067983 */ /* 0x000ee80000300800 */
[----:B------:R0:W-:Y:S04]  /*630e0*/  STL [R1+0x20], R24 ;  /* 0x0000201801007387 */ /* 0x0001e80000100800 */
[----:B------:R-:W4:Y:S04]  /*630f0*/  LDL.LU R29, [R1+0xd8] ;  /* 0x0000d800011d7983 */ /* 0x000f280000300800 */
[----:B------:R-:W4:Y:S04]  /*63100*/  LDL.LU R28, [R1+0xd4] ;  /* 0x0000d400011c7983 */ /* 0x000f280000300800 */
[----:B0-----:R-:W4:Y:S04]  /*63110*/  LDL.LU R24, [R1] ;  /* 0x0000000001187983 */ /* 0x001f280000300800 */
[----:B------:R0:W-:Y:S04]  /*63120*/  STL [R1+0x1acc], R25 ;  /* 0x001acc1901007387 */ /* 0x0001e80000100800 */
[----:B0-----:R-:W4:Y:S04]  /*63130*/  LDL.LU R25, [R1+0xf8] ;  /* 0x0000f80001197983 */ /* 0x001f280000300800 */
[----:B------:R-:W4:Y:S01]  /*63140*/  LDL.LU R4, [R1+0xfc] ;  /* 0x0000fc0001047983 */ /* 0x000f220000300800 */
[----:B------:R-:W-:-:S02]  /*63150*/  LOP3.LUT R26, R26, 0xffff, RZ, 0xc0, !PT ;  /* 0x0000ffff1a1a7812 */ /* 0x000fc400078ec0ff */
[----:B------:R-:W-:Y:S02]  /*63160*/  SHF.R.U32.HI R27, RZ, 0x8, R27 ;  /* 0x00000008ff1b7819 */ /* 0x000fe4000001161b */
[----:B------:R-:W-:Y:S01]  /*63170*/  PRMT R26, R26, 0x3340, R1 ;  /* 0x000033401a1a7816 */ /* 0x000fe20000000001 */
[----:B------:R-:W-:Y:S01]  /*63180*/  STL [R1+0x24], R5 ;  /* 0x0000240501007387 */ /* 0x000fe20000100800 */
[----:B------:R-:W-:-:S03]  /*63190*/  LOP3.LUT R27, R27, 0xffff, RZ, 0xc0, !PT ;  /* 0x0000ffff1b1b7812 */ /* 0x000fc600078ec0ff */
[----:B------:R0:W-:Y:S01]  /*631a0*/  STL [R1+0x1ac8], R26 ;  /* 0x001ac81a01007387 */ /* 0x0001e20000100800 */
[----:B------:R-:W-:-:S03]  /*631b0*/  PRMT R27, R27, 0x3340, R1 ;  /* 0x000033401b1b7816 */ /* 0x000fc60000000001 */
[----:B0-----:R-:W4:Y:S01]  /*631c0*/  LDL.LU R26, [R1+0xf4] ;  /* 0x0000f400011a7983 */ /* 0x001f220000300800 */
[----:B--2---:R-:W-:Y:S02]  /*631d0*/  SHF.R.U32.HI R22, RZ, 0x8, R22 ;  /* 0x00000008ff167819 */ /* 0x004fe40000011616 */
[----:B---3--:R-:W-:Y:S02]  /*631e0*/  SHF.R.U32.HI R6, RZ, 0x8, R6 ;  /* 0x00000008ff067819 */ /* 0x008fe40000011606 */
[----:B------:R-:W-:Y:S02]  /*631f0*/  LOP3.LUT R22, R22, 0xffff, RZ, 0xc0, !PT ;  /* 0x0000ffff16167812 */ /* 0x000fe400078ec0ff */
[----:B------:R-:W-:-:S04]  /*63200*/  LOP3.LUT R6, R6, 0xffff, RZ, 0xc0, !PT ;  /* 0x0000ffff06067812 */ /* 0x000fc800078ec0ff */
[----:B------:R-:W-:Y:S02]  /*63210*/  PRMT R6, R22, 0x3340, R6 ;  /* 0x0000334016067816 */ /* 0x000fe40000000006 */
[----:B----4-:R-:W-:Y:S02]  /*63220*/  SHF.R.U32.HI R5, RZ, 0x8, R4 ;  /* 0x00000008ff057819 */ /* 0x010fe40000011604 */
[----:B------:R-:W-:Y:S02]  /*63230*/  SHF.R.U32.HI R4, RZ, 0x8, R25 ;  /* 0x00000008ff047819 */ /* 0x000fe40000011619 */
[----:B------:R-:W2:Y:S01]  /*63240*/  LDL.LU R25, [R1+0xec] ;  /* 0x0000ec0001197983 */ /* 0x000ea20000300800 */
[----:B------:R-:W-:-:S03]  /*63250*/  LOP3.LUT R5, R5, 0xffff, RZ, 0xc0, !PT ;  /* 0x0000ffff05057812 */ /* 0x000fc600078ec0ff */
[----:B------:R-:W3:Y:S01]  /*63260*/  LDL.LU R22, [R1+0xd0] ;  /* 0x0000d00001167983 */ /* 0x000ee20000300800 */
[----:B------:R-:W-:-:S03]  /*63270*/  LOP3.LUT R4, R4, 0xffff, RZ, 0xc0, !PT ;  /* 0x0000ffff04047812 */ /* 0x000fc600078ec0ff */
[----:B------:R0:W-:Y:S01]  /*63280*/  STL [R1+0x10], R6 ;  /* 0x0000100601007387 */ /* 0x0001e20000100800 */
[----:B------:R-:W-:-:S03]  /*63290*/  PRMT R5, R5, 0x3340, R4 ;  /* 0x0000334005057816 */ /* 0x000fc60000000004 */
[----:B0-----:R-:W4:Y:S04]  /*632a0*/  LDL.LU R6, [R1+0xcc] ;  /* 0x0000cc0001067983 */ /* 0x001f280000300800 */
[----:B------:R0:W-:Y:S04]  /*632b0*/  STL [R1+0x1ac4], R27 ;  /* 0x001ac41b01007387 */ /* 0x0001e80000100800 */
[----:B0-----:R-:W2:Y:S04]  /*632c0*/  LDL.LU R27, [R1+0xe8] ;  /* 0x0000e800011b7983 */ /* 0x001ea80000300800 */
[----:B------:R-:W2:Y:S04]  /*632d0*/  LDL.LU R4, [R1+0x104] ;  /* 0x0001040001047983 */ /* 0x000ea80000300800 */
[----:B------:R3:W-:Y:S02]  /*632e0*/  STL [R1+0x14], R5 ;  /* 0x0000140501007387 */ /* 0x0007e40000100800 */
[----:B---3--:R-:W-:-:S02]  /*632f0*/  SHF.R.U32.HI R5, RZ, 0x8, R22 ;  /* 0x00000008ff057819 */ /* 0x008fc40000011616 */
[----:B----4-:R-:W-:Y:S02]  /*63300*/  SHF.R.U32.HI R22, RZ, 0x8, R6 ;  /* 0x00000008ff167819 */ /* 0x010fe40000011606 */
[----:B------:R-:W-:Y:S02]  /*63310*/  SHF.R.U32.HI R6, RZ, 0x8, R24 ;  /* 0x00000008ff067819 */ /* 0x000fe40000011618 */
[----:B------:R-:W3:Y:S01]  /*63320*/  LDL R24, [R1+0x1aa0] ;  /* 0x001aa00001187983 */ /* 0x000ee20000100800 */
[----:B--2---:R-:W-:-:S04]  /*63330*/  SHF.R.U32.HI R4, RZ, 0x8, R4 ;  /* 0x00000008ff047819 */ /* 0x004fc80000011604 */
[----:B------:R-:W-:-:S04]  /*63340*/  LOP3.LUT R4, R4, 0xffff, RZ, 0xc0, !PT ;  /* 0x0000ffff04047812 */ /* 0x000fc800078ec0ff */
[----:B------:R-:W-:-:S05]  /*63350*/  PRMT R4, R4, 0x3340, R1 ;  /* 0x0000334004047816 */ /* 0x000fca0000000001 */
[----:B------:R0:W-:Y:S04]  /*63360*/  STL [R1+0x1ac0], R4 ;  /* 0x001ac00401007387 */ /* 0x0001e80000100800 */
[----:B0-----:R-:W2:Y:S01]  /*63370*/  LDL.LU R4, [R1+0xf0] ;  /* 0x0000f00001047983 */ /* 0x001ea20000300800 */
[----:B------:R-:W-:Y:S02]  /*63380*/  SHF.R.U32.HI R29, RZ, 0x8, R29 ;  /* 0x00000008ff1d7819 */ /* 0x000fe4000001161d */
[----:B------:R-:W-:Y:S02]  /*63390*/  SHF.R.U32.HI R28, RZ, 0x8, R28 ;  /* 0x00000008ff1c7819 */ /* 0x000fe4000001161c */
[----:B------:R-:W-:Y:S02]  /*633a0*/  LOP3.LUT R5, R5, 0xffff, RZ, 0xc0, !PT ;  /* 0x0000ffff05057812 */ /* 0x000fe400078ec0ff */
[----:B------:R-:W-:-:S02]  /*633b0*/  LOP3.LUT R28, R28, 0xffff, RZ, 0xc0, !PT ;  /* 0x0000ffff1c1c7812 */ /* 0x000fc400078ec0ff */
[----:B------:R-:W-:Y:S02]  /*633c0*/  LOP3.LUT R29, R29, 0xffff, RZ, 0xc0, !PT ;  /* 0x0000ffff1d1d7812 */ /* 0x000fe400078ec0ff */
[----:B------:R-:W-:Y:S02]  /*633d0*/  PRMT R5, R5, 0x3340, R1 ;  /* 0x0000334005057816 */ /* 0x000fe40000000001 */
[----:B------:R-:W-:Y:S02]  /*633e0*/  LOP3.LUT R6, R6, 0xffff, RZ, 0xc0, !PT ;  /* 0x0000ffff06067812 */ /* 0x000fe400078ec0ff */
[----:B------:R-:W-:Y:S02]  /*633f0*/  LOP3.LUT R22, R22, 0xffff, RZ, 0xc0, !PT ;  /* 0x0000ffff16167812 */ /* 0x000fe400078ec0ff */
[----:B------:R-:W-:Y:S01]  /*63400*/  PRMT R28, R29, 0x3340, R28 ;  /* 0x000033401d1c7816 */ /* 0x000fe2000000001c */
[----:B------:R0:W-:Y:S04]  /*63410*/  STL [R1+0x1abc], R5 ;  /* 0x001abc0501007387 */ /* 0x0001e80000100800 */
[----:B------:R1:W-:Y:S01]  /*63420*/  STL [R1+0x4], R28 ;  /* 0x0000041c01007387 */ /* 0x0003e20000100800 */
[----:B0-----:R-:W-:-:S02]  /*63430*/  PRMT R5, R22, 0x3340, R6 ;  /* 0x0000334016057816 */ /* 0x001fc40000000006 */
[----:B------:R-:W-:Y:S02]  /*63440*/  SHF.R.U32.HI R22, RZ, 0x8, R27 ;  /* 0x00000008ff167819 */ /* 0x000fe4000001161b */
[----:B-1----:R-:W-:Y:S02]  /*63450*/  SHF.R.U32.HI R28, RZ, 0x8, R26 ;  /* 0x00000008ff1c7819 */ /* 0x002fe4000001161a */
[----:B------:R-:W-:Y:S02]  /*63460*/  LOP3.LUT R22, R22, 0xffff, RZ, 0xc0, !PT ;  /* 0x0000ffff16167812 */ /* 0x000fe400078ec0ff */
[----:B------:R-:W-:Y:S02]  /*63470*/  LOP3.LUT R28, R28, 0xffff, RZ, 0xc0, !PT ;  /* 0x0000ffff1c1c7812 */ /* 0x000fe400078ec0ff */
[----:B------:R-:W-:Y:S01]  /*63480*/  SHF.R.U32.HI R29, RZ, 0x8, R25 ;  /* 0x00000008ff1d7819 */ /* 0x000fe20000011619 */
[----:B------:R-:W-:Y:S03]  /*63490*/  STL [R1], R5 ;  /* 0x0000000501007387 */ /* 0x000fe60000100800 */
[----:B------:R-:W-:-:S04]  /*634a0*/  LOP3.LUT R29, R29, 0xffff, RZ, 0xc0, !PT ;  /* 0x0000ffff1d1d7812 */ /* 0x000fc800078ec0ff */
[----:B------:R-:W-:Y:S02]  /*634b0*/  PRMT R29, R29, 0x3340, R1 ;  /* 0x000033401d1d7816 */ /* 0x000fe40000000001 */
[----:B---3--:R-:W-:Y:S02]  /*634c0*/  ISETP.GE.AND P0, PT, R24, UR20, PT ;  /* 0x0000001418007c0c */ /* 0x008fe4000bf06270 */
[----:B--2---:R-:W-:Y:S01]  /*634d0*/  SHF.R.U32.HI R6, RZ, 0x8, R4 ;  /* 0x00000008ff067819 */ /* 0x004fe20000011604 */
[----:B------:R-:W0:Y:S01]  /*634e0*/  S2R R24, SR_TID.X ;  /* 0x0000000000187919 */ /* 0x000e220000002100 */
[----:B------:R-:W1:Y:S02]  /*634f0*/  S2R R27, SR_CgaCtaId ;  /* 0x00000000001b7919 */ /* 0x000e640000008800 */
[----:B------:R-:W-:Y:S01]  /*63500*/  LOP3.LUT R6, R6, 0xffff, RZ, 0xc0, !PT ;  /* 0x0000ffff06067812 */ /* 0x000fe200078ec0ff */
[----:B------:R-:W2:Y:S01]  /*63510*/  LDCU UR20, c[0x0][0x3b8] ;  /* 0x00007700ff1477ac */ /* 0x000ea20008000800 */
[----:B------:R-:W-:-:S02]  /*63520*/  PRMT R4, R28, 0x3340, R22 ;  /* 0x000033401c047816 */ /* 0x000fc40000000016 */
[----:B------:R-:W-:-:S05]  /*63530*/  PRMT R6, R6, 0x3340, R1 ;  /* 0x0000334006067816 */ /* 0x000fca0000000001 */
[----:B------:R-:W-:Y:S04]  /*63540*/  STL [R1+0x1ab8], R6 ;  /* 0x001ab80601007387 */ /* 0x000fe80000100800 */
[----:B------:R0:W-:Y:S01]  /*63550*/  STL [R1+0x1c], R4 ;  /* 0x00001c0401007387 */ /* 0x0001e20000100800 */
[----:B------:R-:W-:Y:S01]  /*63560*/  ISETP.LT.AND P3, PT, R12, UR4, !P0 ;  /* 0x000000040c007c0c */ /* 0x000fe2000c761270 */
[----:B------:R-:W3:Y:S02]  /*63570*/  LDCU UR4, c[0x0][0x3b4] ;  /* 0x00007680ff0477ac */ /* 0x000ee40008000800 */
[----:B------:R-:W-:Y:S01]  /*63580*/  STL [R1+0x1ab4], R29 ;  /* 0x001ab41d01007387 */ /* 0x000fe20000100800 */
[----:B0-----:R-:W-:Y:S02]  /*63590*/  LOP3.LUT R4, R15, 0x20, R24, 0x78, !PT ;  /* 0x000000200f047812 */ /* 0x001fe400078e7818 */
[----:B------:R-:W-:-:S03]  /*635a0*/  LOP3.LUT R12, R24, 0x20, RZ, 0xc0, !PT ;  /* 0x00000020180c7812 */ /* 0x000fc600078ec0ff */
[----:B------:R0:W-:Y:S04]  /*635b0*/  STL [R1+0x18], R4 ;  /* 0x0000180401007387 */ /* 0x0001e80000100800 */
[----:B------:R-:W4:Y:S01]  /*635c0*/  LDL.LU R24, [R1+0x8] ;  /* 0x0000080001187983 */ /* 0x000f220000300800 */
[----:B------:R-:W-:Y:S02]  /*635d0*/  MOV R26, 0x400 ;  /* 0x00000400001a7802 */ /* 0x000fe40000000f00 */
[----:B------:R-:W-:Y:S01]  /*635e0*/  PRMT R23, R20, 0x5410, R23 ;  /* 0x0000541014177816 */ /* 0x000fe20000000017 */
[----:B------:R-:W2:Y:S01]  /*635f0*/  LDL.LU R25, [R1+0xc] ;  /* 0x00000c0001197983 */ /* 0x000ea20000300800 */
[----:B-1----:R-:W-:Y:S02]  /*63600*/  LEA R26, R27, R26, 0x18 ;  /* 0x0000001a1b1a7211 */ /* 0x002fe400078ec0ff */
[----:B------:R-:W-:Y:S01]  /*63610*/  SHF.R.U32.HI R10, RZ, 0x8, R10 ;  /* 0x00000008ff0a7819 */ /* 0x000fe2000001160a */
[----:B------:R1:W-:Y:S02]  /*63620*/  STL [R1+0x1ab0], R23 ;  /* 0x001ab01701007387 */ /* 0x0003e40000100800 */
[----:B------:R-:W-:-:S02]  /*63630*/  IMAD R12, R12, 0x10, R26 ;  /* 0x000000100c0c7824 */ /* 0x000fc400078e021a */
[----:B------:R-:W2:Y:S01]  /*63640*/  LDL.LU R26, [R1+0x20] ;  /* 0x00002000011a7983 */ /* 0x000ea20000300800 */
[----:B------:R-:W-:-:S03]  /*63650*/  SHF.R.U32.HI R8, RZ, 0x8, R8 ;  /* 0x00000008ff087819 */ /* 0x000fc60000011608 */
[----:B------:R-:W2:Y:S01]  /*63660*/  LDL.LU R27, [R1+0x24] ;  /* 0x00002400011b7983 */ /* 0x000ea20000300800 */
[----:B------:R-:W-:-:S03]  /*63670*/  LOP3.LUT R10, R10, 0xffff, RZ, 0xc0, !PT ;  /* 0x0000ffff0a0a7812 */ /* 0x000fc600078ec0ff */
[----:B0-----:R-:W2:Y:S01]  /*63680*/  LDL.LU R4, [R1+0x10] ;  /* 0x0000100001047983 */ /* 0x001ea20000300800 */
[----:B------:R-:W-:-:S03]  /*63690*/  SHF.R.U32.HI R7, RZ, 0x8, R7 ;  /* 0x00000008ff077819 */ /* 0x000fc60000011607 */
[----:B------:R-:W2:Y:S01]  /*636a0*/  LDL.LU R5, [R1+0x14] ;  /* 0x0000140001057983 */ /* 0x000ea20000300800 */
[----:B------:R-:W-:-:S03]  /*636b0*/  LOP3.LUT R9, R9, 0xffff, RZ, 0xc0, !PT ;  /* 0x0000ffff09097812 */ /* 0x000fc600078ec0ff */
[----:B------:R-:W2:Y:S01]  /*636c0*/  LDL.LU R6, [R1+0x4] ;  /* 0x0000040001067983 */ /* 0x000ea20000300800 */
[----:B------:R-:W-:-:S03]  /*636d0*/  LOP3.LUT R8, R8, 0xffff, RZ, 0xc0, !PT ;  /* 0x0000ffff08087812 */ /* 0x000fc600078ec0ff */
[----:B------:R-:W2:Y:S01]  /*636e0*/  LDL.LU R29, [R1] ;  /* 0x00000000011d7983 */ /* 0x000ea20000300800 */
[----:B------:R-:W-:-:S03]  /*636f0*/  PRMT R10, R10, 0x3340, R1 ;  /* 0x000033400a0a7816 */ /* 0x000fc60000000001 */
[----:B------:R-:W2:Y:S01]  /*63700*/  LDL.LU R28, [R1+0x1e4] ;  /* 0x0001e400011c7983 */ /* 0x000ea20000300800 */
[----:B------:R-:W-:Y:S02]  /*63710*/  LOP3.LUT R7, R7, 0xffff, RZ, 0xc0, !PT ;  /* 0x0000ffff07077812 */ /* 0x000fe400078ec0ff */
[----:B------:R-:W-:Y:S01]  /*63720*/  PRMT R21, R14, 0x5410, R21 ;  /* 0x000054100e157816 */ /* 0x000fe20000000015 */
[----:B------:R-:W2:Y:S01]  /*63730*/  LDL.LU R15, [R1+0x1e0] ;  /* 0x0001e000010f7983 */ /* 0x000ea20000300800 */
[----:B------:R-:W-:-:S03]  /*63740*/  PRMT R9, R9, 0x3340, R1 ;  /* 0x0000334009097816 */ /* 0x000fc60000000001 */
[----:B------:R-:W2:Y:S01]  /*63750*/  LDL.LU R22, [R1+0x1c8] ;  /* 0x0001c80001167983 */ /* 0x000ea20000300800 */
[----:B------:R-:W-:Y:S02]  /*63760*/  LOP3.LUT R2, R2, 0xffff, RZ, 0xc0, !PT ;  /* 0x0000ffff02027812 */ /* 0x000fe400078ec0ff */
[----:B------:R-:W-:Y:S01]  /*63770*/  ISETP.LT.AND P1, PT, R18, UR5, !P0 ;  /* 0x0000000512007c0c */ /* 0x000fe2000c721270 */
[----:B------:R-:W2:Y:S01]  /*63780*/  LDL.LU R14, [R1+0x1c4] ;  /* 0x0001c400010e7983 */ /* 0x000ea20000300800 */
[----:B------:R-:W-:Y:S02]  /*63790*/  PRMT R8, R8, 0x3340, R1 ;  /* 0x0000334008087816 */ /* 0x000fe40000000001 */
[----:B------:R-:W-:Y:S01]  /*637a0*/  PRMT R19, R11, 0x5410, R19 ;  /* 0x000054100b137816 */ /* 0x000fe20000000013 */
[----:B------:R-:W2:Y:S01]  /*637b0*/  LDL.LU R20, [R1+0x1a0] ;  /* 0x0001a00001147983 */ /* 0x000ea20000300800 */
[--C-:B------:R-:W-:Y:S01]  /*637c0*/  PRMT R7, R7, 0x3340, R1.reuse ;  /* 0x0000334007077816 */ /* 0x100fe20000000001 */
[----:B------:R-:W-:Y:S01]  /*637d0*/  IMAD.IADD R0, R0, 0x1, R12 ;  /* 0x0000000100007824 */ /* 0x000fe200078e020c */
[----:B------:R-:W-:Y:S01]  /*637e0*/  PRMT R17, R17, 0x5410, R10 ;  /* 0x0000541011117816 */ /* 0x000fe2000000000a */
[----:B------:R-:W2:Y:S01]  /*637f0*/  LDL.LU R18, [R1+0x188] ;  /* 0x0001880001127983 */ /* 0x000ea20000300800 */
[----:B------:R-:W-:Y:S01]  /*63800*/  PRMT R2, R2, 0x3340, R1 ;  /* 0x0000334002027816 */ /* 0x000fe20000000001 */
[----:B------:R-:W0:Y:S02]  /*63810*/  LDCU UR5, c[0x0][0x3b8] ;  /* 0x00007700ff0577ac */ /* 0x000e240008000800 */
[----:B-1----:R-:W2:Y:S01]  /*63820*/  LDL.LU R23, [R1+0x1c] ;  /* 0x00001c0001177983 */ /* 0x002ea20000300800 */
[----:B------:R-:W-:-:S03]  /*63830*/  PRMT R16, R16, 0x5410, R9 ;  /* 0x0000541010107816 */ /* 0x000fc60000000009 */
[----:B------:R-:W2:Y:S01]  /*63840*/  LDL.LU R11, [R1+0x11c] ;  /* 0x00011c00010b7983 */ /* 0x000ea20000300800 */
[----:B------:R-:W-:-:S03]  /*63850*/  PRMT R13, R13, 0x5410, R8 ;  /* 0x000054100d0d7816 */ /* 0x000fc60000000008 */
[----:B------:R-:W2:Y:S01]  /*63860*/  LDL.LU R10, [R1+0x128] ;  /* 0x00012800010a7983 */ /* 0x000ea20000300800 */
[----:B------:R-:W-:-:S03]  /*63870*/  PRMT R3, R3, 0x5410, R7 ;  /* 0x0000541003037816 */ /* 0x000fc60000000007 */
[----:B------:R-:W2:Y:S04]  /*63880*/  LDL.LU R12, [R1+0x19c] ;  /* 0x00019c00010c7983 */ /* 0x000ea80000300800 */
[----:B------:R-:W2:Y:S04]  /*63890*/  LDL.LU R9, [R1+0x12c] ;  /* 0x00012c0001097983 */ /* 0x000ea80000300800 */
[----:B------:R-:W2:Y:S04]  /*638a0*/  LDL.LU R8, [R1+0x16c] ;  /* 0x00016c0001087983 */ /* 0x000ea80000300800 */
[----:B------:R-:W2:Y:S01]  /*638b0*/  LDL.LU R7, [R1+0x174] ;  /* 0x0001740001077983 */ /* 0x000ea20000300800 */
[----:B----4-:R-:W-:-:S03]  /*638c0*/  PRMT R2, R24, 0x5410, R2 ;  /* 0x0000541018027816 */ /* 0x010fc60000000002 */
[----:B------:R-:W2:Y:S02]  /*638d0*/  LDL.LU R24, [R1+0x1ad0] ;  /* 0x001ad00001187983 */ /* 0x000ea40000300800 */
[----:B--2---:R-:W-:Y:S02]  /*638e0*/  PRMT R24, R25, 0x5410, R24 ;  /* 0x0000541019187816 */ /* 0x004fe40000000018 */
[----:B------:R-:W2:Y:S04]  /*638f0*/  LDL.LU R25, [R1+0x1acc] ;  /* 0x001acc0001197983 */ /* 0x000ea80000300800 */
[----:B------:R1:W-:Y:S04]  /*63900*/  STL [R1+0x1aac], R24 ;  /* 0x001aac1801007387 */ /* 0x0003e80000100800 */
[----:B-1----:R-:W4:Y:S01]  /*63910*/  LDL.LU R24, [R1+0x180] ;  /* 0x0001800001187983 */ /* 0x002f220000300800 */
[----:B--2---:R-:W-:-:S03]  /*63920*/  PRMT R25, R26, 0x5410, R25 ;  /* 0x000054101a197816 */ /* 0x004fc60000000019 */
[----:B------:R-:W2:Y:S02]  /*63930*/  LDL.LU R26, [R1+0x1ac8] ;  /* 0x001ac800011a7983 */ /* 0x000ea40000300800 */
[----:B--2---:R-:W-:Y:S02]  /*63940*/  PRMT R26, R27, 0x5410, R26 ;  /* 0x000054101b1a7816 */ /* 0x004fe4000000001a */
[----:B------:R-:W2:Y:S02]  /*63950*/  LDL.LU R27, [R1+0x1ac4] ;  /* 0x001ac400011b7983 */ /* 0x000ea40000300800 */
[----:B--2---:R-:W-:Y:S02]  /*63960*/  PRMT R27, R4, 0x5410, R27 ;  /* 0x00005410041b7816 */ /* 0x004fe4000000001b */
[----:B------:R-:W2:Y:S02]  /*63970*/  LDL.LU R4, [R1+0x1ac0] ;  /* 0x001ac00001047983 */ /* 0x000ea40000300800 */
[----:B--2---:R-:W-:-:S02]  /*63980*/  PRMT R4, R5, 0x5410, R4 ;  /* 0x0000541005047816 */ /* 0x004fc40000000004 */
[----:B------:R-:W2:Y:S04]  /*63990*/  LDL.LU R5, [R1+0x1abc] ;  /* 0x001abc0001057983 */ /* 0x000ea80000300800 */
[----:B------:R1:W-:Y:S04]  /*639a0*/  STL [R1+0x10], R4 ;  /* 0x0000100401007387 */ /* 0x0003e80000100800 */
[----:B-1----:R-:W3:Y:S01]  /*639b0*/  LDL.LU R4, [R1+0x1b4] ;  /* 0x0001b40001047983 */ /* 0x002ee20000300800 */
[----:B--2---:R-:W-:-:S03]  /*639c0*/  PRMT R5, R6, 0x5410, R5 ;  /* 0x0000541006057816 */ /* 0x004fc60000000005 */
[----:B------:R-:W2:Y:S04]  /*639d0*/  LDL.LU R6, [R1+0x1ab8] ;  /* 0x001ab80001067983 */ /* 0x000ea80000300800 */
[----:B------:R1:W-:Y:S04]  /*639e0*/  STL [R1+0xc], R5 ;  /* 0x00000c0501007387 */ /* 0x0003e80000100800 */
[----:B-1----:R-:W3:Y:S01]  /*639f0*/  LDL.LU R5, [R1+0x1a8] ;  /* 0x0001a80001057983 */ /* 0x002ee20000300800 */
[----:B--2---:R-:W-:-:S03]  /*63a00*/  PRMT R6, R29, 0x5410, R6 ;  /* 0x000054101d067816 */ /* 0x004fc60000000006 */
[----:B------:R-:W2:Y:S04]  /*63a10*/  LDL.LU R29, [R1+0x1ab4] ;  /* 0x001ab400011d7983 */ /* 0x000ea80000300800 */
[----:B------:R1:W-:Y:S04]  /*63a20*/  STL [R1+0x14], R6 ;  /* 0x0000140601007387 */ /* 0x0003e80000100800 */
[----:B-1----:R-:W4:Y:S01]  /*63a30*/  LDL.LU R6, [R1+0x178] ;  /* 0x0001780001067983 */ /* 0x002f220000300800 */
[----:B--2---:R-:W-:-:S03]  /*63a40*/  PRMT R29, R23, 0x5410, R29 ;  /* 0x00005410171d7816 */ /* 0x004fc6000000001d */
[----:B------:R-:W2:Y:S01]  /*63a50*/  LDL.LU R23, [R1+0x1ab0] ;  /* 0x001ab00001177983 */ /* 0x000ea20000300800 */
[----:B------:R-:W-:Y:S02]  /*63a60*/  LOP3.LUT R28, R28, 0xffff, RZ, 0xc0, !PT ;  /* 0x0000ffff1c1c7812 */ /* 0x000fe400078ec0ff */
[----:B------:R-:W-:Y:S02]  /*63a70*/  LOP3.LUT R22, R22, 0xffff, RZ, 0xc0, !PT ;  /* 0x0000ffff16167812 */ /* 0x000fe400078ec0ff */
[----:B------:R-:W-:Y:S02]  /*63a80*/  LOP3.LUT R20, R20, 0xffff, RZ, 0xc0, !PT ;  /* 0x0000ffff14147812 */ /* 0x000fe400078ec0ff */
[----:B------:R-:W-:Y:S02]  /*63a90*/  LOP3.LUT R18, R18, 0xffff, RZ, 0xc0, !PT ;  /* 0x0000ffff12127812 */ /* 0x000fe400078ec0ff */
[----:B---3--:R-:W-:Y:S02]  /*63aa0*/  PRMT R4, R4, 0x4210, R28 ;  /* 0x0000421004047816 */ /* 0x008fe4000000001c */
[----:B------:R-:W-:-:S02]  /*63ab0*/  PRMT R5, R5, 0x4210, R22 ;  /* 0x0000421005057816 */ /* 0x000fc40000000016 */
[----:B----4-:R-:W-:Y:S02]  /*63ac0*/  PRMT R6, R6, 0x4210, R20 ;  /* 0x0000421006067816 */ /* 0x010fe40000000014 */
[----:B------:R-:W-:Y:S02]  /*63ad0*/  PRMT R7, R7, 0x4210, R18 ;  /* 0x0000421007077816 */ /* 0x000fe40000000012 */
[----:B------:R-:W-:Y:S02]  /*63ae0*/  LOP3.LUT R15, R15, 0xffff, RZ, 0xc0, !PT ;  /* 0x0000ffff0f0f7812 */ /* 0x000fe400078ec0ff */
[----:B------:R-:W-:Y:S02]  /*63af0*/  LOP3.LUT R14, R14, 0xffff, RZ, 0xc0, !PT ;  /* 0x0000ffff0e0e7812 */ /* 0x000fe400078ec0ff */
[----:B------:R-:W-:Y:S02]  /*63b00*/  LOP3.LUT R12, R12, 0xffff, RZ, 0xc0, !PT ;  /* 0x0000ffff0c0c7812 */ /* 0x000fe400078ec0ff */
[----:B------:R-:W-:Y:S01]  /*63b10*/  LOP3.LUT R24, R24, 0xffff, RZ, 0xc0, !PT ;  /* 0x0000ffff18187812 */ /* 0x000fe200078ec0ff */
[----:B------:R1:W-:Y:S01]  /*63b20*/  STL [R1+0x1c], R29 ;  /* 0x00001c1d01007387 */ /* 0x0003e20000100800 */
[----:B------:R-:W-:-:S03]  /*63b30*/  PRMT R8, R8, 0x4210, R15 ;  /* 0x0000421008087816 */ /* 0x000fc6000000000f */
[----:B------:R3:W-:Y:S01]  /*63b40*/  STS.128 [R0], R4 ;  /* 0x0000000400007388 */ /* 0x0007e20000000c00 */
[----:B------:R-:W-:Y:S02]  /*63b50*/  PRMT R9, R9, 0x4210, R14 ;  /* 0x0000421009097816 */ /* 0x000fe4000000000e */
[----:B------:R-:W-:Y:S02]  /*63b60*/  PRMT R10, R10, 0x4210, R12 ;  /* 0x000042100a0a7816 */ /* 0x000fe4000000000c */
[----:B------:R-:W-:Y:S01]  /*63b70*/  PRMT R11, R11, 0x4210, R24 ;  /* 0x000042100b0b7816 */ /* 0x000fe20000000018 */
[----:B-1----:R-:W4:Y:S04]  /*63b80*/  LDL.LU R29, [R1+0x114] ;  /* 0x00011400011d7983 */ /* 0x002f280000300800 */
[----:B------:R1:W-:Y:S01]  /*63b90*/  STS.128 [R0+0x80], R8 ;  /* 0x0000800800007388 */ /* 0x0003e20000000c00 */
[----:B---3--:R-:W-:-:S02]  /*63ba0*/  PRMT R5, R21, 0x5210, R22 ;  /* 0x0000521015057816 */ /* 0x008fc40000000016 */
[----:B------:R-:W-:Y:S02]  /*63bb0*/  PRMT R6, R19, 0x5210, R20 ;  /* 0x0000521013067816 */ /* 0x000fe40000000014 */
[----:B------:R-:W-:Y:S02]  /*63bc0*/  PRMT R7, R17, 0x5210, R18 ;  /* 0x0000521011077816 */ /* 0x000fe40000000012 */
[----:B-1----:R-:W-:Y:S02]  /*63bd0*/  PRMT R8, R16, 0x5210, R15 ;  /* 0x0000521010087816 */ /* 0x002fe4000000000f */
[----:B--2---:R-:W-:Y:S02]  /*63be0*/  PRMT R4, R23, 0x5210, R28 ;  /* 0x0000521017047816 */ /* 0x004fe4000000001c */
[----:B------:R-:W2:Y:S04]  /*63bf0*/  LDL.LU R28, [R1+0x120] ;  /* 0x00012000011c7983 */ /* 0x000ea80000300800 */
[----:B------:R-:W3:Y:S04]  /*63c00*/  LDL.LU R23, [R1+0x134] ;  /* 0x0001340001177983 */ /* 0x000ee80000300800 */
[----:B------:R-:W2:Y:S04]  /*63c10*/  LDL.LU R21, [R1+0x148] ;  /* 0x0001480001157983 */ /* 0x000ea80000300800 */
[----:B------:R-:W2:Y:S04]  /*63c20*/  LDL.LU R22, [R1+0x110] ;  /* 0x0001100001167983 */ /* 0x000ea80000300800 */
[----:B------:R-:W2:Y:S04]  /*63c30*/  LDL.LU R19, [R1+0x170] ;  /* 0x0001700001137983 */ /* 0x000ea80000300800 */
[----:B------:R-:W3:Y:S04]  /*63c40*/  LDL.LU R20, [R1+0x158] ;  /* 0x0001580001147983 */ /* 0x000ee80000300800 */
[----:B------:R-:W3:Y:S04]  /*63c50*/  LDL.LU R18, [R1+0x194] ;  /* 0x0001940001127983 */ /* 0x000ee80000300800 */
[----:B------:R-:W3:Y:S01]  /*63c60*/  LDL.LU R15, [R1+0x18] ;  /* 0x00001800010f7983 */ /* 0x000ee20000300800 */
[----:B------:R-:W1:Y:S01]  /*63c70*/  S2R R17, SR_CgaCtaId ;  /* 0x0000000000117919 */ /* 0x000e620000008800 */
[----:B------:R-:W-:-:S02]  /*63c80*/  MOV R11, 0x400 ;  /* 0x00000400000b7802 */ /* 0x000fc40000000f00 */
[----:B------:R-:W-:Y:S01]  /*63c90*/  PRMT R10, R3, 0x5210, R12 ;  /* 0x00005210030a7816 */ /* 0x000fe2000000000c */
[----:B------:R2:W-:Y:S01]  /*63ca0*/  STS.128 [R0+0x100], R4 ;  /* 0x0001000400007388 */ /* 0x0005e20000000c00 */
[----:B-1----:R-:W-:Y:S02]  /*63cb0*/  LEA R17, R17, R11, 0x18 ;  /* 0x0000000b11117211 */ /* 0x002fe400078ec0ff */
[----:B------:R-:W-:Y:S02]  /*63cc0*/  PRMT R11, R2, 0x5210, R24 ;  /* 0x00005210020b7816 */ /* 0x000fe40000000018 */
[----:B------:R-:W4:Y:S01]  /*63cd0*/  LDL.LU R24, [R1+0x1aac] ;  /* 0x001aac0001187983 */ /* 0x000f220000300800 */
[----:B------:R-:W-:Y:S02]  /*63ce0*/  PRMT R9, R13, 0x5210, R14 ;  /* 0x000052100d097816 */ /* 0x000fe4000000000e */
[----:B--2---:R-:W-:Y:S02]  /*63cf0*/  LOP3.LUT R4, R19, 0xffff, RZ, 0xc0, !PT ;  /* 0x0000ffff13047812 */ /* 0x004fe400078ec0ff */
[----:B---3--:R-:W-:Y:S01]  /*63d00*/  LOP3.LUT R3, R15, 0x40, RZ, 0x3c, !PT ;  /* 0x000000400f037812 */ /* 0x008fe200078e3cff */
[----:B------:R-:W-:-:S04]  /*63d10*/  IMAD.IADD R12, R17, 0x1, R15 ;  /* 0x00000001110c7824 */ /* 0x000fc800078e020f */
[----:B------:R-:W-:Y:S01]  /*63d20*/  IMAD.IADD R2, R17, 0x1, R3 ;  /* 0x0000000111027824 */ /* 0x000fe200078e0203 */
[----:B------:R-:W-:Y:S01]  /*63d30*/  LOP3.LUT R3, R21, 0xffff, RZ, 0xc0, !PT ;  /* 0x0000ffff15037812 */ /* 0x000fe200078ec0ff */
[----:B------:R-:W-:Y:S01]  /*63d40*/  STL [R1+0x8], R12 ;  /* 0x0000080c01007387 */ /* 0x000fe20000100800 */
[----:B------:R-:W-:Y:S02]  /*63d50*/  PRMT R21, R22, 0x4210, R4 ;  /* 0x0000421016157816 */ /* 0x000fe40000000004 */
[----:B----4-:R-:W-:Y:S01]  /*63d60*/  PRMT R22, R29, 0x4210, R3 ;  /* 0x000042101d167816 */ /* 0x010fe20000000003 */
[----:B------:R1:W-:Y:S04]  /*63d70*/  STL [R1+0x4], R2 ;  /* 0x0000040201007387 */ /* 0x0003e80000100800 */
[----:B------:R-:W2:Y:S04]  /*63d80*/  LDL.LU R29, [R1+0x1aa0] ;  /* 0x001aa000011d7983 */ /* 0x000ea80000300800 */
[----:B------:R-:W-:Y:S01]  /*63d90*/  STS.128 [R0+0x180], R8 ;  /* 0x0001800800007388 */ /* 0x000fe20000000c00 */
[----:B------:R-:W-:Y:S01]  /*63da0*/  BAR.SYNC.DEFER_BLOCKING 0x0 ;  /* 0x0000000000007b1d */ /* 0x000fe20000010000 */
[----:B------:R-:W-:Y:S01]  /*63db0*/  IMAD.MOV.U32 R7, RZ, RZ, R2 ;  /* 0x000000ffff077224 */ /* 0x000fe200078e0002 */
[----:B-1----:R-:W-:-:S02]  /*63dc0*/  LOP3.LUT R2, R18, 0xffff, RZ, 0xc0, !PT ;  /* 0x0000ffff12027812 */ /* 0x002fc400078ec0ff */
[----:B------:R-:W-:Y:S02]  /*63dd0*/  PRMT R25, R25, 0x5210, R4 ;  /* 0x0000521019197816 */ /* 0x000fe40000000004 */
[----:B------:R-:W1:Y:S04]  /*63de0*/  LDS.128 R8, [R12] ;  /* 0x000000000c087984 */ /* 0x000e680000000c00 */
[----:B------:R-:W3:Y:S04]  /*63df0*/  LDS.128 R16, [R7] ;  /* 0x0000000007107984 */ /* 0x000ee80000000c00 */
[----:B------:R-:W4:Y:S04]  /*63e00*/  LDS.128 R12, [R12+0x200] ;  /* 0x000200000c0c7984 */ /* 0x000f280000000c00 */
[----:B------:R-:W0:Y:S01]  /*63e10*/  LDS.128 R4, [R7+0x200] ;  /* 0x0002000007047984 */ /* 0x000e220000000c00 */
[----:B------:R-:W-:-:S02]  /*63e20*/  PRMT R20, R20, 0x4210, R2 ;  /* 0x0000421014147816 */ /* 0x000fc40000000002 */
[----:B------:R-:W-:Y:S02]  /*63e30*/  PRMT R24, R24, 0x5210, R2 ;  /* 0x0000521018187816 */ /* 0x000fe40000000002 */
[----:B------:R-:W-:-:S04]  /*63e40*/  LOP3.LUT R2, R28, 0xffff, RZ, 0xc0, !PT ;  /* 0x0000ffff1c027812 */ /* 0x000fc800078ec0ff */
[--C-:B------:R-:W-:Y:S01]  /*63e50*/  PRMT R23, R23, 0x4210, R2.reuse ;  /* 0x0000421017177816 */ /* 0x100fe20000000002 */
[----:B------:R-:W-:Y:S01]  /*63e60*/  BAR.SYNC.DEFER_BLOCKING 0x0 ;  /* 0x0000000000007b1d */ /* 0x000fe20000010000 */
[----:B------:R-:W-:Y:S02]  /*63e70*/  PRMT R26, R26, 0x5210, R3 ;  /* 0x000052101a1a7816 */ /* 0x000fe40000000003 */
[----:B------:R-:W-:-:S03]  /*63e80*/  PRMT R27, R27, 0x5210, R2 ;  /* 0x000052101b1b7816 */ /* 0x000fc60000000002 */
[----:B------:R-:W-:Y:S04]  /*63e90*/  STS.128 [R0], R20 ;  /* 0x0000001400007388 */ /* 0x000fe80000000c00 */
[----:B------:R-:W-:Y:S04]  /*63ea0*/  STS.128 [R0+0x100], R24 ;  /* 0x0001001800007388 */ /* 0x000fe80000000c00 */
[----:B--2---:R2:W-:Y:S04]  /*63eb0*/  STL [R1+0x1aa8], R29 ;  /* 0x001aa81d01007387 */ /* 0x0045e80000100800 */
[----:B--2---:R-:W2:Y:S04]  /*63ec0*/  LDL.LU R29, [R1+0x10] ;  /* 0x00001000011d7983 */ /* 0x004ea80000300800 */
[----:B------:R-:W2:Y:S04]  /*63ed0*/  LDL.LU R28, [R1+0x15c] ;  /* 0x00015c00011c7983 */ /* 0x000ea80000300800 */
[----:B-1----:R1:W-:Y:S04]  /*63ee0*/  STL [R1+0x1aa4], R11 ;  /* 0x001aa40b01007387 */ /* 0x0023e80000100800 */
        /* <DEDUP_REMOVED lines=8> */
[----:B------:R-:W3:Y:S04]  /*63f70*/  LDL.LU R25, [R1+0x1ac] ;  /* 0x0001ac0001197983 */ /* 0x000ee80000300800 */
[----:B------:R-:W4:Y:S04]  /*63f80*/  LDL.LU R26, [R1+0x190] ;  /* 0x00019000011a7983 */ /* 0x000f280000300800 */
[----:B------:R-:W4:Y:S01]  /*63f90*/  LDL.LU R27, [R1+0xc] ;  /* 0x00000c00011b7983 */ /* 0x000f220000300800 */
[----:B--2---:R-:W-:-:S02]  /*63fa0*/  LOP3.LUT R24, R24, 0xffff, RZ, 0xc0, !PT ;  /* 0x0000ffff18187812 */ /* 0x004fc400078ec0ff */
[----:B---3--:R-:W-:Y:S02]  /*63fb0*/  LOP3.LUT R25, R25, 0xffff, RZ, 0xc0, !PT ;  /* 0x0000ffff19197812 */ /* 0x008fe400078ec0ff */
[--C-:B------:R-:W-:Y:S02]  /*63fc0*/  PRMT R20, R20, 0x4210, R24.reuse ;  /* 0x0000421014147816 */ /* 0x100fe40000000018 */
[----:B------:R-:W-:Y:S02]  /*63fd0*/  PRMT R24, R29, 0x5210, R24 ;  /* 0x000052101d187816 */ /* 0x000fe40000000018 */
[----:B------:R-:W2:Y:S01]  /*63fe0*/  LDL.LU R29, [R1+0x1aa8] ;  /* 0x001aa800011d7983 */ /* 0x000ea20000300800 */
[----:B----4-:R-:W-:Y:S02]  /*63ff0*/  LOP3.LUT R26, R26, 0xffff, RZ, 0xc0, !PT ;  /* 0x0000ffff1a1a7812 */ /* 0x010fe400078ec0ff */
[--C-:B------:R-:W-:Y:S02]  /*64000*/  PRMT R21, R21, 0x4210, R25.reuse ;  /* 0x0000421015157816 */ /* 0x100fe40000000019 */
[----:B------:R-:W-:-:S02]  /*64010*/  PRMT R25, R27, 0x5210, R25 ;  /* 0x000052101b197816 */ /* 0x000fc40000000019 */
[----:B------:R-:W-:Y:S02]  /*64020*/  LOP3.LUT R27, R28, 0xffff, RZ, 0xc0, !PT ;  /* 0x0000ffff1c1b7812 */ /* 0x000fe400078ec0ff */
[--C-:B------:R-:W-:Y:S02]  /*64030*/  PRMT R22, R22, 0x4210, R26.reuse ;  /* 0x0000421016167816 */ /* 0x100fe4000000001a */
[----:B------:R-:W-:Y:S02]  /*64040*/  PRMT R26, R23, 0x5210, R26 ;  /* 0x00005210171a7816 */ /* 0x000fe4000000001a */
[----:B------:R-:W-:-:S05]  /*64050*/  PRMT R23, R2, 0x4210, R27 ;  /* 0x0000421002177816 */ /* 0x000fca000000001b */
[----:B------:R1:W-:Y:S01]  /*64060*/  STS.128 [R0+0x80], R20 ;  /* 0x0000801400007388 */ /* 0x0003e20000000c00 */
[----:B------:R-:W-:-:S03]  /*64070*/  PRMT R27, R3, 0x5210, R27 ;  /* 0x00005210031b7816 */ /* 0x000fc6000000001b */
[----:B-1----:R-:W3:Y:S04]  /*64080*/  LDL.LU R21, [R1+0x2c] ;  /* 0x00002c0001157983 */ /* 0x002ee80000300800 */
[----:B------:R-:W4:Y:S04]  /*64090*/  LDL.LU R22, [R1+0x30] ;  /* 0x0000300001167983 */ /* 0x000f280000300800 */
[----:B------:R-:W4:Y:S04]  /*640a0*/  LDL.LU R23, [R1+0x34] ;  /* 0x0000340001177983 */ /* 0x000f280000300800 */
[----:B------:R1:W-:Y:S04]  /*640b0*/  STS.128 [R0+0x180], R24 ;  /* 0x0001801800007388 */ /* 0x0003e80000000c00 */
[----:B-1----:R-:W4:Y:S04]  /*640c0*/  LDL.LU R26, [R1+0x38] ;  /* 0x00003800011a7983 */ /* 0x002f280000300800 */
[----:B------:R-:W4:Y:S01]  /*640d0*/  LDL.LU R27, [R1+0x3c] ;  /* 0x00003c00011b7983 */ /* 0x000f220000300800 */
[----:B------:R-:W-:Y:S01]  /*640e0*/  BAR.SYNC.DEFER_BLOCKING 0x0 ;  /* 0x0000000000007b1d */ /* 0x000fe20000010000 */
[C---:B------:R-:W-:Y:S01]  /*640f0*/  ISETP.LT.AND P2, PT, R11.reuse, UR21, !P0 ;  /* 0x000000150b007c0c */ /* 0x040fe2000c741270 */
[----:B0-----:R-:W-:Y:S01]  /*64100*/  IMAD R11, R11, UR5, RZ ;  /* 0x000000050b0b7c24 */ /* 0x001fe2000f8e02ff */
[----:B------:R-:W-:-:S03]  /*64110*/  PRMT R0, R8, 0x7770, RZ ;  /* 0x0000777008007816 */ /* 0x000fc600000000ff */
[----:B------:R-:W0:Y:S01]  /*64120*/  LDCU UR21, c[0x0][0x39c] ;  /* 0x00007380ff1577ac */ /* 0x000e220008000800 */
[----:B------:R-:W4:Y:S01]  /*64130*/  LDL.LU R24, [R1+0x48] ;  /* 0x0000480001187983 */ /* 0x000f220000300800 */
[----:B------:R-:W1:Y:S03]  /*64140*/  LDCU UR5, c[0x0][0x3b8] ;  /* 0x00007700ff0577ac */ /* 0x000e660008000800 */
[----:B------:R-:W4:Y:S01]  /*64150*/  LDL.LU R25, [R1+0x50] ;  /* 0x0000500001197983 */ /* 0x000f220000300800 */
[----:B--2---:R-:W-:Y:S01]  /*64160*/  IMAD R29, R29, UR4, RZ ;  /* 0x000000041d1d7c24 */ /* 0x004fe2000f8e02ff */
[----:B------:R-:W2:Y:S04]  /*64170*/  LDCU UR4, c[0x0][0x3b8] ;  /* 0x00007700ff0477ac */ /* 0x000ea80008000800 */
[C---:B------:R-:W-:Y:S01]  /*64180*/  IADD3 R28, P4, PT, R29.reuse, UR12, RZ ;  /* 0x0000000c1d1c7c10 */ /* 0x040fe2000ff9e0ff */
[----:B------:R-:W0:Y:S03]  /*64190*/  LDCU UR12, c[0x0][0x3b8] ;  /* 0x00007700ff0c77ac */ /* 0x000e260008000800 */
[----:B------:R-:W-:Y:S01]  /*641a0*/  LEA.HI.X.SX32 R29, R29, UR13, 0x1, P4 ;  /* 0x0000000d1d1d7c11 */ /* 0x000fe2000a0f0eff */
[----:B------:R-:W0:Y:S01]  /*641b0*/  LDCU UR13, c[0x0][0x3b8] ;  /* 0x00007700ff0d77ac */ /* 0x000e220008000800 */
[----:B------:R-:W-:-:S04]  /*641c0*/  IADD3 R2, P4, PT, R11, R28, RZ ;  /* 0x0000001c0b027210 */ /* 0x000fc80007f9e0ff */
[----:B------:R-:W-:-:S05]  /*641d0*/  LEA.HI.X.SX32 R3, R11, R29, 0x1, P4 ;  /* 0x0000001d0b037211 */ /* 0x000fca00020f0eff */
[----:B------:R4:W-:Y:S01]  /*641e0*/  @P2 STG.E.U8 desc[UR8][R2.64], R0 ;  /* 0x0000000002002986 */ /* 0x0009e2000c101108 */
[C---:B---3--:R-:W-:Y:S01]  /*641f0*/  ISETP.LT.AND P6, PT, R21.reuse, UR22, !P0 ;  /* 0x0000001615007c0c */ /* 0x048fe2000c7c1270 */
[----:B------:R-:W-:Y:S02]  /*64200*/  IMAD R21, R21, UR6, RZ ;  /* 0x0000000615157c24 */ /* 0x000fe4000f8e02ff */
[C---:B----4-:R-:W-:Y:S01]  /*64210*/  IMAD R0, R22.reuse, UR14, RZ ;  /* 0x0000000e16007c24 */ /* 0x050fe2000f8e02ff */
[----:B------:R-:W-:Y:S01]  /*64220*/  ISETP.LT.AND P4, PT, R22, UR23, !P0 ;  /* 0x0000001716007c0c */ /* 0x000fe2000c781270 */
[----:B------:R-:W3:Y:S01]  /*64230*/  LDCU UR22, c[0x0][0x39c] ;  /* 0x00007380ff1677ac */ /* 0x000ee20008000800 */
[C---:B------:R-:W-:Y:S02]  /*64240*/  IADD3 R20, P2, PT, R21.reuse, R28, RZ ;  /* 0x0000001c15147210 */ /* 0x040fe40007f5e0ff */
[----:B------:R-:W-:Y:S01]  /*64250*/  PRMT R3, R16, 0x7770, RZ ;  /* 0x0000777010037816 */ /* 0x000fe200000000ff */
[----:B------:R-:W4:Y:S01]  /*64260*/  LDCU UR6, c[0x0][0x3b8] ;  /* 0x00007700ff0677ac */ /* 0x000f220008000800 */
[----:B------:R-:W-:-:S02]  /*64270*/  LEA.HI.X.SX32 R21, R21, R29, 0x1, P2 ;  /* 0x0000001d15157211 */ /* 0x000fc400010f0eff */
[-C--:B------:R-:W-:Y:S01]  /*64280*/  IADD3 R2, P5, PT, R0, R28.reuse, RZ ;  /* 0x0000001c00027210 */ /* 0x080fe20007fbe0ff */
[C---:B------:R-:W-:Y:S01]  /*64290*/  IMAD R22, R23.reuse, UR15, RZ ;  /* 0x0000000f17167c24 */ /* 0x040fe2000f8e02ff */
[----:B------:R-:W-:Y:S01]  /*642a0*/  ISETP.LT.AND P2, PT, R23, UR24, !P0 ;  /* 0x0000001817007c0c */ /* 0x000fe2000c741270 */
[----:B------:R0:W-:Y:S01]  /*642b0*/  @P6 STG.E.U8 desc[UR8][R20.64], R3 ;  /* 0x0000000314006986 */ /* 0x0001e2000c101108 */
[----:B------:R-:W-:Y:S01]  /*642c0*/  PRMT R23, R12, 0x7770, RZ ;  /* 0x000077700c177816 */ /* 0x000fe200000000ff */
[----:B------:R-:W1:Y:S01]  /*642d0*/  LDCU UR15, c[0x0][0x39c] ;  /* 0x00007380ff0f77ac */ /* 0x000e620008000800 */
[----:B------:R-:W1:Y:S01]  /*642e0*/  LDCU UR14, c[0x0][0x3b8] ;  /* 0x00007700ff0e77ac */ /* 0x000e620008000800 */
[-C--:B0-----:R-:W-:Y:S01]  /*642f0*/  LEA.HI.X.SX32 R3, R0, R29.reuse, 0x1, P5 ;  /* 0x0000001d00037211 */ /* 0x081fe200028f0eff */
[C---:B------:R-:W-:Y:S01]  /*64300*/  IMAD R0, R26.reuse, UR16, RZ ;  /* 0x000000101a007c24 */ /* 0x040fe2000f8e02ff */
[----:B------:R-:W-:Y:S01]  /*64310*/  ISETP.LT.AND P5, PT, R26, UR25, !P0 ;  /* 0x000000191a007c0c */ /* 0x000fe2000c7a1270 */
[----:B------:R-:W0:Y:S01]  /*64320*/  LDCU UR16, c[0x0][0x39c] ;  /* 0x00007380ff1077ac */ /* 0x000e220008000800 */
[----:B------:R-:W2:Y:S04]  /*64330*/  LDL.LU R26, [R1+0x58] ;  /* 0x00005800011a7983 */ /* 0x000ea80000300800 */
[----:B------:R1:W-:Y:S04]  /*64340*/  @P4 STG.E.U8 desc[UR8][R2.64], R23 ;  /* 0x0000001702004986 */ /* 0x0003e8000c101108 */
[----:B-1----:R-:W2:Y:S01]  /*64350*/  LDL.LU R2, [R1+0x40] ;  /* 0x0000400001027983 */ /* 0x002ea20000300800 */
[C---:B------:R-:W-:Y:S01]  /*64360*/  ISETP.LT.AND P4, PT, R27.reuse, UR26, !P0 ;  /* 0x0000001a1b007c0c */ /* 0x040fe2000c781270 */
[----:B------:R-:W-:Y:S01]  /*64370*/  IMAD R3, R27, UR17, RZ ;  /* 0x000000111b037c24 */ /* 0x000fe2000f8e02ff */
[----:B------:R-:W-:Y:S01]  /*64380*/  IADD3 R20, P6, PT, R22, R28, RZ ;  /* 0x0000001c16147210 */ /* 0x000fe20007fde0ff */
[----:B------:R-:W3:Y:S01]  /*64390*/  LDL.LU R27, [R1+0x5c] ;  /* 0x00005c00011b7983 */ /* 0x000ee20000300800 */
[----:B------:R-:W-:Y:S01]  /*643a0*/  PRMT R23, R16, 0x7771, RZ ;  /* 0x0000777110177816 */ /* 0x000fe200000000ff */
[----:B------:R-:W1:Y:S01]  /*643b0*/  LDCU UR17, c[0x0][0x39c] ;  /* 0x00007380ff1177ac */ /* 0x000e620008000800 */
[----:B------:R-:W-:-:S02]  /*643c0*/  LEA.HI.X.SX32 R21, R22, R29, 0x1, P6 ;  /* 0x0000001d16157211 */ /* 0x000fc400030f0eff */
[----:B------:R-:W-:-:S05]  /*643d0*/  PRMT R22, R4, 0x7770, RZ ;  /* 0x0000777004167816 */ /* 0x000fca00000000ff */
[----:B------:R0:W-:Y:S02]  /*643e0*/  @P2 STG.E.U8 desc[UR8][R20.64], R22 ;  /* 0x0000001614002986 */ /* 0x0001e4000c101108 */
[----:B0-----:R-:W-:Y:S02]  /*643f0*/  IADD3 R20, P2, PT, R0, R28, RZ ;  /* 0x0000001c00147210 */ /* 0x001fe40007f5e0ff */
[----:B------:R-:W-:Y:S02]  /*64400*/  PRMT R22, R8, 0x7771, RZ ;  /* 0x0000777108167816 */ /* 0x000fe400000000ff */
[----:B------:R-:W-:-:S05]  /*64410*/  LEA.HI.X.SX32 R21, R0, R29, 0x1, P2 ;  /* 0x0000001d00157211 */ /* 0x000fca00010f0eff */
[----:B------:R0:W-:Y:S02]  /*64420*/  @P5 STG.E.U8 desc[UR8][R20.64], R22 ;  /* 0x0000001614005986 */ /* 0x0001e4000c101108 */
[----:B0-----:R-:W-:Y:S01]  /*64430*/  IMAD R22, R24, UR19, RZ ;  /* 0x0000001318167c24 */ /* 0x001fe2000f8e02ff */
[----:B------:R-:W0:Y:S01]  /*64440*/  LDCU UR19, c[0x0][0x39c] ;  /* 0x00007380ff1377ac */ /* 0x000e220008000800 */
[C---:B--2---:R-:W-:Y:S01]  /*64450*/  IMAD R0, R2.reuse, UR18, RZ ;  /* 0x0000001202007c24 */ /* 0x044fe2000f8e02ff */
[----:B------:R-:W-:Y:S01]  /*64460*/  ISETP.LT.AND P2, PT, R2, UR27, !P0 ;  /* 0x0000001b02007c0c */ /* 0x000fe2000c741270 */
[----:B------:R-:W2:Y:S01]  /*64470*/  LDCU UR18, c[0x0][0x39c] ;  /* 0x00007380ff1277ac */ /* 0x000ea20008000800 */
[CC--:B------:R-:W-:Y:S02]  /*64480*/  IADD3 R2, P6, PT, R3.reuse, R28.reuse, RZ ;  /* 0x0000001c03027210 */ /* 0x0c0fe40007fde0ff */
[----:B------:R-:W-:Y:S02]  /*64490*/  IADD3 R20, P5, PT, R0, R28, RZ ;  /* 0x0000001c00147210 */ /* 0x000fe40007fbe0ff */
[----:B------:R-:W-:-:S02]  /*644a0*/  LEA.HI.X.SX32 R3, R3, R29, 0x1, P6 ;  /* 0x0000001d03037211 */ /* 0x000fc400030f0eff */
[----:B------:R-:W-:Y:S02]  /*644b0*/  LEA.HI.X.SX32 R21, R0, R29, 0x1, P5 ;  /* 0x0000001d00157211 */ /* 0x000fe400028f0eff */
[----:B------:R-:W-:Y:S02]  /*644c0*/  PRMT R0, R12, 0x7771, RZ ;  /* 0x000077710c007816 */ /* 0x000fe400000000ff */
[----:B------:R-:W-:Y:S01]  /*644d0*/  ISETP.LT.AND P6, PT, R24, UR21, !P0 ;  /* 0x0000001518007c0c */ /* 0x000fe2000c7c1270 */
[----:B------:R0:W-:Y:S04]  /*644e0*/  @P4 STG.E.U8 desc[UR8][R2.64], R23 ;  /* 0x0000001702004986 */ /* 0x0001e8000c101108 */
[----:B------:R1:W-:Y:S01]  /*644f0*/  @P2 STG.E.U8 desc[UR8][R20.64], R0 ;  /* 0x0000000014002986 */ /* 0x0003e2000c101108 */
[----:B------:R-:W-:-:S02]  /*64500*/  ISETP.LT.AND P5, PT, R25, UR28, !P0 ;  /* 0x0000001c19007c0c */ /* 0x000fc4000c7a1270 */
[----:B------:R-:W-:Y:S01]  /*64510*/  ISETP.LT.AND P4, PT, R26, UR29, !P0 ;  /* 0x0000001d1a007c0c */ /* 0x000fe2000c781270 */
[----:B------:R-:W2:Y:S01]  /*64520*/  LDL.LU R24, [R1+0x64] ;  /* 0x0000640001187983 */ /* 0x000ea20000300800 */
[----:B0-----:R-:W-:Y:S02]  /*64530*/  PRMT R3, R4, 0x7771, RZ ;  /* 0x0000777104037816 */ /* 0x001fe400000000ff */
[-C--:B-1----:R-:W-:Y:S01]  /*64540*/  IADD3 R20, P2, PT, R22, R28.reuse, RZ ;  /* 0x0000001c16147210 */ /* 0x082fe20007f5e0ff */
[----:B------:R-:W-:Y:S01]  /*64550*/  IMAD R0, R25, UR20, RZ ;  /* 0x0000001419007c24 */ /* 0x000fe2000f8e02ff */
[----:B------:R-:W-:Y:S01]  /*64560*/  PRMT R23, R8, 0x7772, RZ ;  /* 0x0000777208177816 */ /* 0x000fe200000000ff */
[----:B------:R-:W4:Y:S01]  /*64570*/  LDL.LU R25, [R1+0x100] ;  /* 0x0001000001197983 */ /* 0x000f220000300800 */
[----:B------:R-:W-:Y:S01]  /*64580*/  LEA.HI.X.SX32 R21, R22, R29, 0x1, P2 ;  /* 0x0000001d16157211 */ /* 0x000fe200010f0eff */
[----:B------:R-:W-:Y:S01]  /*64590*/  IMAD R22, R26, UR4, RZ ;  /* 0x000000041a167c24 */ /* 0x000fe2000f8e02ff */
[-C--:B------:R-:W-:Y:S01]  /*645a0*/  IADD3 R2, P2, PT, R0, R28.reuse, RZ ;  /* 0x0000001c00027210 */ /* 0x080fe20007f5e0ff */
[----:B------:R-:W4:Y:S01]  /*645b0*/  LDL.LU R26, [R1+0x6c] ;  /* 0x00006c00011a7983 */ /* 0x000f220000300800 */
[----:B------:R-:W-:Y:S01]  /*645c0*/  PRMT R8, R8, 0x7773, RZ ;  /* 0x0000777308087816 */ /* 0x000fe200000000ff */
[----:B------:R-:W0:Y:S02]  /*645d0*/  LDCU UR4, c[0x0][0x3b8] ;  /* 0x00007700ff0477ac */ /* 0x000e240008000800 */
[----:B------:R1:W-:Y:S02]  /*645e0*/  @P6 STG.E.U8 desc[UR8][R20.64], R3 ;  /* 0x0000000314006986 */ /* 0x0003e4000c101108 */
[----:B-1----:R-:W-:-:S02]  /*645f0*/  IADD3 R20, P6, PT, R22, R28, RZ ;  /* 0x0000001c16147210 */ /* 0x002fc40007fde0ff */
[-C--:B------:R-:W-:Y:S02]  /*64600*/  LEA.HI.X.SX32 R3, R0, R29.reuse, 0x1, P2 ;  /* 0x0000001d00037211 */ /* 0x080fe400010f0eff */
[----:B------:R-:W-:Y:S02]  /*64610*/  LEA.HI.X.SX32 R21, R22, R29, 0x1, P6 ;  /* 0x0000001d16157211 */ /* 0x000fe400030f0eff */
[C---:B------:R-:W-:Y:S01]  /*64620*/  PRMT R22, R16.reuse, 0x7772, RZ ;  /* 0x0000777210167816 */ /* 0x040fe200000000ff */
[C---:B---3--:R-:W-:Y:S01]  /*64630*/  IMAD R0, R27.reuse, UR5, RZ ;  /* 0x000000051b007c24 */ /* 0x048fe2000f8e02ff */
[----:B------:R-:W-:Y:S01]  /*64640*/  ISETP.LT.AND P2, PT, R27, UR22, !P0 ;  /* 0x000000161b007c0c */ /* 0x000fe2000c741270 */
[----:B------:R1:W-:Y:S01]  /*64650*/  @P5 STG.E.U8 desc[UR8][R2.64], R23 ;  /* 0x0000001702005986 */ /* 0x0003e2000c101108 */
[----:B------:R-:W-:Y:S01]  /*64660*/  PRMT R16, R16, 0x7773, RZ ;  /* 0x0000777310107816 */ /* 0x000fe200000000ff */
[----:B------:R-:W3:Y:S02]  /*64670*/  LDCU UR5, c[0x0][0x39c] ;  /* 0x00007380ff0577ac */ /* 0x000ee40008000800 */
[----:B------:R-:W0:Y:S04]  /*64680*/  LDL.LU R27, [R1+0x70] ;  /* 0x00007000011b7983 */ /* 0x000e280000300800 */
[----:B------:R3:W-:Y:S04]  /*64690*/  @P4 STG.E.U8 desc[UR8][R20.64], R22 ;  /* 0x0000001614004986 */ /* 0x0007e8000c101108 */
[----:B-1----:R-:W4:Y:S04]  /*646a0*/  LDL.LU R23, [R1+0x68] ;  /* 0x0000680001177983 */ /* 0x002f280000300800 */
[----:B---3--:R-:W3:Y:S01]  /*646b0*/  LDL.LU R21, [R1+0x60] ;  /* 0x0000600001157983 */ /* 0x008ee20000300800 */
[----:B------:R-:W-:-:S02]  /*646c0*/  IADD3 R2, P6, PT, R0, R28, RZ ;  /* 0x0000001c00027210 */ /* 0x000fc40007fde0ff */
[----:B------:R-:W-:Y:S02]  /*646d0*/  PRMT R20, R12, 0x7772, RZ ;  /* 0x000077720c147816 */ /* 0x000fe400000000ff */
[----:B------:R-:W-:-:S05]  /*646e0*/  LEA.HI.X.SX32 R3, R0, R29, 0x1, P6 ;  /* 0x0000001d00037211 */ /* 0x000fca00030f0eff */
[----:B------:R1:W-:Y:S01]  /*646f0*/  @P2 STG.E.U8 desc[UR8][R2.64], R20 ;  /* 0x0000001402002986 */ /* 0x0003e2000c101108 */
[----:B------:R-:W-:Y:S02]  /*64700*/  PRMT R22, R4, 0x7772, RZ ;  /* 0x0000777204167816 */ /* 0x000fe400000000ff */
[C---:B--2---:R-:W-:Y:S02]  /*64710*/  ISETP.LT.AND P4, PT, R24.reuse, UR16, !P0 ;  /* 0x0000001018007c0c */ /* 0x044fe4000c781270 */
[C---:B---3--:R-:W-:Y:S01]  /*64720*/  ISETP.LT.AND P5, PT, R21.reuse, UR15, !P0 ;  /* 0x0000000f15007c0c */ /* 0x048fe2000c7a1270 */
[----:B----4-:R-:W-:Y:S01]  /*64730*/  IMAD R0, R21, UR6, RZ ;  /* 0x0000000615007c24 */ /* 0x010fe2000f8e02ff */
[----:B------:R-:W2:Y:S01]  /*64740*/  LDCU UR6, c[0x0][0x39c] ;  /* 0x00007380ff0677ac */ /* 0x000ea20008000800 */
[----:B------:R-:W-:Y:S02]  /*64750*/  IMAD R21, R24, UR12, RZ ;  /* 0x0000000c18157c24 */ /* 0x000fe4000f8e02ff */
[----:B------:R-:W3:Y:S01]  /*64760*/  LDC R24, c[0x0][0x3b8] ;  /* 0x0000ee00ff187b82 */ /* 0x000ee20000000800 */
[-C--:B-1----:R-:W-:Y:S01]  /*64770*/  IADD3 R2, P2, PT, R0, R28.reuse, RZ ;  /* 0x0000001c00027210 */ /* 0x082fe20007f5e0ff */
[----:B------:R-:W1:Y:S01]  /*64780*/  LDCU UR12, c[0x0][0x39c] ;  /* 0x00007380ff0c77ac */ /* 0x000e620008000800 */
[----:B------:R-:W-:-:S02]  /*64790*/  IADD3 R20, P6, PT, R21, R28, RZ ;  /* 0x0000001c15147210 */ /* 0x000fc40007fde0ff */
[-C--:B------:R-:W-:Y:S01]  /*647a0*/  LEA.HI.X.SX32 R3, R0, R29.reuse, 0x1, P2 ;  /* 0x0000001d00037211 */ /* 0x080fe200010f0eff */
[----:B------:R-:W-:Y:S01]  /*647b0*/  IMAD R0, R23, UR13, RZ ;  /* 0x0000000d17007c24 */ /* 0x000fe2000f8e02ff */
[----:B------:R-:W-:Y:S01]  /*647c0*/  LEA.HI.X.SX32 R21, R21, R29, 0x1, P6 ;  /* 0x0000001d15157211 */ /* 0x000fe200030f0eff */
[----:B------:R-:W4:Y:S01]  /*647d0*/  LDCU UR13, c[0x0][0x39c] ;  /* 0x00007380ff0d77ac */ /* 0x000f220008000800 */
[----:B------:R-:W-:Y:S01]  /*647e0*/  ISETP.LT.AND P2, PT, R23, UR17, !P0 ;  /* 0x0000001117007c0c */ /* 0x000fe2000c741270 */
[----:B------:R0:W-:Y:S01]  /*647f0*/  @P5 STG.E.U8 desc[UR8][R2.64], R22 ;  /* 0x0000001602005986 */ /* 0x0001e2000c101108 */
[----:B------:R-:W1:Y:S03]  /*64800*/  LDC R23, c[0x0][0x3b8] ;  /* 0x0000ee00ff177b82 */ /* 0x000e660000000800 */
[----:B------:R2:W-:Y:S01]  /*64810*/  @P4 STG.E.U8 desc[UR8][R20.64], R8 ;  /* 0x0000000814004986 */ /* 0x0005e2000c101108 */
[----:B0-----:R-:W-:-:S04]  /*64820*/  IADD3 R2, P6, PT, R0, R28, RZ ;  /* 0x0000001c00027210 */ /* 0x001fc80007fde0ff */
[----:B------:R-:W0:Y:S01]  /*64830*/  LDC R22, c[0x0][0x3b8] ;  /* 0x0000ee00ff167b82 */ /* 0x000e220000000800 */
[----:B--2---:R-:W-:Y:S01]  /*64840*/  IMAD R8, R26, UR14, RZ ;  /* 0x0000000e1a087c24 */ /* 0x004fe2000f8e02ff */
[----:B------:R-:W-:-:S04]  /*64850*/  LEA.HI.X.SX32 R3, R0, R29, 0x1, P6 ;  /* 0x0000001d00037211 */ /* 0x000fc800030f0eff */
[C---:B------:R-:W-:Y:S01]  /*64860*/  IADD3 R20, P6, PT, R8.reuse, R28, RZ ;  /* 0x0000001c08147210 */ /* 0x040fe20007fde0ff */
[----:B------:R2:W-:Y:S01]  /*64870*/  @P2 STG.E.U8 desc[UR8][R2.64], R16 ;  /* 0x0000001002002986 */ /* 0x0005e2000c101108 */
[----:B------:R-:W-:Y:S02]  /*64880*/  ISETP.LT.AND P5, PT, R25, UR19, !P0 ;  /* 0x0000001319007c0c */ /* 0x000fe4000c7a1270 */
[----:B------:R-:W-:Y:S01]  /*64890*/  LEA.HI.X.SX32 R21, R8, R29, 0x1, P6 ;  /* 0x0000001d08157211 */ /* 0x000fe200030f0eff */
[----:B------:R-:W4:Y:S01]  /*648a0*/  LDL.LU R25, [R1+0x118] ;  /* 0x0001180001197983 */ /* 0x000f220000300800 */
[----:B---3--:R-:W-:-:S03]  /*648b0*/  IMAD R8, R24, 0x40, R11 ;  /* 0x0000004018087824 */ /* 0x008fc600078e020b */
[----:B--2---:R-:W2:Y:S04]  /*648c0*/  LDL.LU R16, [R1+0x108] ;  /* 0x0001080001107983 */ /* 0x004ea80000300800 */
[----:B------:R-:W3:Y:S04]  /*648d0*/  LDL.LU R11, [R1+0x1aa4] ;  /* 0x001aa400010b7983 */ /* 0x000ee80000300800 */
[----:B------:R-:W3:Y:S01]  /*648e0*/  LDL.LU R24, [R1+0x10c] ;  /* 0x00010c0001187983 */ /* 0x000ee20000300800 */
[----:B------:R-:W-:Y:S01]  /*648f0*/  ISETP.LT.AND P4, PT, R26, UR18, !P0 ;  /* 0x000000121a007c0c */ /* 0x000fe2000c781270 */
[C---:B------:R-:W-:Y:S01]  /*64900*/  IMAD R0, R27.reuse, UR4, RZ ;  /* 0x000000041b007c24 */ /* 0x040fe2000f8e02ff */
[----:B------:R-:W-:Y:S01]  /*64910*/  ISETP.LT.AND P2, PT, R27, UR5, !P0 ;  /* 0x000000051b007c0c */ /* 0x000fe2000c741270 */
[----:B------:R-:W4:Y:S01]  /*64920*/  LDL.LU R26, [R1+0x130] ;  /* 0x00013000011a7983 */ /* 0x000f220000300800 */
[----:B------:R-:W3:Y:S03]  /*64930*/  LDCU UR4, c[0x0][0x39c] ;  /* 0x00007380ff0477ac */ /* 0x000ee60008000800 */
[----:B------:R-:W4:Y:S01]  /*64940*/  LDL.LU R27, [R1+0x138] ;  /* 0x00013800011b7983 */ /* 0x000f220000300800 */
[----:B------:R-:W-:Y:S01]  /*64950*/  PRMT R12, R12, 0x7773, RZ ;  /* 0x000077730c0c7816 */ /* 0x000fe200000000ff */
[----:B------:R-:W4:Y:S01]  /*64960*/  LDCU UR5, c[0x0][0x39c] ;  /* 0x00007380ff0577ac */ /* 0x000f220008000800 */
[----:B------:R-:W-:-:S02]  /*64970*/  IADD3 R2, P6, PT, R0, R28, RZ ;  /* 0x0000001c00027210 */ /* 0x000fc40007fde0ff */
[----:B------:R-:W-:Y:S01]  /*64980*/  PRMT R4, R4, 0x7773, RZ ;  /* 0x0000777304047816 */ /* 0x000fe200000000ff */
[----:B------:R0:W-:Y:S01]  /*64990*/  @P4 STG.E.U8 desc[UR8][R20.64], R12 ;  /* 0x0000000c14004986 */ /* 0x0001e2000c101108 */
[----:B------:R-:W-:Y:S01]  /*649a0*/  LEA.HI.X.SX32 R3, R0, R29, 0x1, P6 ;  /* 0x0000001d00037211 */ /* 0x000fe200030f0eff */
[----:B-1----:R-:W-:Y:S02]  /*649b0*/  IMAD R0, R23, 0x4, R8 ;  /* 0x0000000417007824 */ /* 0x002fe400078e0208 */
[----:B------:R-:W1:Y:S02]  /*649c0*/  LDC R23, c[0x0][0x3b8] ;  /* 0x0000ee00ff177b82 */ /* 0x000e640000000800 */
[----:B------:R0:W-:Y:S02]  /*649d0*/  @P2 STG.E.U8 desc[UR8][R2.64], R4 ;  /* 0x0000000402002986 */ /* 0x0001e4000c101108 */
[----:B0-----:R-:W-:-:S04]  /*649e0*/  IADD3 R20, P6, PT, R8, R28, RZ ;  /* 0x0000001c08147210 */ /* 0x001fc80007fde0ff */
[----:B------:R-:W0:Y:S01]  /*649f0*/  LDC R12, c[0x0][0x3b8] ;  /* 0x0000ee00ff0c7b82 */ /* 0x000e220000000800 */
[-C--:B------:R-:W-:Y:S02]  /*64a00*/  LEA.HI.X.SX32 R21, R8, R29.reuse, 0x1, P6 ;  /* 0x0000001d08157211 */ /* 0x080fe400030f0eff */
[----:B------:R-:W-:Y:S02]  /*64a10*/  PRMT R3, R9, 0x7770, RZ ;  /* 0x0000777009037816 */ /* 0x000fe400000000ff */
[----:B------:R-:W-:Y:S01]  /*64a20*/  IADD3 R2, P6, PT, R0, R28, RZ ;  /* 0x0000001c00027210 */ /* 0x000fe20007fde0ff */
[----:B------:R-:W-:Y:S02]  /*64a30*/  IMAD R4, R22, 0x4, R0 ;  /* 0x0000000416047824 */ /* 0x000fe400078e0200 */
[----:B------:R-:W0:Y:S01]  /*64a40*/  LDC R8, c[0x0][0x3b8] ;  /* 0x0000ee00ff087b82 */ /* 0x000e220000000800 */
[----:B------:R1:W-:Y:S07]  /*64a50*/  @P3 STG.E.U8 desc[UR8][R20.64], R3 ;  /* 0x0000000314003986 */ /* 0x0003ee000c101108 */
[----:B------:R-:W0:Y:S01]  /*64a60*/  LDC R22, c[0x0][0x3b8] ;  /* 0x0000ee00ff167b82 */ /* 0x000e220000000800 */
[----:B-1----:R-:W-:-:S02]  /*64a70*/  LEA.HI.X.SX32 R3, R0, R29, 0x1, P6 ;  /* 0x0000001d00037211 */ /* 0x002fc400030f0eff */
[----:B------:R-:W-:Y:S02]  /*64a80*/  PRMT R0, R17, 0x7770, RZ ;  /* 0x0000777011007816 */ /* 0x000fe400000000ff */
[----:B------:R-:W-:-:S03]  /*64a90*/  IADD3 R20, P6, PT, R4, R28, RZ ;  /* 0x0000001c04147210 */ /* 0x000fc60007fde0ff */
[----:B------:R1:W-:Y:S01]  /*64aa0*/  @P1 STG.E.U8 desc[UR8][R2.64], R0 ;  /* 0x0000000002001986 */ /* 0x0003e2000c101108 */
[----:B------:R-:W-:Y:S02]  /*64ab0*/  LEA.HI.X.SX32 R21, R4, R29, 0x1, P6 ;  /* 0x0000001d04157211 */ /* 0x000fe400030f0eff */
[----:B-1----:R-:W-:-:S05]  /*64ac0*/  PRMT R3, R13, 0x7770, RZ ;  /* 0x000077700d037816 */ /* 0x002fca00000000ff */
[----:B------:R1:W-:Y:S01]  /*64ad0*/  @P5 STG.E.U8 desc[UR8][R20.64], R3 ;  /* 0x0000000314005986 */ /* 0x0003e2000c101108 */
[----:B--2---:R-:W-:Y:S01]  /*64ae0*/  ISETP.LT.AND P4, PT, R16, UR6, !P0 ;  /* 0x0000000610007c0c */ /* 0x004fe2000c781270 */
[----:B------:R-:W2:Y:S01]  /*64af0*/  LDCU UR6, c[0x0][0x39c] ;  /* 0x00007380ff0677ac */ /* 0x000ea20008000800 */
[----:B---3--:R-:W-:Y:S01]  /*64b00*/  ISETP.LT.AND P2, PT, R24, UR4, !P0 ;  /* 0x0000000418007c0c */ /* 0x008fe2000c741270 */
[----:B------:R-:W3:Y:S01]  /*64b10*/  LDCU UR4, c[0x0][0x39c] ;  /* 0x00007380ff0477ac */ /* 0x000ee20008000800 */
[----:B------:R-:W3:Y:S01]  /*64b20*/  LDL.LU R24, [R1+0x140] ;  /* 0x0001400001187983 */ /* 0x000ee20000300800 */
[----:B----4-:R-:W-:Y:S01]  /*64b30*/  ISETP.LT.AND P3, PT, R25, UR5, !P0 ;  /* 0x0000000519007c0c */ /* 0x010fe2000c761270 */
[----:B------:R-:W4:Y:S01]  /*64b40*/  LDC R16, c[0x0][0x3b8] ;  /* 0x0000ee00ff107b82 */ /* 0x000f220000000800 */
[----:B0-----:R-:W-:Y:S01]  /*64b50*/  IMAD R0, R12, 0x4, R4 ;  /* 0x000000040c007824 */ /* 0x001fe200078e0204 */
[----:B------:R-:W3:Y:S01]  /*64b60*/  LDL.LU R25, [R1+0x150] ;  /* 0x0001500001197983 */ /* 0x000ee20000300800 */
[----:B------:R-:W0:Y:S01]  /*64b70*/  LDCU UR5, c[0x0][0x39c] ;  /* 0x00007380ff0577ac */ /* 0x000e220008000800 */
[----:B--2---:R-:W-:-:S04]  /*64b80*/  ISETP.LT.AND P1, PT, R26, UR6, !P0 ;  /* 0x000000061a007c0c */ /* 0x004fc8000c721270 */
[----:B------:R-:W2:Y:S01]  /*64b90*/  LDC R12, c[0x0][0x3b8] ;  /* 0x0000ee00ff0c7b82 */ /* 0x000ea20000000800 */
[----:B------:R-:W3:Y:S02]  /*64ba0*/  LDL.LU R26, [R1+0x160] ;  /* 0x00016000011a7983 */ /* 0x000ee40000300800 */
[----:B---3--:R-:W-:Y:S01]  /*64bb0*/  ISETP.LT.AND P5, PT, R27, UR4, !P0 ;  /* 0x000000041b007c0c */ /* 0x008fe2000c7a1270 */
[----:B------:R-:W3:Y:S01]  /*64bc0*/  LDCU UR4, c[0x0][0x39c] ;  /* 0x00007380ff0477ac */ /* 0x000ee20008000800 */
[----:B------:R-:W3:Y:S01]  /*64bd0*/  LDL.LU R27, [R1+0x164] ;  /* 0x00016400011b7983 */ /* 0x000ee20000300800 */
[CC--:B------:R-:W-:Y:S01]  /*64be0*/  IADD3 R2, P6, PT, R0.reuse, R28.reuse, RZ ;  /* 0x0000001c00027210 */ /* 0x0c0fe20007fde0ff */
[----:B------:R-:W0:Y:S03]  /*64bf0*/  LDCU UR6, c[0x0][0x39c] ;  /* 0x00007380ff0677ac */ /* 0x000e260008000800 */
[-C--:B-1----:R-:W-:Y:S01]  /*64c00*/  LEA.HI.X.SX32 R3, R0, R29.reuse, 0x1, P6 ;  /* 0x0000001d00037211 */ /* 0x082fe200030f0eff */
[----:B----4-:R-:W-:Y:S01]  /*64c10*/  IMAD R4, R16, 0x4, R0 ;  /* 0x0000000410047824 */ /* 0x010fe200078e0200 */
[----:B------:R-:W-:Y:S01]  /*64c20*/  PRMT R0, R5, 0x7770, RZ ;  /* 0x0000777005007816 */ /* 0x000fe200000000ff */
[----:B------:R-:W1:Y:S03]  /*64c30*/  LDC R16, c[0x0][0x3b8] ;  /* 0x0000ee00ff107b82 */ /* 0x000e660000000800 */
[C---:B------:R-:W-:Y:S01]  /*64c40*/  IADD3 R20, P6, PT, R4.reuse, R28, RZ ;  /* 0x0000001c04147210 */ /* 0x040fe20007fde0ff */
[----:B------:R4:W-:Y:S03]  /*64c50*/  @P4 STG.E.U8 desc[UR8][R2.64], R0 ;  /* 0x0000000002004986 */ /* 0x0009e6000c101108 */
[----:B------:R-:W-:Y:S01]  /*64c60*/  LEA.HI.X.SX32 R21, R4, R29, 0x1, P6 ;  /* 0x0000001d04157211 */ /* 0x000fe200030f0eff */
[----:B------:R-:W-:-:S02]  /*64c70*/  IMAD R4, R8, 0x4, R4 ;  /* 0x0000000408047824 */ /* 0x000fc400078e0204 */
[----:B------:R-:W0:Y:S01]  /*64c80*/  LDC R8, c[0x0][0x3b8] ;  /* 0x0000ee00ff087b82 */ /* 0x000e220000000800 */
[----:B----4-:R-:W-:-:S05]  /*64c90*/  PRMT R0, R9, 0x7771, RZ ;  /* 0x0000777109007816 */ /* 0x010fca00000000ff */
[----:B------:R2:W-:Y:S01]  /*64ca0*/  @P2 STG.E.U8 desc[UR8][R20.64], R0 ;  /* 0x0000000014002986 */ /* 0x0005e2000c101108 */
[-C--:B------:R-:W-:Y:S01]  /*64cb0*/  IADD3 R2, P2, PT, R4, R28.reuse, RZ ;  /* 0x0000001c04027210 */ /* 0x080fe20007f5e0ff */
[----:B--2---:R-:W-:Y:S02]  /*64cc0*/  IMAD R0, R12, 0x4, R4 ;  /* 0x000000040c007824 */ /* 0x004fe400078e0204 */
[----:B------:R-:W2:Y:S01]  /*64cd0*/  LDL.LU R12, [R1+0x154] ;  /* 0x00015400010c7983 */ /* 0x000ea20000300800 */
[----:B------:R-:W-:Y:S02]  /*64ce0*/  LEA.HI.X.SX32 R3, R4, R29, 0x1, P2 ;  /* 0x0000001d04037211 */ /* 0x000fe400010f0eff */
[----:B------:R-:W-:Y:S02]  /*64cf0*/  PRMT R4, R17, 0x7771, RZ ;  /* 0x0000777111047816 */ /* 0x000fe400000000ff */
[----:B------:R-:W-:-:S03]  /*64d00*/  IADD3 R20, P4, PT, R0, R28, RZ ;  /* 0x0000001c00147210 */ /* 0x000fc60007f9e0ff */
[----:B------:R4:W-:Y:S01]  /*64d10*/  @P3 STG.E.U8 desc[UR8][R2.64], R4 ;  /* 0x0000000402003986 */ /* 0x0009e2000c101108 */
[----:B------:R-:W-:Y:S01]  /*64d20*/  LEA.HI.X.SX32 R21, R0, R29, 0x1, P4 ;  /* 0x0000001d00157211 */ /* 0x000fe200020f0eff */
[----:B------:R-:W-:Y:S02]  /*64d30*/  IMAD R0, R22, 0x4, R0 ;  /* 0x0000000416007824 */ /* 0x000fe400078e0200 */
[----:B------:R-:W0:Y:S01]  /*64d40*/  LDC R22, c[0x0][0x3b8] ;  /* 0x0000ee00ff167b82 */ /* 0x000e220000000800 */
[----:B----4-:R-:W-:-:S05]  /*64d50*/  PRMT R2, R13, 0x7771, RZ ;  /* 0x000077710d027816 */ /* 0x010fca00000000ff */
[----:B------:R4:W-:Y:S02]  /*64d60*/  @P1 STG.E.U8 desc[UR8][R20.64], R2 ;  /* 0x0000000214001986 */ /* 0x0009e4000c101108 */
[----:B----4-:R-:W-:-:S04]  /*64d70*/  IADD3 R2, P3, PT, R0, R28, RZ ;  /* 0x0000001c00027210 */ /* 0x010fc80007f7e0ff */
[----:B------:R-:W-:Y:S02]  /*64d80*/  LEA.HI.X.SX32 R3, R0, R29, 0x1, P3 ;  /* 0x0000001d00037211 */ /* 0x000fe400018f0eff */
[----:B0-----:R-:W-:Y:S01]  /*64d90*/  ISETP.LT.AND P6, PT, R24, UR5, !P0 ;  /* 0x0000000518007c0c */ /* 0x001fe2000c7c1270 */
[----:B------:R-:W0:Y:S01]  /*64da0*/  LDCU UR5, c[0x0][0x39c] ;  /* 0x00007380ff0577ac */ /* 0x000e220008000800 */
[----:B------:R-:W4:Y:S01]  /*64db0*/  LDL.LU R24, [R1+0x17c] ;  /* 0x00017c0001187983 */ /* 0x000f220000300800 */
[----:B---3--:R-:W-:Y:S01]  /*64dc0*/  ISETP.LT.AND P2, PT, R25, UR4, !P0 ;  /* 0x0000000419007c0c */ /* 0x008fe2000c741270 */
[----:B------:R-:W-:Y:S02]  /*64dd0*/  IMAD R0, R8, 0x4, R0 ;  /* 0x0000000408007824 */ /* 0x000fe400078e0200 */
[----:B------:R-:W3:Y:S01]  /*64de0*/  LDL.LU R25, [R1+0x184] ;  /* 0x0001840001197983 */ /* 0x000ee20000300800 */
[----:B------:R-:W-:Y:S01]  /*64df0*/  PRMT R4, R5, 0x7771, RZ ;  /* 0x0000777105047816 */ /* 0x000fe200000000ff */
[----:B------:R-:W4:Y:S01]  /*64e00*/  LDCU UR4, c[0x0][0x39c] ;  /* 0x00007380ff0477ac */ /* 0x000f220008000800 */
[----:B------:R-:W-:-:S02]  /*64e10*/  ISETP.LT.AND P3, PT, R27, UR12, !P0 ;  /* 0x0000000c1b007c0c */ /* 0x000fc4000c761270 */
[----:B0-----:R-:W-:Y:S01]  /*64e20*/  ISETP.LT.AND P1, PT, R26, UR5, !P0 ;  /* 0x000000051a007c0c */ /* 0x001fe2000c721270 */
[----:B------:R-:W3:Y:S01]  /*64e30*/  LDL.LU R27, [R1+0x18c] ;  /* 0x00018c00011b7983 */ /* 0x000ee20000300800 */
[----:B------:R-:W3:Y:S03]  /*64e40*/  LDCU UR5, c[0x0][0x39c] ;  /* 0x00007380ff0577ac */ /* 0x000ee60008000800 */
[----:B------:R-:W3:Y:S01]  /*64e50*/  LDL.LU R26, [R1+0x198] ;  /* 0x00019800011a7983 */ /* 0x000ee20000300800 */
[----:B------:R-:W-:Y:S01]  /*64e60*/  PRMT R8, R9, 0x7772, RZ ;  /* 0x0000777209087816 */ /* 0x000fe200000000ff */
[----:B------:R-:W0:Y:S02]  /*64e70*/  LDCU UR12, c[0x0][0x39c] ;  /* 0x00007380ff0c77ac */ /* 0x000e240008000800 */
[----:B------:R1:W-:Y:S01]  /*64e80*/  @P5 STG.E.U8 desc[UR8][R2.64], R4 ;  /* 0x0000000402005986 */ /* 0x0003e2000c101108 */
[----:B------:R-:W-:-:S04]  /*64e90*/  IADD3 R20, P5, PT, R0, R28, RZ ;  /* 0x0000001c00147210 */ /* 0x000fc80007fbe0ff */
[-C--:B------:R-:W-:Y:S01]  /*64ea0*/  LEA.HI.X.SX32 R21, R0, R29.reuse, 0x1, P5 ;  /* 0x0000001d00157211 */ /* 0x080fe200028f0eff */
[----:B-1----:R-:W-:Y:S02]  /*64eb0*/  IMAD R3, R16, 0x4, R0 ;  /* 0x0000000410037824 */ /* 0x002fe400078e0200 */
[----:B------:R-:W1:Y:S02]  /*64ec0*/  LDC R16, c[0x0][0x3b8] ;  /* 0x0000ee00ff107b82 */ /* 0x000e640000000800 */
[----:B------:R-:W-:Y:S01]  /*64ed0*/  IMAD R4, R23, 0x4, R3 ;  /* 0x0000000417047824 */ /* 0x000fe200078e0203 */
[-C--:B------:R-:W-:Y:S01]  /*64ee0*/  IADD3 R2, P5, PT, R3, R28.reuse, RZ ;  /* 0x0000001c03027210 */ /* 0x080fe20007fbe0ff */
[----:B------:R-:W3:Y:S01]  /*64ef0*/  LDL.LU R23, [R1+0x94] ;  /* 0x0000940001177983 */ /* 0x000ee20000300800 */
[----:B------:R-:W-:Y:S02]  /*64f00*/  PRMT R0, R17, 0x7772, RZ ;  /* 0x0000777211007816 */ /* 0x000fe400000000ff */
[----:B--2---:R-:W-:Y:S01]  /*64f10*/  ISETP.LT.AND P4, PT, R12, UR6, !P0 ;  /* 0x000000060c007c0c */ /* 0x004fe2000c781270 */
[----:B------:R-:W2:Y:S01]  /*64f20*/  LDCU UR6, c[0x0][0x39c] ;  /* 0x00007380ff0677ac */ /* 0x000ea20008000800 */
[----:B------:R-:W0:Y:S01]  /*64f30*/  LDC R12, c[0x0][0x3b8] ;  /* 0x0000ee00ff0c7b82 */ /* 0x000e220000000800 */
[----:B------:R-:W-:Y:S01]  /*64f40*/  LEA.HI.X.SX32 R3, R3, R29, 0x1, P5 ;  /* 0x0000001d03037211 */ /* 0x000fe200028f0eff */
[----:B------:R1:W-:Y:S04]  /*64f50*/  @P6 STG.E.U8 desc[UR8][R20.64], R8 ;  /* 0x0000000814006986 */ /* 0x0003e8000c101108 */
[----:B------:R2:W-:Y:S01]  /*64f60*/  @P2 STG.E.U8 desc[UR8][R2.64], R0 ;  /* 0x0000000002002986 */ /* 0x0005e2000c101108 */
[----:B-1----:R-:W-:-:S04]  /*64f70*/  IADD3 R20, P6, PT, R4, R28, RZ ;  /* 0x0000001c04147210 */ /* 0x002fc80007fde0ff */
[----:B------:R-:W-:Y:S02]  /*64f80*/  LEA.HI.X.SX32 R21, R4, R29, 0x1, P6 ;  /* 0x0000001d04157211 */ /* 0x000fe400030f0eff */
[----:B--2---:R-:W-:Y:S01]  /*64f90*/  PRMT R3, R13, 0x7772, RZ ;  /* 0x000077720d037816 */ /* 0x004fe200000000ff */
[----:B0-----:R-:W-:-:S04]  /*64fa0*/  IMAD R0, R12, 0x4, R4 ;  /* 0x000000040c007824 */ /* 0x001fc800078e0204 */
[----:B------:R0:W-:Y:S01]  /*64fb0*/  @P4 STG.E.U8 desc[UR8][R20.64], R3 ;  /* 0x0000000314004986 */ /* 0x0001e2000c101108 */
[----:B------:R-:W1:Y:S01]  /*64fc0*/  LDC R12, c[0x0][0x3b8] ;  /* 0x0000ee00ff0c7b82 */ /* 0x000e620000000800 */
[C---:B------:R-:W-:Y:S02]  /*64fd0*/  IADD3 R2, P6, PT, R0.reuse, R28, RZ ;  /* 0x0000001c00027210 */ /* 0x040fe40007fde0ff */
[----:B------:R-:W-:Y:S02]  /*64fe0*/  PRMT R4, R5, 0x7772, RZ ;  /* 0x0000777205047816 */ /* 0x000fe400000000ff */
[----:B0-----:R-:W-:Y:S01]  /*64ff0*/  LEA.HI.X.SX32 R3, R0, R29, 0x1, P6 ;  /* 0x0000001d00037211 */ /* 0x001fe200030f0eff */
[----:B------:R-:W-:Y:S01]  /*65000*/  IMAD R0, R16, 0x4, R0 ;  /* 0x0000000410007824 */ /* 0x000fe200078e0200 */
[----:B------:R-:W-:Y:S01]  /*65010*/  PRMT R17, R17, 0x7773, RZ ;  /* 0x0000777311117816 */ /* 0x000fe200000000ff */
[----:B------:R-:W0:Y:S02]  /*65020*/  LDC R20, c[0x0][0x3b8] ;  /* 0x0000ee00ff147b82 */ /* 0x000e240000000800 */
[----:B------:R2:W-:Y:S01]  /*65030*/  @P1 STG.E.U8 desc[UR8][R2.64], R4 ;  /* 0x0000000402001986 */ /* 0x0005e2000c101108 */
[----:B----4-:R-:W-:Y:S01]  /*65040*/  ISETP.LT.AND P5, PT, R24, UR4, !P0 ;  /* 0x0000000418007c0c */ /* 0x010fe2000c7a1270 */
[----:B------:R-:W4:Y:S01]  /*65050*/  LDCU UR4, c[0x0][0x3b8] ;  /* 0x00007700ff0477ac */ /* 0x000f220008000800 */
[----:B---3--:R-:W-:Y:S01]  /*65060*/  ISETP.LT.AND P2, PT, R25, UR5, !P0 ;  /* 0x0000000519007c0c */ /* 0x008fe2000c741270 */
[----:B------:R-:W3:Y:S01]  /*65070*/  LDCU UR5, c[0x0][0x39c] ;  /* 0x00007380ff0577ac */ /* 0x000ee20008000800 */
[----:B------:R-:W4:Y:S01]  /*65080*/  LDL.LU R25, [R1+0x1a4] ;  /* 0x0001a40001197983 */ /* 0x000f220000300800 */
[----:B------:R-:W-:-:S03]  /*65090*/  ISETP.LT.AND P4, PT, R27, UR6, !P0 ;  /* 0x000000061b007c0c */ /* 0x000fc6000c781270 */
[----:B------:R-:W4:Y:S01]  /*650a0*/  LDL.LU R24, [R1+0x1b0] ;  /* 0x0001b00001187983 */ /* 0x000f220000300800 */
[-C--:B--2---:R-:W-:Y:S01]  /*650b0*/  IADD3 R2, P1, PT, R0, R28.reuse, RZ ;  /* 0x0000001c00027210 */ /* 0x084fe20007f3e0ff */
[----:B------:R-:W-:Y:S01]  /*650c0*/  IMAD R4, R22, 0x4, R0 ;  /* 0x0000000416047824 */ /* 0x000fe200078e0200 */
[----:B------:R-:W2:Y:S01]  /*650d0*/  LDCU UR6, c[0x0][0x39c] ;  /* 0x00007380ff0677ac */ /* 0x000ea20008000800 */
[----:B------:R-:W4:Y:S01]  /*650e0*/  LDL.LU R27, [R1+0x1b8] ;  /* 0x0001b800011b7983 */ /* 0x000f220000300800 */
[----:B------:R-:W-:Y:S01]  /*650f0*/  LEA.HI.X.SX32 R3, R0, R29, 0x1, P1 ;  /* 0x0000001d00037211 */ /* 0x000fe200008f0eff */
[----:B------:R-:W2:Y:S01]  /*65100*/  LDC R16, c[0x0][0x3b8] ;  /* 0x0000ee00ff107b82 */ /* 0x000ea20000000800 */
[----:B------:R-:W-:Y:S01]  /*65110*/  ISETP.LT.AND P1, PT, R26, UR12, !P0 ;  /* 0x0000000c1a007c0c */ /* 0x000fe2000c721270 */
[----:B------:R-:W0:Y:S01]  /*65120*/  LDCU UR12, c[0x0][0x39c] ;  /* 0x00007380ff0c77ac */ /* 0x000e220008000800 */
[----:B------:R-:W4:Y:S01]  /*65130*/  LDL.LU R26, [R1+0x1bc] ;  /* 0x0001bc00011a7983 */ /* 0x000f220000300800 */
[----:B------:R-:W-:-:S02]  /*65140*/  IADD3 R8, P6, PT, R4, R28, RZ ;  /* 0x0000001c04087210 */ /* 0x000fc40007fde0ff */
[----:B------:R-:W-:Y:S02]  /*65150*/  PRMT R0, R9, 0x7773, RZ ;  /* 0x0000777309007816 */ /* 0x000fe400000000ff */
[----:B------:R-:W-:Y:S01]  /*65160*/  LEA.HI.X.SX32 R9, R4, R29, 0x1, P6 ;  /* 0x0000001d04097211 */ /* 0x000fe200030f0eff */
[----:B-1----:R-:W-:Y:S01]  /*65170*/  IMAD R4, R12, 0x4, R4 ;  /* 0x000000040c047824 */ /* 0x002fe200078e0204 */
[----:B------:R-:W-:Y:S01]  /*65180*/  PRMT R13, R13, 0x7773, RZ ;  /* 0x000077730d0d7816 */ /* 0x000fe200000000ff */
[----:B------:R4:W-:Y:S01]  /*65190*/  @P3 STG.E.U8 desc[UR8][R2.64], R0 ;  /* 0x0000000002003986 */ /* 0x0009e2000c101108 */
[----:B------:R-:W-:Y:S01]  /*651a0*/  PRMT R5, R5, 0x7773, RZ ;  /* 0x0000777305057816 */ /* 0x000fe200000000ff */
[----:B------:R-:W1:Y:S02]  /*651b0*/  LDC R12, c[0x0][0x3b8] ;  /* 0x0000ee00ff0c7b82 */ /* 0x000e640000000800 */
[----:B------:R0:W-:Y:S01]  /*651c0*/  @P5 STG.E.U8 desc[UR8][R8.64], R17 ;  /* 0x0000001108005986 */ /* 0x0001e2000c101108 */
[C---:B---3--:R-:W-:Y:S01]  /*651d0*/  ISETP.LT.AND P6, PT, R23.reuse, UR5, !P0 ;  /* 0x0000000517007c0c */ /* 0x048fe2000c7c1270 */
[----:B------:R-:W3:Y:S04]  /*651e0*/  LDCU UR5, c[0x0][0x39c] ;  /* 0x00007380ff0577ac */ /* 0x000ee80008000800 */
[----:B------:R-:W1:Y:S01]  /*651f0*/  LDC R22, c[0x0][0x3b8] ;  /* 0x0000ee00ff167b82 */ /* 0x000e620000000800 */
[----:B----4-:R-:W-:Y:S01]  /*65200*/  IMAD R0, R23, UR4, RZ ;  /* 0x0000000417007c24 */ /* 0x010fe2000f8e02ff */
[-C--:B------:R-:W-:Y:S01]  /*65210*/  IADD3 R2, P3, PT, R4, R28.reuse, RZ ;  /* 0x0000001c04027210 */ /* 0x080fe20007f7e0ff */
[----:B------:R-:W4:Y:S03]  /*65220*/  LDCU UR4, c[0x0][0x39c] ;  /* 0x00007380ff0477ac */ /* 0x000f260008000800 */
[----:B0-----:R-:W-:-:S02]  /*65230*/  IADD3 R8, P5, PT, R0, R28, RZ ;  /* 0x0000001c00087210 */ /* 0x001fc40007fbe0ff */
[----:B------:R-:W0:Y:S01]  /*65240*/  LDC R17, c[0x0][0x3b8] ;  /* 0x0000ee00ff117b82 */ /* 0x000e220000000800 */
[-C--:B------:R-:W-:Y:S02]  /*65250*/  LEA.HI.X.SX32 R3, R4, R29.reuse, 0x1, P3 ;  /* 0x0000001d04037211 */ /* 0x080fe400018f0eff */
[----:B------:R-:W-:-:S03]  /*65260*/  LEA.HI.X.SX32 R9, R0, R29, 0x1, P5 ;  /* 0x0000001d00097211 */ /* 0x000fc600028f0eff */
[----:B------:R2:W-:Y:S04]  /*65270*/  @P2 STG.E.U8 desc[UR8][R2.64], R13 ;  /* 0x0000000d02002986 */ /* 0x0005e8000c101108 */
[----:B------:R0:W-:Y:S01]  /*65280*/  @P6 STG.E.U8 desc[UR8][R8.64], R5 ;  /* 0x0000000508006986 */ /* 0x0001e2000c101108 */
[----:B------:R-:W-:-:S05]  /*65290*/  IMAD R4, R20, 0x8, R4 ;  /* 0x0000000814047824 */ /* 0x000fca00078e0204 */
[C---:B--2---:R-:W-:Y:S01]  /*652a0*/  IADD3 R2, P5, PT, R4.reuse, R28, RZ ;  /* 0x0000001c04027210 */ /* 0x044fe20007fbe0ff */
[----:B------:R-:W2:Y:S03]  /*652b0*/  LDC R13, c[0x0][0x3b8] ;  /* 0x0000ee00ff0d7b82 */ /* 0x000ea60000000800 */
[----:B------:R-:W-:Y:S02]  /*652c0*/  LEA.HI.X.SX32 R3, R4, R29, 0x1, P5 ;  /* 0x0000001d04037211 */ /* 0x000fe400028f0eff */
[----:B------:R-:W-:-:S03]  /*652d0*/  ISETP.LT.AND P3, PT, R25, UR6, !P0 ;  /* 0x0000000619007c0c */ /* 0x000fc6000c761270 */
[----:B0-----:R-:W0:Y:S01]  /*652e0*/  LDC R8, c[0x0][0x3b8] ;  /* 0x0000ee00ff087b82 */ /* 0x001e220000000800 */
[----:B------:R-:W3:Y:S01]  /*652f0*/  LDL.LU R25, [R1+0x1c0] ;  /* 0x0001c00001197983 */ /* 0x000ee20000300800 */
[----:B------:R-:W-:-:S06]  /*65300*/  ISETP.LT.AND P2, PT, R24, UR12, !P0 ;  /* 0x0000000c18007c0c */ /* 0x000fcc000c741270 */
[----:B------:R-:W0:Y:S01]  /*65310*/  LDC R9, c[0x0][0x3b8] ;  /* 0x0000ee00ff097b82 */ /* 0x000e220000000800 */
[----:B------:R-:W-:Y:S01]  /*65320*/  ISETP.LT.AND P6, PT, R27, UR13, !P0 ;  /* 0x0000000d1b007c0c */ /* 0x000fe2000c7c1270 */
[----:B------:R-:W-:Y:S01]  /*65330*/  IMAD R0, R16, 0x4, R4 ;  /* 0x0000000410007824 */ /* 0x000fe200078e0204 */
[----:B------:R-:W2:Y:S01]  /*65340*/  LDL.LU R27, [R1+0x1cc] ;  /* 0x0001cc00011b7983 */ /* 0x000ea20000300800 */
[----:B------:R-:W-:Y:S01]  /*65350*/  PRMT R5, R10, 0x7770, RZ ;  /* 0x000077700a057816 */ /* 0x000fe200000000ff */
[----:B------:R-:W0:Y:S01]  /*65360*/  LDCU UR12, c[0x0][0x39c] ;  /* 0x00007380ff0c77ac */ /* 0x000e220008000800 */
[----:B----4-:R-:W-:Y:S01]  /*65370*/  ISETP.LT.AND P5, PT, R26, UR4, !P0 ;  /* 0x000000041a007c0c */ /* 0x010fe2000c7a1270 */
[----:B------:R-:W4:Y:S01]  /*65380*/  LDL.LU R23, [R1+0x1d0] ;  /* 0x0001d00001177983 */ /* 0x000f220000300800 */
[----:B------:R-:W0:Y:S01]  /*65390*/  LDC R16, c[0x0][0x3b8] ;  /* 0x0000ee00ff107b82 */ /* 0x000e220000000800 */
[----:B------:R-:W2:Y:S02]  /*653a0*/  LDCU UR4, c[0x0][0x39c] ;  /* 0x00007380ff0477ac */ /* 0x000ea40008000800 */
[----:B------:R-:W4:Y:S01]  /*653b0*/  LDL.LU R24, [R1+0x1d4] ;  /* 0x0001d40001187983 */ /* 0x000f220000300800 */
[----:B------:R-:W0:Y:S03]  /*653c0*/  LDCU UR6, c[0x0][0x39c] ;  /* 0x00007380ff0677ac */ /* 0x000e260008000800 */
[----:B------:R-:W4:Y:S01]  /*653d0*/  LDL.LU R26, [R1+0x1dc] ;  /* 0x0001dc00011a7983 */ /* 0x000f220000300800 */
[----:B------:R-:W0:Y:S03]  /*653e0*/  LDCU UR13, c[0x0][0x39c] ;  /* 0x00007380ff0d77ac */ /* 0x000e260008000800 */
[----:B------:R1:W-:Y:S01]  /*653f0*/  @P4 STG.E.U8 desc[UR8][R2.64], R5 ;  /* 0x0000000502004986 */ /* 0x0003e2000c101108 */
[----:B------:R-:W-:Y:S01]  /*65400*/  IADD3 R4, P4, PT, R0, R28, RZ ;  /* 0x0000001c00047210 */ /* 0x000fe20007f9e0ff */
[----:B-1----:R-:W-:-:S03]  /*65410*/  IMAD R3, R17, 0x4, R0 ;  /* 0x0000000411037824 */ /* 0x002fc600078e0200 */
[----:B------:R-:W-:Y:S01]  /*65420*/  LEA.HI.X.SX32 R5, R0, R29, 0x1, P4 ;  /* 0x0000001d00057211 */ /* 0x000fe200020f0eff */
[----:B------:R-:W1:Y:S01]  /*65430*/  LDC R17, c[0x0][0x3b8] ;  /* 0x0000ee00ff117b82 */ /* 0x000e620000000800 */
[----:B------:R-:W-:Y:S02]  /*65440*/  PRMT R0, R18, 0x7770, RZ ;  /* 0x0000777012007816 */ /* 0x000fe400000000ff */
[----:B------:R-:W-:-:S03]  /*65450*/  IADD3 R2, P4, PT, R3, R28, RZ ;  /* 0x0000001c03027210 */ /* 0x000fc60007f9e0ff */
[----:B------:R0:W-:Y:S02]  /*65460*/  @P1 STG.E.U8 desc[UR8][R4.64], R0 ;  /* 0x0000000004001986 */ /* 0x0001e4000c101108 */
[----:B0-----:R-:W-:Y:S01]  /*65470*/  IMAD R0, R12, 0x4, R3 ;  /* 0x000000040c007824 */ /* 0x001fe200078e0203 */
[-C--:B------:R-:W-:Y:S01]  /*65480*/  LEA.HI.X.SX32 R3, R3, R29.reuse, 0x1, P4 ;  /* 0x0000001d03037211 */ /* 0x080fe200020f0eff */
[----:B------:R-:W0:Y:S01]  /*65490*/  LDC R12, c[0x0][0x3b8] ;  /* 0x0000ee00ff0c7b82 */ /* 0x000e220000000800 */
[----:B------:R-:W-:Y:S02]  /*654a0*/  PRMT R5, R14, 0x7770, RZ ;  /* 0x000077700e057816 */ /* 0x000fe400000000ff */
[----:B------:R-:W-:Y:S01]  /*654b0*/  IADD3 R4, P4, PT, R0, R28, RZ ;  /* 0x0000001c00047210 */ /* 0x000fe20007f9e0ff */
[----:B------:R-:W-:Y:S02]  /*654c0*/  IMAD R8, R8, 0x4, R0 ;  /* 0x0000000408087824 */ /* 0x000fe400078e0200 */
[----:B------:R1:W-:Y:S02]  /*654d0*/  @P3 STG.E.U8 desc[UR8][R2.64], R5 ;  /* 0x0000000502003986 */ /* 0x0003e4000c101108 */
[----:B-1----:R-:W-:-:S02]  /*654e0*/  LEA.HI.X.SX32 R5, R0, R29, 0x1, P4 ;  /* 0x0000001d00057211 */ /* 0x002fc400020f0eff */
[----:B------:R-:W-:Y:S02]  /*654f0*/  PRMT R0, R6, 0x7770, RZ ;  /* 0x0000777006007816 */ /* 0x000fe400000000ff */
[----:B------:R-:W-:-:S03]  /*65500*/  IADD3 R2, P4, PT, R8, R28, RZ ;  /* 0x0000001c08027210 */ /* 0x000fc60007f9e0ff */
[----:B------:R1:W-:Y:S01]  /*65510*/  @P2 STG.E.U8 desc[UR8][R4.64], R0 ;  /* 0x0000000004002986 */ /* 0x0003e2000c101108 */
[----:B------:R-:W-:Y:S01]  /*65520*/  LEA.HI.X.SX32 R3, R8, R29, 0x1, P4 ;  /* 0x0000001d08037211 */ /* 0x000fe200020f0eff */
[----:B------:R-:W-:Y:S02]  /*65530*/  IMAD R8, R9, 0x4, R8 ;  /* 0x0000000409087824 */ /* 0x000fe400078e0208 */
[----:B------:R-:W0:Y:S01]  /*65540*/  LDC R9, c[0x0][0x3b8] ;  /* 0x0000ee00ff097b82 */ /* 0x000e220000000800 */
[----:B-1----:R-:W-:-:S05]  /*65550*/  PRMT R0, R10, 0x7771, RZ ;  /* 0x000077710a007816 */ /* 0x002fca00000000ff */
[----:B------:R1:W-:Y:S01]  /*65560*/  @P6 STG.E.U8 desc[UR8][R2.64], R0 ;  /* 0x0000000002006986 */ /* 0x0003e2000c101108 */
[----:B------:R-:W-:Y:S02]  /*65570*/  PRMT R5, R18, 0x7771, RZ ;  /* 0x0000777112057816 */ /* 0x000fe400000000ff */
[----:B-1----:R-:W-:-:S04]  /*65580*/  IADD3 R2, P6, PT, R8, R28, RZ ;  /* 0x0000001c08027210 */ /* 0x002fc80007fde0ff */
[----:B------:R-:W-:-:S05]  /*65590*/  LEA.HI.X.SX32 R3, R8, R29, 0x1, P6 ;  /* 0x0000001d08037211 */ /* 0x000fca00030f0eff */
[----:B------:R1:W-:Y:S01]  /*655a0*/  @P5 STG.E.U8 desc[UR8][R2.64], R5 ;  /* 0x0000000502005986 */ /* 0x0003e2000c101108 */
[----:B---3--:R-:W-:Y:S02]  /*655b0*/  ISETP.LT.AND P1, PT, R25, UR5, !P0 ;  /* 0x0000000519007c0c */ /* 0x008fe4000c721270 */
[----:B--2---:R-:W-:Y:S01]  /*655c0*/  ISETP.LT.AND P3, PT, R27, UR4, !P0 ;  /* 0x000000041b007c0c */ /* 0x004fe2000c761270 */
[----:B------:R-:W2:Y:S01]  /*655d0*/  LDL.LU R25, [R1+0x1e8] ;  /* 0x0001e80001197983 */ /* 0x000ea20000300800 */
[----:B------:R-:W3:Y:S03]  /*655e0*/  LDCU UR4, c[0x0][0x39c] ;  /* 0x00007380ff0477ac */ /* 0x000ee60008000800 */
[----:B------:R-:W2:Y:S01]  /*655f0*/  LDL.LU R27, [R1+0x1ec] ;  /* 0x0001ec00011b7983 */ /* 0x000ea20000300800 */
[----:B----4-:R-:W-:Y:S01]  /*65600*/  ISETP.LT.AND P2, PT, R24, UR12, !P0 ;  /* 0x0000000c18007c0c */ /* 0x010fe2000c741270 */
[----:B------:R-:W-:-:S02]  /*65610*/  IMAD R0, R13, 0x4, R8 ;  /* 0x000000040d007824 */ /* 0x000fc400078e0208 */
[----:B------:R-:W4:Y:S01]  /*65620*/  LDL.LU R24, [R1+0x1f0] ;  /* 0x0001f00001187983 */ /* 0x000f220000300800 */
[----:B------:R-:W0:Y:S01]  /*65630*/  LDC R8, c[0x0][0x3b8] ;  /* 0x0000ee00ff087b82 */ /* 0x000e220000000800 */
[----:B------:R-:W2:Y:S01]  /*65640*/  LDCU UR5, c[0x0][0x39c] ;  /* 0x00007380ff0577ac */ /* 0x000ea20008000800 */
[----:B---3--:R-:W-:-:S06]  /*65650*/  ISETP.LT.AND P5, PT, R26, UR4, !P0 ;  /* 0x000000041a007c0c */ /* 0x008fcc000c7a1270 */
[----:B------:R-:W3:Y:S01]  /*65660*/  LDC R13, c[0x0][0x3b8] ;  /* 0x0000ee00ff0d7b82 */ /* 0x000ee20000000800 */
[----:B------:R-:W3:Y:S01]  /*65670*/  LDL.LU R26, [R1+0x1f4] ;  /* 0x0001f400011a7983 */ /* 0x000ee20000300800 */
[-C--:B------:R-:W-:Y:S01]  /*65680*/  IADD3 R4, P6, PT, R0, R28.reuse, RZ ;  /* 0x0000001c00047210 */ /* 0x080fe20007fde0ff */
[----:B------:R-:W4:Y:S01]  /*65690*/  LDCU UR4, c[0x0][0x39c] ;  /* 0x00007380ff0477ac */ /* 0x000f220008000800 */
[----:B-1----:R-:W-:Y:S02]  /*656a0*/  PRMT R2, R14, 0x7771, RZ ;  /* 0x000077710e027816 */ /* 0x002fe400000000ff */
[----:B------:R-:W-:Y:S01]  /*656b0*/  LEA.HI.X.SX32 R5, R0, R29, 0x1, P6 ;  /* 0x0000001d00057211 */ /* 0x000fe200030f0eff */
[----:B0-----:R-:W-:Y:S01]  /*656c0*/  IMAD R0, R12, 0x4, R0 ;  /* 0x000000040c007824 */ /* 0x001fe200078e0200 */
[----:B------:R-:W-:Y:S01]  /*656d0*/  ISETP.LT.AND P4, PT, R23, UR6, !P0 ;  /* 0x0000000617007c0c */ /* 0x000fe2000c781270 */
[----:B------:R-:W0:Y:S01]  /*656e0*/  LDCU UR6, c[0x0][0x39c] ;  /* 0x00007380ff0677ac */ /* 0x000e220008000800 */
[----:B------:R-:W1:Y:S01]  /*656f0*/  LDC R12, c[0x0][0x3b8] ;  /* 0x0000ee00ff0c7b82 */ /* 0x000e620000000800 */
[----:B------:R0:W-:Y:S01]  /*65700*/  @P1 STG.E.U8 desc[UR8][R4.64], R2 ;  /* 0x0000000204001986 */ /* 0x0001e2000c101108 */
[----:B------:R-:W0:Y:S02]  /*65710*/  LDCU UR12, c[0x0][0x39c] ;  /* 0x00007380ff0c77ac */ /* 0x000e240008000800 */
[----:B0-----:R-:W-:-:S02]  /*65720*/  IADD3 R2, P6, PT, R0, R28, RZ ;  /* 0x0000001c00027210 */ /* 0x001fc40007fde0ff */
[----:B------:R-:W-:Y:S02]  /*65730*/  PRMT R4, R6, 0x7771, RZ ;  /* 0x0000777106047816 */ /* 0x000fe400000000ff */
[----:B------:R-:W-:Y:S01]  /*65740*/  LEA.HI.X.SX32 R3, R0, R29, 0x1, P6 ;  /* 0x0000001d00037211 */ /* 0x000fe200030f0eff */
[----:B------:R-:W-:-:S04]  /*65750*/  IMAD R0, R9, 0x4, R0 ;  /* 0x0000000409007824 */ /* 0x000fc800078e0200 */
[----:B------:R0:W-:Y:S01]  /*65760*/  @P3 STG.E.U8 desc[UR8][R2.64], R4 ;  /* 0x0000000402003986 */ /* 0x0001e2000c101108 */
[----:B------:R-:W-:Y:S02]  /*65770*/  PRMT R9, R10, 0x7772, RZ ;  /* 0x000077720a097816 */ /* 0x000fe400000000ff */
[----:B0-----:R-:W-:Y:S01]  /*65780*/  IADD3 R4, P3, PT, R0, R28, RZ ;  /* 0x0000001c00047210 */ /* 0x001fe20007f7e0ff */
[----:B------:R-:W-:-:S03]  /*65790*/  IMAD R3, R8, 0x4, R0 ;  /* 0x0000000408037824 */ /* 0x000fc600078e0200 */
[-C--:B------:R-:W-:Y:S01]  /*657a0*/  LEA.HI.X.SX32 R5, R0, R29.reuse, 0x1, P3 ;  /* 0x0000001d00057211 */ /* 0x080fe200018f0eff */
[----:B------:R-:W-:Y:S01]  /*657b0*/  IMAD R8, R16, 0x4, R3 ;  /* 0x0000000410087824 */ /* 0x000fe200078e0203 */
[CC--:B------:R-:W-:Y:S01]  /*657c0*/  IADD3 R2, P3, PT, R3.reuse, R28.reuse, RZ ;  /* 0x0000001c03027210 */ /* 0x0c0fe20007f7e0ff */
[----:B------:R-:W0:Y:S02]  /*657d0*/  LDC R16, c[0x0][0x3b8] ;  /* 0x0000ee00ff107b82 */ /* 0x000e240000000800 */
[----:B------:R1:W-:Y:S01]  /*657e0*/  @P4 STG.E.U8 desc[UR8][R4.64], R9 ;  /* 0x0000000904004986 */ /* 0x0003e2000c101108 */
[----:B------:R-:W-:Y:S02]  /*657f0*/  LEA.HI.X.SX32 R3, R3, R29, 0x1, P3 ;  /* 0x0000001d03037211 */ /* 0x000fe400018f0eff */
[----:B-1----:R-:W-:-:S03]  /*65800*/  IADD3 R4, P3, PT, R8, R28, RZ ;  /* 0x0000001c08047210 */ /* 0x002fc60007f7e0ff */
[----:B------:R-:W1:Y:S01]  /*65810*/  LDC R9, c[0x0][0x3b8] ;  /* 0x0000ee00ff097b82 */ /* 0x000e620000000800 */
[----:B------:R-:W-:Y:S02]  /*65820*/  LEA.HI.X.SX32 R5, R8, R29, 0x1, P3 ;  /* 0x0000001d08057211 */ /* 0x000fe400018f0eff */
[----:B--2---:R-:W-:Y:S01]  /*65830*/  ISETP.LT.AND P1, PT, R25, UR5, !P0 ;  /* 0x0000000519007c0c */ /* 0x004fe2000c721270 */
[----:B------:R-:W3:Y:S01]  /*65840*/  LDCU UR5, c[0x0][0x39c] ;  /* 0x00007380ff0577ac */ /* 0x000ee20008000800 */
[----:B------:R-:W2:Y:S01]  /*65850*/  LDL.LU R25, [R1+0x1f8] ;  /* 0x0001f80001197983 */ /* 0x000ea20000300800 */
[----:B------:R-:W-:Y:S01]  /*65860*/  ISETP.LT.AND P6, PT, R27, UR6, !P0 ;  /* 0x000000061b007c0c */ /* 0x000fe2000c7c1270 */
[----:B------:R-:W2:Y:S02]  /*65870*/  LDCU UR6, c[0x0][0x39c] ;  /* 0x00007380ff0677ac */ /* 0x000ea40008000800 */
[----:B------:R-:W2:Y:S01]  /*65880*/  LDL.LU R27, [R1+0x1fc] ;  /* 0x0001fc00011b7983 */ /* 0x000ea20000300800 */
[----:B---3--:R-:W-:Y:S01]  /*65890*/  ISETP.LT.AND P3, PT, R26, UR5, !P0 ;  /* 0x000000051a007c0c */ /* 0x008fe2000c761270 */
[----:B------:R-:W3:Y:S02]  /*658a0*/  LDCU UR5, c[0x0][0x39c] ;  /* 0x00007380ff0577ac */ /* 0x000ee40008000800 */
[----:B------:R-:W3:Y:S01]  /*658b0*/  LDL.LU R26, [R1+0x98] ;  /* 0x00009800011a7983 */ /* 0x000ee20000300800 */
[----:B------:R-:W-:-:S02]  /*658c0*/  PRMT R0, R18, 0x7772, RZ ;  /* 0x0000777212007816 */ /* 0x000fc400000000ff */
[----:B----4-:R-:W-:Y:S01]  /*658d0*/  ISETP.LT.AND P4, PT, R24, UR4, !P0 ;  /* 0x0000000418007c0c */ /* 0x010fe2000c781270 */
[----:B------:R-:W3:Y:S01]  /*658e0*/  LDCU UR4, c[0x0][0x3b8] ;  /* 0x00007700ff0477ac */ /* 0x000ee20008000800 */
[----:B------:R-:W4:Y:S04]  /*658f0*/  LDL.LU R23, [R1+0x200] ;  /* 0x0002000001177983 */ /* 0x000f280000300800 */
[----:B------:R0:W-:Y:S02]  /*65900*/  @P2 STG.E.U8 desc[UR8][R2.64], R0 ;  /* 0x0000000002002986 */ /* 0x0001e4000c101108 */
[----:B0-----:R-:W-:Y:S01]  /*65910*/  IMAD R0, R13, 0x4, R8 ;  /* 0x000000040d007824 */ /* 0x001fe200078e0208 */
[----:B------:R-:W-:Y:S01]  /*65920*/  PRMT R3, R14, 0x7772, RZ ;  /* 0x000077720e037816 */ /* 0x000fe200000000ff */
[----:B------:R-:W0:Y:S03]  /*65930*/  LDC R13, c[0x0][0x3b8] ;  /* 0x0000ee00ff0d7b82 */ /* 0x000e260000000800 */
[C---:B------:R-:W-:Y:S01]  /*65940*/  IADD3 R2, P2, PT, R0.reuse, R28, RZ ;  /* 0x0000001c00027210 */ /* 0x040fe20007f5e0ff */
[----:B------:R1:W-:Y:S03]  /*65950*/  @P5 STG.E.U8 desc[UR8][R4.64], R3 ;  /* 0x0000000304005986 */ /* 0x0003e6000c101108 */
[----:B-1----:R-:W-:Y:S01]  /*65960*/  LEA.HI.X.SX32 R3, R0, R29, 0x1, P2 ;  /* 0x0000001d00037211 */ /* 0x002fe200010f0eff */
[----:B------:R-:W-:Y:S01]  /*65970*/  IMAD R0, R12, 0x4, R0 ;  /* 0x000000040c007824 */ /* 0x000fe200078e0200 */
[----:B------:R-:W-:Y:S01]  /*65980*/  PRMT R4, R6, 0x7772, RZ ;  /* 0x0000777206047816 */ /* 0x000fe200000000ff */
[----:B------:R-:W1:Y:S02]  /*65990*/  LDC R12, c[0x0][0x3b8] ;  /* 0x0000ee00ff0c7b82 */ /* 0x000e640000000800 */
[----:B------:R-:W-:-:S02]  /*659a0*/  IMAD R8, R17, 0x4, R0 ;  /* 0x0000000411087824 */ /* 0x000fc400078e0200 */
[----:B------:R0:W-:Y:S02]  /*659b0*/  @P1 STG.E.U8 desc[UR8][R2.64], R4 ;  /* 0x0000000402001986 */ /* 0x0001e4000c101108 */
[----:B0-----:R-:W-:-:S04]  /*659c0*/  IADD3 R2, P1, PT, R0, R28, RZ ;  /* 0x0000001c00027210 */ /* 0x001fc80007f3e0ff */
[----:B------:R-:W-:Y:S02]  /*659d0*/  LEA.HI.X.SX32 R3, R0, R29, 0x1, P1 ;  /* 0x0000001d00037211 */ /* 0x000fe400008f0eff */
[----:B------:R-:W-:-:S04]  /*659e0*/  IADD3 R4, P1, PT, R8, R28, RZ ;  /* 0x0000001c08047210 */ /* 0x000fc80007f3e0ff */
[----:B------:R-:W-:Y:S02]  /*659f0*/  LEA.HI.X.SX32 R5, R8, R29, 0x1, P1 ;  /* 0x0000001d08057211 */ /* 0x000fe400008f0eff */
[----:B--2---:R-:W-:Y:S02]  /*65a00*/  ISETP.LT.AND P5, PT, R25, UR6, !P0 ;  /* 0x0000000619007c0c */ /* 0x004fe4000c7a1270 */
[----:B------:R-:W-:Y:S01]  /*65a10*/  ISETP.LT.AND P2, PT, R27, UR12, !P0 ;  /* 0x0000000c1b007c0c */ /* 0x000fe2000c741270 */
[----:B------:R-:W2:Y:S01]  /*65a20*/  LDL.LU R25, [R1+0x204] ;  /* 0x0002040001197983 */ /* 0x000ea20000300800 */
[----:B---3--:R-:W-:-:S03]  /*65a30*/  IMAD R0, R26, UR4, RZ ;  /* 0x000000041a007c24 */ /* 0x008fc6000f8e02ff */
[----:B------:R-:W3:Y:S01]  /*65a40*/  LDL.LU R27, [R1+0x208] ;  /* 0x00020800011b7983 */ /* 0x000ee20000300800 */
[----:B------:R-:W-:Y:S02]  /*65a50*/  ISETP.LT.AND P1, PT, R26, UR5, !P0 ;  /* 0x000000051a007c0c */ /* 0x000fe4000c721270 */
[----:B------:R-:W-:Y:S01]  /*65a60*/  PRMT R10, R10, 0x7773, RZ ;  /* 0x000077730a0a7816 */ /* 0x000fe200000000ff */
[----:B------:R-:W3:Y:S01]  /*65a70*/  LDL.LU R24, [R1+0x20c] ;  /* 0x00020c0001187983 */ /* 0x000ee20000300800 */
[----:B------:R-:W-:Y:S01]  /*65a80*/  PRMT R18, R18, 0x7773, RZ ;  /* 0x0000777312127816 */ /* 0x000fe200000000ff */
[----:B------:R-:W-:Y:S01]  /*65a90*/  IMAD R8, R9, 0x4, R8 ;  /* 0x0000000409087824 */ /* 0x000fe200078e0208 */
[----:B------:R-:W-:Y:S01]  /*65aa0*/  PRMT R14, R14, 0x7773, RZ ;  /* 0x000077730e0e7816 */ /* 0x000fe200000000ff */
[----:B------:R-:W3:Y:S01]  /*65ab0*/  LDL.LU R26, [R1+0x210] ;  /* 0x00021000011a7983 */ /* 0x000ee20000300800 */
[----:B------:R-:W0:Y:S01]  /*65ac0*/  LDC R9, c[0x0][0x3b8] ;  /* 0x0000ee00ff097b82 */ /* 0x000e220000000800 */
[----:B------:R-:W2:Y:S02]  /*65ad0*/  LDCU UR12, c[0x0][0x39c] ;  /* 0x00007380ff0c77ac */ /* 0x000ea40008000800 */
[----:B------:R1:W-:Y:S01]  /*65ae0*/  @P6 STG.E.U8 desc[UR8][R2.64], R10 ;  /* 0x0000000a02006986 */ /* 0x0003e2000c101108 */
[----:B------:R-:W-:Y:S01]  /*65af0*/  PRMT R6, R6, 0x7773, RZ ;  /* 0x0000777306067816 */ /* 0x000fe200000000ff */
[----:B------:R-:W0:Y:S01]  /*65b00*/  LDCU UR5, c[0x0][0x39c] ;  /* 0x00007380ff0577ac */ /* 0x000e220008000800 */
[----:B------:R-:W4:Y:S01]  /*65b10*/  LDCU UR6, c[0x0][0x39c] ;  /* 0x00007380ff0677ac */ /* 0x000f220008000800 */
[----:B------:R-:W0:Y:S01]  /*65b20*/  LDCU UR4, c[0x0][0x39c] ;  /* 0x00007380ff0477ac */ /* 0x000e220008000800 */
[----:B-1----:R-:W1:Y:S01]  /*65b30*/  LDC R10, c[0x0][0x3b8] ;  /* 0x0000ee00ff0a7b82 */ /* 0x002e620000000800 */
[----:B------:R4:W-:Y:S01]  /*65b40*/  @P4 STG.E.U8 desc[UR8][R4.64], R18 ;  /* 0x0000001204004986 */ /* 0x0009e2000c101108 */
[----:B------:R-:W-:-:S04]  /*65b50*/  IADD3 R2, P4, PT, R8, R28, RZ ;  /* 0x0000001c08027210 */ /* 0x000fc80007f9e0ff */
[-C--:B------:R-:W-:Y:S01]  /*65b60*/  LEA.HI.X.SX32 R3, R8, R29.reuse, 0x1, P4 ;  /* 0x0000001d08037211 */ /* 0x080fe200020f0eff */
[----:B------:R-:W-:Y:S02]  /*65b70*/  IMAD R8, R12, 0x8, R8 ;  /* 0x000000080c087824 */ /* 0x000fe400078e0208 */
[----:B------:R-:W2:Y:S01]  /*65b80*/  LDC R12, c[0x0][0x3b8] ;  /* 0x0000ee00ff0c7b82 */ /* 0x000ea20000000800 */
[C---:B----4-:R-:W-:Y:S01]  /*65b90*/  IADD3 R4, P6, PT, R0.reuse, R28, RZ ;  /* 0x0000001c00047210 */ /* 0x050fe20007fde0ff */
[----:B------:R4:W-:Y:S03]  /*65ba0*/  @P3 STG.E.U8 desc[UR8][R2.64], R14 ;  /* 0x0000000e02003986 */ /* 0x0009e6000c101108 */
[----:B------:R-:W-:-:S05]  /*65bb0*/  LEA.HI.X.SX32 R5, R0, R29, 0x1, P6 ;  /* 0x0000001d00057211 */ /* 0x000fca00030f0eff */
[----:B------:R0:W-:Y:S01]  /*65bc0*/  @P1 STG.E.U8 desc[UR8][R4.64], R6 ;  /* 0x0000000604001986 */ /* 0x0001e2000c101108 */
[----:B-1----:R-:W-:Y:S01]  /*65bd0*/  IMAD R0, R10, 0x4, R8 ;  /* 0x000000040a007824 */ /* 0x002fe200078e0208 */
[CC--:B----4-:R-:W-:Y:S01]  /*65be0*/  IADD3 R2, P6, PT, R8.reuse, R28.reuse, RZ ;  /* 0x0000001c08027210 */ /* 0x0d0fe20007fde0ff */
[----:B------:R-:W1:Y:S03]  /*65bf0*/  LDC R10, c[0x0][0x3b8] ;  /* 0x0000ee00ff0a7b82 */ /* 0x000e660000000800 */
[-C--:B------:R-:W-:Y:S02]  /*65c00*/  LEA.HI.X.SX32 R3, R8, R29.reuse, 0x1, P6 ;  /* 0x0000001d08037211 */ /* 0x080fe400030f0eff */
[----:B0-----:R-:W-:Y:S01]  /*65c10*/  PRMT R5, R11, 0x7770, RZ ;  /* 0x000077700b057816 */ /* 0x001fe200000000ff */
[----:B------:R-:W-:Y:S01]  /*65c20*/  IMAD R6, R9, 0x4, R0 ;  /* 0x0000000409067824 */ /* 0x000fe200078e0200 */
[C---:B------:R-:W-:Y:S01]  /*65c30*/  IADD3 R4, P6, PT, R0.reuse, R28, RZ ;  /* 0x0000001c00047210 */ /* 0x040fe20007fde0ff */
[----:B------:R-:W0:Y:S02]  /*65c40*/  LDC R9, c[0x0][0x3b8] ;  /* 0x0000ee00ff097b82 */ /* 0x000e240000000800 */
[----:B------:R4:W-:Y:S01]  /*65c50*/  @P5 STG.E.U8 desc[UR8][R2.64], R5 ;  /* 0x0000000502005986 */ /* 0x0009e2000c101108 */
[----:B------:R-:W-:Y:S01]  /*65c60*/  ISETP.LT.AND P4, PT, R23, UR6, !P0 ;  /* 0x0000000617007c0c */ /* 0x000fe2000c781270 */
[----:B------:R-:W0:Y:S04]  /*65c70*/  LDCU UR6, c[0x0][0x39c] ;  /* 0x00007380ff0677ac */ /* 0x000e280008000800 */
[----:B------:R-:W0:Y:S01]  /*65c80*/  LDC R8, c[0x0][0x3b8] ;  /* 0x0000ee00ff087b82 */ /* 0x000e220000000800 */
[----:B----4-:R-:W-:-:S02]  /*65c90*/  LEA.HI.X.SX32 R5, R0, R29, 0x1, P6 ;  /* 0x0000001d00057211 */ /* 0x010fc400030f0eff */
[----:B------:R-:W-:-:S05]  /*65ca0*/  PRMT R0, R19, 0x7770, RZ ;  /* 0x0000777013007816 */ /* 0x000fca00000000ff */
[----:B------:R4:W-:Y:S01]  /*65cb0*/  @P2 STG.E.U8 desc[UR8][R4.64], R0 ;  /* 0x0000000004002986 */ /* 0x0009e2000c101108 */
[----:B--2---:R-:W-:Y:S01]  /*65cc0*/  ISETP.LT.AND P3, PT, R25, UR12, !P0 ;  /* 0x0000000c19007c0c */ /* 0x004fe2000c761270 */
[----:B------:R-:W2:Y:S02]  /*65cd0*/  LDCU UR12, c[0x0][0x39c] ;  /* 0x00007380ff0c77ac */ /* 0x000ea40008000800 */
[----:B------:R-:W2:Y:S01]  /*65ce0*/  LDL.LU R25, [R1+0x218] ;  /* 0x0002180001197983 */ /* 0x000ea20000300800 */
[----:B---3--:R-:W-:Y:S01]  /*65cf0*/  ISETP.LT.AND P1, PT, R27, UR13, !P0 ;  /* 0x0000000d1b007c0c */ /* 0x008fe2000c721270 */
[----:B------:R-:W3:Y:S02]  /*65d00*/  LDCU UR13, c[0x0][0x39c] ;  /* 0x00007380ff0d77ac */ /* 0x000ee40008000800 */
[----:B------:R-:W3:Y:S01]  /*65d10*/  LDL.LU R27, [R1+0x21c] ;  /* 0x00021c00011b7983 */ /* 0x000ee20000300800 */
[----:B------:R-:W-:Y:S01]  /*65d20*/  ISETP.LT.AND P2, PT, R26, UR5, !P0 ;  /* 0x000000051a007c0c */ /* 0x000fe2000c741270 */
[----:B------:R-:W0:Y:S02]  /*65d30*/  LDCU UR5, c[0x0][0x39c] ;  /* 0x00007380ff0577ac */ /* 0x000e240008000800 */
[----:B------:R-:W3:Y:S01]  /*65d40*/  LDL.LU R26, [R1+0x220] ;  /* 0x00022000011a7983 */ /* 0x000ee20000300800 */
[----:B------:R-:W-:-:S02]  /*65d50*/  IADD3 R2, P5, PT, R6, R28, RZ ;  /* 0x0000001c06027210 */ /* 0x000fc40007fbe0ff */
[----:B----4-:R-:W-:Y:S01]  /*65d60*/  PRMT R0, R15, 0x7770, RZ ;  /* 0x000077700f007816 */ /* 0x010fe200000000ff */
[----:B------:R-:W4:Y:S01]  /*65d70*/  LDL.LU R23, [R1+0x224] ;  /* 0x0002240001177983 */ /* 0x000f220000300800 */
[----:B------:R-:W-:Y:S01]  /*65d80*/  LEA.HI.X.SX32 R3, R6, R29, 0x1, P5 ;  /* 0x0000001d06037211 */ /* 0x000fe200028f0eff */
[----:B------:R-:W-:Y:S01]  /*65d90*/  IMAD R6, R12, 0x4, R6 ;  /* 0x000000040c067824 */ /* 0x000fe200078e0206 */
[----:B------:R-:W-:Y:S01]  /*65da0*/  ISETP.LT.AND P6, PT, R24, UR4, !P0 ;  /* 0x0000000418007c0c */ /* 0x000fe2000c7c1270 */
[----:B------:R-:W3:Y:S01]  /*65db0*/  LDCU UR4, c[0x0][0x39c] ;  /* 0x00007380ff0477ac */ /* 0x000ee20008000800 */
[----:B------:R-:W4:Y:S01]  /*65dc0*/  LDL.LU R24, [R1+0x228] ;  /* 0x0002280001187983 */ /* 0x000f220000300800 */
[----:B------:R-:W2:Y:S03]  /*65dd0*/  LDC R12, c[0x0][0x3b8] ;  /* 0x0000ee00ff0c7b82 */ /* 0x000ea60000000800 */
[----:B------:R1:W-:Y:S01]  /*65de0*/  @P4 STG.E.U8 desc[UR8][R2.64], R0 ;  /* 0x0000000002004986 */ /* 0x0003e2000c101108 */
[----:B------:R-:W-:-:S04]  /*65df0*/  IADD3 R4, P4, PT, R6, R28, RZ ;  /* 0x0000001c06047210 */ /* 0x000fc80007f9e0ff */
[-C--:B------:R-:W-:Y:S01]  /*65e00*/  LEA.HI.X.SX32 R5, R6, R29.reuse, 0x1, P4 ;  /* 0x0000001d06057211 */ /* 0x080fe200020f0eff */
[----:B-1----:R-:W-:Y:S01]  /*65e10*/  IMAD R0, R10, 0x4, R6 ;  /* 0x000000040a007824 */ /* 0x002fe200078e0206 */
[----:B------:R-:W-:Y:S01]  /*65e20*/  PRMT R3, R7, 0x7770, RZ ;  /* 0x0000777007037816 */ /* 0x000fe200000000ff */
[----:B------:R-:W1:Y:S03]  /*65e30*/  LDC R10, c[0x0][0x3b8] ;  /* 0x0000ee00ff0a7b82 */ /* 0x000e660000000800 */
[C---:B------:R-:W-:Y:S01]  /*65e40*/  IADD3 R2, P4, PT, R0.reuse, R28, RZ ;  /* 0x0000001c00027210 */ /* 0x040fe20007f9e0ff */
[----:B------:R0:W-:Y:S04]  /*65e50*/  @P3 STG.E.U8 desc[UR8][R4.64], R3 ;  /* 0x0000000304003986 */ /* 0x0001e8000c101108 */
[----:B------:R-:W1:Y:S01]  /*65e60*/  LDC R6, c[0x0][0x3b8] ;  /* 0x0000ee00ff067b82 */ /* 0x000e620000000800 */
[----:B0-----:R-:W-:Y:S01]  /*65e70*/  IMAD R5, R9, 0x4, R0 ;  /* 0x0000000409057824 */ /* 0x001fe200078e0200 */
[----:B------:R-:W-:-:S06]  /*65e80*/  LEA.HI.X.SX32 R3, R0, R29, 0x1, P4 ;  /* 0x0000001d00037211 */ /* 0x000fcc00020f0eff */
[----:B------:R-:W0:Y:S01]  /*65e90*/  LDC R9, c[0x0][0x3b8] ;  /* 0x0000ee00ff097b82 */ /* 0x000e220000000800 */
[----:B------:R-:W-:Y:S02]  /*65ea0*/  PRMT R0, R11, 0x7771, RZ ;  /* 0x000077710b007816 */ /* 0x000fe400000000ff */
[----:B------:R-:W-:-:S03]  /*65eb0*/  IADD3 R4, P3, PT, R5, R28, RZ ;  /* 0x0000001c05047210 */ /* 0x000fc60007f7e0ff */
[----:B------:R1:W-:Y:S02]  /*65ec0*/  @P1 STG.E.U8 desc[UR8][R2.64], R0 ;  /* 0x0000000002001986 */ /* 0x0003e4000c101108 */
[----:B-1----:R-:W-:Y:S01]  /*65ed0*/  IMAD R0, R8, 0x4, R5 ;  /* 0x0000000408007824 */ /* 0x002fe200078e0205 */
[----:B------:R-:W-:Y:S02]  /*65ee0*/  LEA.HI.X.SX32 R5, R5, R29, 0x1, P3 ;  /* 0x0000001d05057211 */ /* 0x000fe400018f0eff */
[----:B--2---:R-:W-:Y:S01]  /*65ef0*/  ISETP.LT.AND P5, PT, R25, UR6, !P0 ;  /* 0x0000000619007c0c */ /* 0x004fe2000c7a1270 */
[----:B------:R-:W4:Y:S01]  /*65f00*/  LDCU UR6, c[0x0][0x39c] ;  /* 0x00007380ff0677ac */ /* 0x000f220008000800 */
[----:B---3--:R-:W-:Y:S01]  /*65f10*/  ISETP.LT.AND P4, PT, R27, UR4, !P0 ;  /* 0x000000041b007c0c */ /* 0x008fe2000c781270 */
[----:B------:R-:W1:Y:S01]  /*65f20*/  LDCU UR4, c[0x0][0x39c] ;  /* 0x00007380ff0477ac */ /* 0x000e620008000800 */
[----:B------:R-:W1:Y:S04]  /*65f30*/  LDL.LU R27, [R1+0x22c] ;  /* 0x00022c00011b7983 */ /* 0x000e680000300800 */
[----:B------:R-:W2:Y:S01]  /*65f40*/  LDL.LU R25, [R1+0x230] ;  /* 0x0002300001197983 */ /* 0x000ea20000300800 */
[----:B------:R-:W-:Y:S01]  /*65f50*/  ISETP.LT.AND P3, PT, R26, UR5, !P0 ;  /* 0x000000051a007c0c */ /* 0x000fe2000c761270 */
[----:B------:R-:W2:Y:S02]  /*65f60*/  LDCU UR5, c[0x0][0x39c] ;  /* 0x00007380ff0577ac */ /* 0x000ea40008000800 */
[----:B------:R-:W3:Y:S01]  /*65f70*/  LDL.LU R26, [R1+0x234] ;  /* 0x00023400011a7983 */ /* 0x000ee20000300800 */
[----:B------:R-:W-:-:S02]  /*65f80*/  PRMT R3, R19, 0x7771, RZ ;  /* 0x0000777113037816 */ /* 0x000fc400000000ff */
[----:B------:R-:W-:-:S03]  /*65f90*/  IADD3 R2, P1, PT, R0, R28, RZ ;  /* 0x0000001c00027210 */ /* 0x000fc60007f3e0ff */
[----:B------:R0:W-:Y:S01]  /*65fa0*/  @P6 STG.E.U8 desc[UR8][R4.64], R3 ;  /* 0x0000000304006986 */ /* 0x0001e2000c101108 */
[----:B----4-:R-:W-:Y:S01]  /*65fb0*/  ISETP.LT.AND P6, PT, R23, UR6, !P0 ;  /* 0x0000000617007c0c */ /* 0x010fe2000c7c1270 */
[----:B------:R-:W3:Y:S02]  /*65fc0*/  LDCU UR6, c[0x0][0x39c] ;  /* 0x00007380ff0677ac */ /* 0x000ee40008000800 */
[----:B------:R-:W4:Y:S01]  /*65fd0*/  LDL.LU R23, [R1+0x238] ;  /* 0x0002380001177983 */ /* 0x000f220000300800 */
[----:B0-----:R-:W-:Y:S01]  /*65fe0*/  LEA.HI.X.SX32 R3, R0, R29, 0x1, P1 ;  /* 0x0000001d00037211 */ /* 0x001fe200008f0eff */
[----:B------:R-:W-:Y:S01]  /*65ff0*/  IMAD R0, R10, 0x4, R0 ;  /* 0x000000040a007824 */ /* 0x000fe200078e0200 */
[----:B------:R-:W-:Y:S01]  /*66000*/  PRMT R4, R15, 0x7771, RZ ;  /* 0x000077710f047816 */ /* 0x000fe200000000ff */
[----:B------:R-:W0:Y:S01]  /*66010*/  LDC R10, c[0x0][0x3b8] ;  /* 0x0000ee00ff0a7b82 */ /* 0x000e220000000800 */
[----:B------:R-:W-:Y:S01]  /*66020*/  ISETP.LT.AND P1, PT, R24, UR12, !P0 ;  /* 0x0000000c18007c0c */ /* 0x000fe2000c721270 */
[----:B------:R-:W0:Y:S01]  /*66030*/  LDCU UR12, c[0x0][0x39c] ;  /* 0x00007380ff0c77ac */ /* 0x000e220008000800 */
[----:B------:R-:W4:Y:S04]  /*66040*/  LDL.LU R24, [R1+0x23c] ;  /* 0x00023c0001187983 */ /* 0x000f280000300800 */
[----:B------:R0:W-:Y:S01]  /*66050*/  @P2 STG.E.U8 desc[UR8][R2.64], R4 ;  /* 0x0000000402002986 */ /* 0x0001e2000c101108 */
[----:B------:R-:W-:-:S02]  /*66060*/  PRMT R8, R7, 0x7771, RZ ;  /* 0x0000777107087816 */ /* 0x000fc400000000ff */
[----:B0-----:R-:W-:Y:S01]  /*66070*/  IADD3 R4, P2, PT, R0, R28, RZ ;  /* 0x0000001c00047210 */ /* 0x001fe20007f5e0ff */
[----:B------:R-:W-:-:S03]  /*66080*/  IMAD R3, R6, 0x4, R0 ;  /* 0x0000000406037824 */ /* 0x000fc600078e0200 */
[-C--:B------:R-:W-:Y:S01]  /*66090*/  LEA.HI.X.SX32 R5, R0, R29.reuse, 0x1, P2 ;  /* 0x0000001d00057211 */ /* 0x080fe200010f0eff */
[----:B------:R-:W-:Y:S01]  /*660a0*/  IMAD R6, R12, 0x4, R3 ;  /* 0x000000040c067824 */ /* 0x000fe200078e0203 */
[----:B------:R-:W-:Y:S02]  /*660b0*/  IADD3 R2, P2, PT, R3, R28, RZ ;  /* 0x0000001c03027210 */ /* 0x000fe40007f5e0ff */
[----:B------:R-:W-:Y:S01]  /*660c0*/  PRMT R0, R11, 0x7772, RZ ;  /* 0x000077720b007816 */ /* 0x000fe200000000ff */
[----:B------:R0:W-:Y:S01]  /*660d0*/  @P5 STG.E.U8 desc[UR8][R4.64], R8 ;  /* 0x0000000804005986 */ /* 0x0001e2000c101108 */
[----:B------:R-:W-:-:S05]  /*660e0*/  LEA.HI.X.SX32 R3, R3, R29, 0x1, P2 ;  /* 0x0000001d03037211 */ /* 0x000fca00010f0eff */
[----:B------:R0:W-:Y:S02]  /*660f0*/  @P4 STG.E.U8 desc[UR8][R2.64], R0 ;  /* 0x0000000002004986 */ /* 0x0001e4000c101108 */
[----:B0-----:R-:W-:-:S04]  /*66100*/  IADD3 R4, P5, PT, R6, R28, RZ ;  /* 0x0000001c06047210 */ /* 0x001fc80007fbe0ff */
[----:B------:R-:W-:Y:S02]  /*66110*/  LEA.HI.X.SX32 R5, R6, R29, 0x1, P5 ;  /* 0x0000001d06057211 */ /* 0x000fe400028f0eff */
[----:B-1----:R-:W-:Y:S02]  /*66120*/  ISETP.LT.AND P2, PT, R27, UR4, !P0 ;  /* 0x000000041b007c0c */ /* 0x002fe4000c741270 */
[----:B--2---:R-:W-:Y:S01]  /*66130*/  ISETP.LT.AND P4, PT, R25, UR5, !P0 ;  /* 0x0000000519007c0c */ /* 0x004fe2000c781270 */
[----:B------:R-:W2:Y:S01]  /*66140*/  LDL.LU R27, [R1+0x8] ;  /* 0x00000800011b7983 */ /* 0x000ea20000300800 */
[----:B------:R-:W-:Y:S01]  /*66150*/  PRMT R0, R19, 0x7772, RZ ;  /* 0x0000777213007816 */ /* 0x000fe200000000ff */
[----:B------:R-:W-:Y:S01]  /*66160*/  IMAD R6, R9, 0x4, R6 ;  /* 0x0000000409067824 */ /* 0x000fe200078e0206 */
[----:B---3--:R-:W-:Y:S01]  /*66170*/  ISETP.LT.AND P5, PT, R26, UR6, !P0 ;  /* 0x000000061a007c0c */ /* 0x008fe2000c7a1270 */
[----:B------:R-:W4:Y:S01]  /*66180*/  LDCU UR4, c[0x0][0x39c] ;  /* 0x00007380ff0477ac */ /* 0x000f220008000800 */
[----:B------:R-:W3:Y:S01]  /*66190*/  LDL.LU R26, [R1+0x240] ;  /* 0x00024000011a7983 */ /* 0x000ee20000300800 */
[----:B------:R-:W0:Y:S03]  /*661a0*/  LDCU UR5, c[0x0][0x39c] ;  /* 0x00007380ff0577ac */ /* 0x000e260008000800 */
[----:B------:R-:W3:Y:S01]  /*661b0*/  LDL.LU R25, [R1+0x9c] ;  /* 0x00009c0001197983 */ /* 0x000ee20000300800 */
[----:B------:R-:W-:-:S02]  /*661c0*/  PRMT R8, R15, 0x7772, RZ ;  /* 0x000077720f087816 */ /* 0x000fc400000000ff */
[----:B------:R-:W-:Y:S01]  /*661d0*/  PRMT R19, R19, 0x7773, RZ ;  /* 0x0000777313137816 */ /* 0x000fe200000000ff */
[----:B------:R1:W-:Y:S01]  /*661e0*/  @P3 STG.E.U8 desc[UR8][R4.64], R0 ;  /* 0x0000000004003986 */ /* 0x0003e2000c101108 */
[C---:B------:R-:W-:Y:S01]  /*661f0*/  IADD3 R2, P3, PT, R6.reuse, R28, RZ ;  /* 0x0000001c06027210 */ /* 0x040fe20007f7e0ff */
[----:B------:R-:W0:Y:S03]  /*66200*/  LDCU UR6, c[0x0][0x39c] ;  /* 0x00007380ff0677ac */ /* 0x000e260008000800 */
[----:B------:R-:W-:Y:S01]  /*66210*/  LEA.HI.X.SX32 R3, R6, R29, 0x1, P3 ;  /* 0x0000001d06037211 */ /* 0x000fe200018f0eff */
[----:B-1----:R-:W-:Y:S01]  /*66220*/  IMAD R5, R10, 0x4, R6 ;  /* 0x000000040a057824 */ /* 0x002fe200078e0206 */
[----:B------:R-:W-:-:S04]  /*66230*/  PRMT R6, R7, 0x7772, RZ ;  /* 0x0000777207067816 */ /* 0x000fc800000000ff */
[----:B------:R-:W-:Y:S01]  /*66240*/  IADD3 R4, P3, PT, R5, R28, RZ ;  /* 0x0000001c05047210 */ /* 0x000fe20007f7e0ff */
[----:B------:R-:W-:-:S03]  /*66250*/  IMAD R0, R13, 0x4, R5 ;  /* 0x000000040d007824 */ /* 0x000fc600078e0205 */
[-C--:B------:R-:W-:Y:S01]  /*66260*/  LEA.HI.X.SX32 R5, R5, R29.reuse, 0x1, P3 ;  /* 0x0000001d05057211 */ /* 0x080fe200018f0eff */
[----:B------:R1:W-:Y:S01]  /*66270*/  @P6 STG.E.U8 desc[UR8][R2.64], R8 ;  /* 0x0000000802006986 */ /* 0x0003e2000c101108 */
[----:B----4-:R-:W-:Y:S01]  /*66280*/  ISETP.LT.AND P3, PT, R23, UR4, !P0 ;  /* 0x0000000417007c0c */ /* 0x010fe2000c761270 */
[----:B------:R-:W3:Y:S02]  /*66290*/  LDCU UR4, c[0x0][0x3b8] ;  /* 0x00007700ff0477ac */ /* 0x000ee40008000800 */
[----:B------:R4:W-:Y:S01]  /*662a0*/  @P1 STG.E.U8 desc[UR8][R4.64], R6 ;  /* 0x0000000604001986 */ /* 0x0009e2000c101108 */
[----:B0-----:R-:W-:Y:S01]  /*662b0*/  ISETP.LT.AND P1, PT, R24, UR5, !P0 ;  /* 0x0000000518007c0c */ /* 0x001fe2000c721270 */
[----:B------:R-:W0:Y:S01]  /*662c0*/  LDCU UR5, c[0x0][0x39c] ;  /* 0x00007380ff0577ac */ /* 0x000e220008000800 */
[----:B------:R-:W-:Y:S01]  /*662d0*/  IMAD R22, R22, 0x4, R0 ;  /* 0x0000000416167824 */ /* 0x000fe200078e0200 */
[C---:B-1----:R-:W-:Y:S01]  /*662e0*/  IADD3 R2, P6, PT, R0.reuse, R28, RZ ;  /* 0x0000001c00027210 */ /* 0x042fe20007fde0ff */
[----:B------:R-:W1:Y:S01]  /*662f0*/  LDC R24, c[0x0][0x3b8] ;  /* 0x0000ee00ff187b82 */ /* 0x000e620000000800 */
[----:B----4-:R-:W4:Y:S02]  /*66300*/  LDL.LU R5, [R1+0x4] ;  /* 0x0000040001057983 */ /* 0x010f240000300800 */
[----:B------:R-:W-:-:S02]  /*66310*/  LEA.HI.X.SX32 R3, R0, R29, 0x1, P6 ;  /* 0x0000001d00037211 */ /* 0x000fc400030f0eff */
[----:B------:R-:W-:-:S05]  /*66320*/  PRMT R4, R11, 0x7773, RZ ;  /* 0x000077730b047816 */ /* 0x000fca00000000ff */
[----:B------:R0:W-:Y:S02]  /*66330*/  @P2 STG.E.U8 desc[UR8][R2.64], R4 ;  /* 0x0000000402002986 */ /* 0x0001e4000c101108 */
[----:B0-----:R-:W-:-:S04]  /*66340*/  IADD3 R2, P6, PT, R22, R28, RZ ;  /* 0x0000001c16027210 */ /* 0x001fc80007fde0ff */
[----:B------:R-:W-:Y:S01]  /*66350*/  LEA.HI.X.SX32 R3, R22, R29, 0x1, P6 ;  /* 0x0000001d16037211 */ /* 0x000fe200030f0eff */
[----:B------:R-:W-:-:S04]  /*66360*/  IMAD R22, R16, 0x4, R22 ;  /* 0x0000000410167824 */ /* 0x000fc800078e0216 */
[----:B------:R0:W-:Y:S01]  /*66370*/  @P4 STG.E.U8 desc[UR8][R2.64], R19 ;  /* 0x0000001302004986 */ /* 0x0001e2000c101108 */
[----:B------:R-:W-:Y:S02]  /*66380*/  PRMT R0, R15, 0x7773, RZ ;  /* 0x000077730f007816 */ /* 0x000fe400000000ff */
[----:B------:R-:W-:Y:S02]  /*66390*/  PRMT R23, R7, 0x7773, RZ ;  /* 0x0000777307177816 */ /* 0x000fe400000000ff */
[----:B0-----:R-:W-:-:S04]  /*663a0*/  IADD3 R2, P6, PT, R22, R28, RZ ;  /* 0x0000001c16027210 */ /* 0x001fc80007fde0ff */
[----:B------:R-:W-:-:S05]  /*663b0*/  LEA.HI.X.SX32 R3, R22, R29, 0x1, P6 ;  /* 0x0000001d16037211 */ /* 0x000fca00030f0eff */
[----:B------:R-:W-:Y:S01]  /*663c0*/  @P5 STG.E.U8 desc[UR8][R2.64], R0 ;  /* 0x0000000002005986 */ /* 0x000fe2000c101108 */
[----:B-1----:R-:W-:Y:S02]  /*663d0*/  IMAD R22, R24, 0x8, R22 ;  /* 0x0000000818167824 */ /* 0x002fe400078e0216 */
[----:B------:R-:W0:Y:S01]  /*663e0*/  LDC R24, c[0x0][0x3b8] ;  /* 0x0000ee00ff187b82 */ /* 0x000e220000000800 */
[----:B--2---:R-:W1:Y:S04]  /*663f0*/  LDS.128 R8, [R27] ;  /* 0x000000001b087984 */ /* 0x004e680000000c00 */
[----:B------:R2:W-:Y:S01]  /*66400*/  LDS.128 R16, [R27+0x200] ;  /* 0x000200001b107984 */ /* 0x0005e20000000c00 */
[C---:B---3--:R-:W-:Y:S01]  /*66410*/  IMAD R21, R25.reuse, UR4, RZ ;  /* 0x0000000419157c24 */ /* 0x048fe2000f8e02ff */
[----:B------:R-:W-:Y:S01]  /*66420*/  ISETP.LT.AND P4, PT, R25, UR5, !P0 ;  /* 0x0000000519007c0c */ /* 0x000fe2000c781270 */
[----:B------:R-:W3:Y:S01]  /*66430*/  LDCU UR4, c[0x0][0x39c] ;  /* 0x00007380ff0477ac */ /* 0x000ee20008000800 */
[----:B--2---:R-:W2:Y:S01]  /*66440*/  LDL.LU R27, [R1+0x24c] ;  /* 0x00024c00011b7983 */ /* 0x004ea20000300800 */
[----:B------:R-:W-:Y:S01]  /*66450*/  ISETP.LT.AND P2, PT, R26, UR6, !P0 ;  /* 0x000000061a007c0c */ /* 0x000fe2000c741270 */
[----:B------:R-:W0:Y:S01]  /*66460*/  LDC R25, c[0x0][0x3b8] ;  /* 0x0000ee00ff197b82 */ /* 0x000e220000000800 */
[CC--:B------:R-:W-:Y:S01]  /*66470*/  IADD3 R20, P6, PT, R21.reuse, R28.reuse, RZ ;  /* 0x0000001c15147210 */ /* 0x0c0fe20007fde0ff */
[----:B------:R-:W2:Y:S01]  /*66480*/  LDL.LU R3, [R1+0x244] ;  /* 0x0002440001037983 */ /* 0x000ea20000300800 */
[----:B------:R-:W2:Y:S02]  /*66490*/  LDCU UR6, c[0x0][0x39c] ;  /* 0x00007380ff0677ac */ /* 0x000ea40008000800 */
[----:B------:R-:W-:Y:S01]  /*664a0*/  LEA.HI.X.SX32 R21, R21, R29, 0x1, P6 ;  /* 0x0000001d15157211 */ /* 0x000fe200030f0eff */
[----:B------:R-:W0:Y:S02]  /*664b0*/  LDCU UR5, c[0x0][0x39c] ;  /* 0x00007380ff0577ac */ /* 0x000e240008000800 */
[----:B------:R-:W0:Y:S02]  /*664c0*/  LDC R26, c[0x0][0x3b8] ;  /* 0x0000ee00ff1a7b82 */ /* 0x000e240000000800 */
[----:B------:R3:W-:Y:S04]  /*664d0*/  @P4 STG.E.U8 desc[UR8][R20.64], R23 ;  /* 0x0000001714004986 */ /* 0x0007e8000c101108 */
[----:B---3--:R-:W3:Y:S04]  /*664e0*/  LDL.LU R20, [R1+0x248] ;  /* 0x0002480001147983 */ /* 0x008ee80000300800 */
[----:B----4-:R-:W4:Y:S01]  /*664f0*/  LDS.128 R12, [R5] ;  /* 0x00000000050c7984 */ /* 0x010f220000000c00 */
[----:B0-----:R-:W-:Y:S01]  /*66500*/  IMAD R0, R26, 0x4, R22 ;  /* 0x000000041a007824 */ /* 0x001fe200078e0216 */
[----:B------:R-:W-:Y:S01]  /*66510*/  IADD3 R2, P6, PT, R22, R28, RZ ;  /* 0x0000001c16027210 */ /* 0x000fe20007fde0ff */
[----:B------:R-:W0:Y:S01]  /*66520*/  LDC R23, c[0x0][0x3b8] ;  /* 0x0000ee00ff177b82 */ /* 0x000e220000000800 */
[----:B------:R-:W4:Y:S04]  /*66530*/  LDL.LU R26, [R1+0x254] ;  /* 0x00025400011a7983 */ /* 0x000f280000300800 */
[----:B------:R-:W0:Y:S01]  /*66540*/  LDS.128 R4, [R5+0x200] ;  /* 0x0002000005047984 */ /* 0x000e220000000c00 */
[----:B-1----:R-:W-:-:S02]  /*66550*/  PRMT R21, R8, 0x7770, RZ ;  /* 0x0000777008157816 */ /* 0x002fc400000000ff */
[----:B--2---:R-:W-:Y:S01]  /*66560*/  ISETP.LT.AND P5, PT, R3, UR6, !P0 ;  /* 0x0000000603007c0c */ /* 0x004fe2000c7a1270 */
[----:B------:R-:W1:Y:S01]  /*66570*/  LDCU UR6, c[0x0][0x39c] ;  /* 0x00007380ff0677ac */ /* 0x000e620008000800 */
[-C--:B------:R-:W-:Y:S02]  /*66580*/  LEA.HI.X.SX32 R3, R22, R29.reuse, 0x1, P6 ;  /* 0x0000001d16037211 */ /* 0x080fe400030f0eff */
[----:B------:R-:W2:Y:S03]  /*66590*/  LDC R22, c[0x0][0x3b8] ;  /* 0x0000ee00ff167b82 */ /* 0x000ea60000000800 */
[----:B------:R0:W-:Y:S01]  /*665a0*/  @P3 STG.E.U8 desc[UR8][R2.64], R21 ;  /* 0x0000001502003986 */ /* 0x0001e2000c101108 */
[----:B---3--:R-:W-:Y:S01]  /*665b0*/  ISETP.LT.AND P4, PT, R20, UR4, !P0 ;  /* 0x0000000414007c0c */ /* 0x008fe2000c781270 */
[----:B0-----:R-:W-:Y:S01]  /*665c0*/  IMAD R3, R25, 0x4, R0 ;  /* 0x0000000419037824 */ /* 0x001fe200078e0200 */
[C---:B------:R-:W-:Y:S01]  /*665d0*/  IADD3 R20, P6, PT, R0.reuse, R28, RZ ;  /* 0x0000001c00147210 */ /* 0x040fe20007fde0ff */
[----:B------:R-:W0:Y:S01]  /*665e0*/  LDCU UR4, c[0x0][0x39c] ;  /* 0x00007380ff0477ac */ /* 0x000e220008000800 */
[----:B------:R-:W1:Y:S02]  /*665f0*/  LDL.LU R25, [R1+0x250] ;  /* 0x0002500001197983 */ /* 0x000e640000300800 */
[----:B------:R-:W-:-:S02]  /*66600*/  LEA.HI.X.SX32 R21, R0, R29, 0x1, P6 ;  /* 0x0000001d00157211 */ /* 0x000fc400030f0eff */
[----:B----4-:R-:W-:Y:S02]  /*66610*/  PRMT R0, R12, 0x7770, RZ ;  /* 0x000077700c007816 */ /* 0x010fe400000000ff */
[----:B------:R-:W-:-:S03]  /*66620*/  IADD3 R2, P6, PT, R3, R28, RZ ;  /* 0x0000001c03027210 */ /* 0x000fc60007fde0ff */
[----:B------:R3:W-:Y:S02]  /*66630*/  @P1 STG.E.U8 desc[UR8][R20.64], R0 ;  /* 0x0000000014001986 */ /* 0x0007e4000c101108 */
[----:B---3--:R-:W-:Y:S01]  /*66640*/  IMAD R0, R24, 0x4, R3 ;  /* 0x0000000418007824 */ /* 0x008fe200078e0203 */
[-C--:B------:R-:W-:Y:S01]  /*66650*/  LEA.HI.X.SX32 R3, R3, R29.reuse, 0x1, P6 ;  /* 0x0000001d03037211 */ /* 0x080fe200030f0eff */
[----:B------:R-:W3:Y:S01]  /*66660*/  LDC R24, c[0x0][0x3b8] ;  /* 0x0000ee00ff187b82 */ /* 0x000ee20000000800 */
[----:B------:R-:W-:Y:S02]  /*66670*/  PRMT R21, R16, 0x7770, RZ ;  /* 0x0000777010157816 */ /* 0x000fe400000000ff */
[----:B------:R-:W-:Y:S01]  /*66680*/  IADD3 R20, P6, PT, R0, R28, RZ ;  /* 0x0000001c00147210 */ /* 0x000fe20007fde0ff */
[----:B--2---:R-:W-:Y:S02]  /*66690*/  IMAD R22, R22, 0x4, R0 ;  /* 0x0000000416167824 */ /* 0x004fe400078e0200 */
[----:B------:R2:W-:Y:S01]  /*666a0*/  @P2 STG.E.U8 desc[UR8][R2.64], R21 ;  /* 0x0000001502002986 */ /* 0x0005e2000c101108 */
[----:B------:R-:W-:Y:S01]  /*666b0*/  ISETP.LT.AND P3, PT, R27, UR5, !P0 ;  /* 0x000000051b007c0c */ /* 0x000fe2000c761270 */
[----:B------:R-:W4:Y:S01]  /*666c0*/  LDCU UR5, c[0x0][0x39c] ;  /* 0x00007380ff0577ac */ /* 0x000f220008000800 */
[----:B0-----:R-:W-:Y:S01]  /*666d0*/  ISETP.LT.AND P2, PT, R26, UR4, !P0 ;  /* 0x000000041a007c0c */ /* 0x001fe2000c741270 */
[----:B------:R-:W4:Y:S01]  /*666e0*/  LDL.LU R27, [R1+0x25c] ;  /* 0x00025c00011b7983 */ /* 0x000f220000300800 */
[----:B------:R-:W0:Y:S03]  /*666f0*/  LDCU UR4, c[0x0][0x39c] ;  /* 0x00007380ff0477ac */ /* 0x000e260008000800 */
[----:B------:R-:W4:Y:S01]  /*66700*/  LDL.LU R26, [R1+0x268] ;  /* 0x00026800011a7983 */ /* 0x000f220000300800 */
[----:B--2---:R-:W-:-:S02]  /*66710*/  LEA.HI.X.SX32 R21, R0, R29, 0x1, P6 ;  /* 0x0000001d00157211 */ /* 0x004fc400030f0eff */
[----:B------:R-:W-:-:S05]  /*66720*/  PRMT R0, R4, 0x7770, RZ ;  /* 0x0000777004007816 */ /* 0x000fca00000000ff */
[----:B------:R2:W-:Y:S04]  /*66730*/  @P5 STG.E.U8 desc[UR8][R20.64], R0 ;  /* 0x0000000014005986 */ /* 0x0005e8000c101108 */
[----:B--2---:R-:W4:Y:S01]  /*66740*/  LDL.LU R21, [R1+0x258] ;  /* 0x0002580001157983 */ /* 0x004f220000300800 */
[----:B------:R-:W-:Y:S02]  /*66750*/  IADD3 R2, P6, PT, R22, R28, RZ ;  /* 0x0000001c16027210 */ /* 0x000fe40007fde0ff */
[----:B------:R-:W-:Y:S02]  /*66760*/  PRMT R0, R8, 0x7771, RZ ;  /* 0x0000777108007816 */ /* 0x000fe400000000ff */
[----:B------:R-:W-:Y:S01]  /*66770*/  LEA.HI.X.SX32 R3, R22, R29, 0x1, P6 ;  /* 0x0000001d16037211 */ /* 0x000fe200030f0eff */
[----:B------:R-:W-:-:S02]  /*66780*/  IMAD R22, R23, 0x4, R22 ;  /* 0x0000000417167824 */ /* 0x000fc400078e0216 */
[----:B------:R-:W2:Y:S02]  /*66790*/  LDC R23, c[0x0][0x3b8] ;  /* 0x0000ee00ff177b82 */ /* 0x000ea40000000800 */
[----:B------:R0:W-:Y:S02]  /*667a0*/  @P4 STG.E.U8 desc[UR8][R2.64], R0 ;  /* 0x0000000002004986 */ /* 0x0001e4000c101108 */
[----:B0-----:R-:W-:-:S04]  /*667b0*/  IADD3 R2, P4, PT, R22, R28, RZ ;  /* 0x0000001c16027210 */ /* 0x001fc80007f9e0ff */
[----:B------:R-:W-:Y:S01]  /*667c0*/  LEA.HI.X.SX32 R3, R22, R29, 0x1, P4 ;  /* 0x0000001d16037211 */ /* 0x000fe200020f0eff */
[----:B---3--:R-:W-:Y:S02]  /*667d0*/  IMAD R0, R24, 0x4, R22 ;  /* 0x0000000418007824 */ /* 0x008fe400078e0216 */
[----:B------:R-:W3:Y:S01]  /*667e0*/  LDL.LU R24, [R1+0x264] ;  /* 0x0002640001187983 */ /* 0x000ee20000300800 */
[----:B------:R-:W0:Y:S01]  /*667f0*/  LDC R22, c[0x0][0x3b8] ;  /* 0x0000ee00ff167b82 */ /* 0x000e220000000800 */
[----:B----4-:R-:W-:Y:S01]  /*66800*/  ISETP.LT.AND P5, PT, R21, UR5, !P0 ;  /* 0x0000000515007c0c */ /* 0x010fe2000c7a1270 */
[----:B------:R-:W3:Y:S01]  /*66810*/  LDCU UR5, c[0x0][0x39c] ;  /* 0x00007380ff0577ac */ /* 0x000ee20008000800 */
[----:B------:R-:W-:-:S05]  /*66820*/  PRMT R21, R12, 0x7771, RZ ;  /* 0x000077710c157816 */ /* 0x000fca00000000ff */
[----:B------:R4:W-:Y:S04]  /*66830*/  @P3 STG.E.U8 desc[UR8][R2.64], R21 ;  /* 0x0000001502003986 */ /* 0x0009e8000c101108 */
[----:B----4-:R-:W4:Y:S01]  /*66840*/  LDL.LU R3, [R1+0x260] ;  /* 0x0002600001037983 */ /* 0x010f220000300800 */
[----:B-1----:R-:W-:Y:S01]  /*66850*/  ISETP.LT.AND P1, PT, R25, UR6, !P0 ;  /* 0x0000000619007c0c */ /* 0x002fe2000c721270 */
[----:B------:R-:W4:Y:S01]  /*66860*/  LDCU UR6, c[0x0][0x39c] ;  /* 0x00007380ff0677ac */ /* 0x000f220008000800 */
[----:B------:R-:W1:Y:S01]  /*66870*/  LDC R25, c[0x0][0x3b8] ;  /* 0x0000ee00ff197b82 */ /* 0x000e620000000800 */
[C---:B------:R-:W-:Y:S02]  /*66880*/  IADD3 R20, P6, PT, R0.reuse, R28, RZ ;  /* 0x0000001c00147210 */ /* 0x040fe40007fde0ff */
[----:B------:R-:W-:Y:S01]  /*66890*/  ISETP.LT.AND P4, PT, R27, UR4, !P0 ;  /* 0x000000041b007c0c */ /* 0x000fe2000c781270 */
[----:B------:R-:W0:Y:S01]  /*668a0*/  LDCU UR4, c[0x0][0x39c] ;  /* 0x00007380ff0477ac */ /* 0x000e220008000800 */
[----:B------:R-:W-:-:S02]  /*668b0*/  LEA.HI.X.SX32 R21, R0, R29, 0x1, P6 ;  /* 0x0000001d00157211 */ /* 0x000fc400030f0eff */
[----:B------:R-:W-:Y:S01]  /*668c0*/  PRMT R2, R16, 0x7771, RZ ;  /* 0x0000777110027816 */ /* 0x000fe200000000ff */
[----:B------:R-:W0:Y:S04]  /*668d0*/  LDC R27, c[0x0][0x3b8] ;  /* 0x0000ee00ff1b7b82 */ /* 0x000e280000000800 */
[----:B------:R1:W-:Y:S02]  /*668e0*/  @P1 STG.E.U8 desc[UR8][R20.64], R2 ;  /* 0x0000000214001986 */ /* 0x0003e4000c101108 */
[----:B-1----:R-:W-:Y:S01]  /*668f0*/  IMAD R0, R25, 0x4, R0 ;  /* 0x0000000419007824 */ /* 0x002fe200078e0200 */
[----:B------:R-:W-:Y:S01]  /*66900*/  PRMT R20, R4, 0x7771, RZ ;  /* 0x0000777104147816 */ /* 0x000fe200000000ff */
[----:B------:R-:W1:Y:S03]  /*66910*/  LDC R25, c[0x0][0x3b8] ;  /* 0x0000ee00ff197b82 */ /* 0x000e660000000800 */
[----:B------:R-:W-:-:S02]  /*66920*/  IADD3 R2, P6, PT, R0, R28, RZ ;  /* 0x0000001c00027210 */ /* 0x000fc40007fde0ff */
[----:B----4-:R-:W-:Y:S01]  /*66930*/  ISETP.LT.AND P3, PT, R3, UR6, !P0 ;  /* 0x0000000603007c0c */ /* 0x010fe2000c761270 */
[----:B------:R-:W4:Y:S01]  /*66940*/  LDCU UR6, c[0x0][0x39c] ;  /* 0x00007380ff0677ac */ /* 0x000f220008000800 */
[----:B------:R-:W-:Y:S01]  /*66950*/  LEA.HI.X.SX32 R3, R0, R29, 0x1, P6 ;  /* 0x0000001d00037211 */ /* 0x000fe200030f0eff */
[----:B--2---:R-:W-:-:S04]  /*66960*/  IMAD R0, R23, 0x4, R0 ;  /* 0x0000000417007824 */ /* 0x004fc800078e0200 */
[----:B------:R2:W-:Y:S01]  /*66970*/  @P2 STG.E.U8 desc[UR8][R2.64], R20 ;  /* 0x0000001402002986 */ /* 0x0005e2000c101108 */
[----:B------:R-:W-:Y:S02]  /*66980*/  PRMT R23, R8, 0x7772, RZ ;  /* 0x0000777208177816 */ /* 0x000fe400000000ff */
[----:B--2---:R-:W-:Y:S01]  /*66990*/  IADD3 R20, P2, PT, R0, R28, RZ ;  /* 0x0000001c00147210 */ /* 0x004fe20007f5e0ff */
[----:B0-----:R-:W-:-:S03]  /*669a0*/  IMAD R3, R22, 0x4, R0 ;  /* 0x0000000416037824 */ /* 0x001fc600078e0200 */
[----:B------:R-:W-:Y:S01]  /*669b0*/  LEA.HI.X.SX32 R21, R0, R29, 0x1, P2 ;  /* 0x0000001d00157211 */ /* 0x000fe200010f0eff */
[----:B------:R-:W-:Y:S02]  /*669c0*/  IMAD R22, R27, 0x4, R3 ;  /* 0x000000041b167824 */ /* 0x000fe400078e0203 */
[----:B------:R-:W4:Y:S04]  /*669d0*/  LDL.LU R27, [R1+0x274] ;  /* 0x00027400011b7983 */ /* 0x000f280000300800 */
[----:B------:R0:W-:Y:S04]  /*669e0*/  @P5 STG.E.U8 desc[UR8][R20.64], R23 ;  /* 0x0000001714005986 */ /* 0x0001e8000c101108 */
[----:B0-----:R-:W2:Y:S01]  /*669f0*/  LDL.LU R21, [R1+0x26c] ;  /* 0x00026c0001157983 */ /* 0x001ea20000300800 */
[----:B---3--:R-:W-:Y:S01]  /*66a00*/  ISETP.LT.AND P1, PT, R24, UR5, !P0 ;  /* 0x0000000518007c0c */ /* 0x008fe2000c721270 */
[----:B------:R-:W0:Y:S01]  /*66a10*/  LDCU UR5, c[0x0][0x39c] ;  /* 0x00007380ff0577ac */ /* 0x000e220008000800 */
[----:B------:R-:W3:Y:S01]  /*66a20*/  LDC R24, c[0x0][0x3b8] ;  /* 0x0000ee00ff187b82 */ /* 0x000ee20000000800 */
[----:B------:R-:W-:Y:S01]  /*66a30*/  IADD3 R2, P2, PT, R3, R28, RZ ;  /* 0x0000001c03027210 */ /* 0x000fe20007f5e0ff */
[----:B------:R-:W0:Y:S01]  /*66a40*/  LDL.LU R23, [R1+0x270] ;  /* 0x0002700001177983 */ /* 0x000e220000300800 */
[----:B------:R-:W-:Y:S01]  /*66a50*/  ISETP.LT.AND P6, PT, R26, UR12, !P0 ;  /* 0x0000000c1a007c0c */ /* 0x000fe2000c7c1270 */
[----:B------:R-:W0:Y:S01]  /*66a60*/  LDCU UR12, c[0x0][0x39c] ;  /* 0x00007380ff0c77ac */ /* 0x000e220008000800 */
[----:B------:R-:W-:-:S02]  /*66a70*/  PRMT R0, R12, 0x7772, RZ ;  /* 0x000077720c007816 */ /* 0x000fc400000000ff */
[----:B------:R-:W-:Y:S01]  /*66a80*/  LEA.HI.X.SX32 R3, R3, R29, 0x1, P2 ;  /* 0x0000001d03037211 */ /* 0x000fe200010f0eff */
[----:B------:R-:W0:Y:S01]  /*66a90*/  LDC R26, c[0x0][0x3b8] ;  /* 0x0000ee00ff1a7b82 */ /* 0x000e220000000800 */
[----:B------:R-:W-:-:S03]  /*66aa0*/  IADD3 R20, P5, PT, R22, R28, RZ ;  /* 0x0000001c16147210 */ /* 0x000fc60007fbe0ff */
[----:B------:R1:W-:Y:S02]  /*66ab0*/  @P4 STG.E.U8 desc[UR8][R2.64], R0 ;  /* 0x0000000002004986 */ /* 0x0003e4000c101108 */
[----:B-1----:R-:W-:Y:S01]  /*66ac0*/  IMAD R0, R25, 0x4, R22 ;  /* 0x0000000419007824 */ /* 0x002fe200078e0216 */
[----:B------:R-:W-:Y:S01]  /*66ad0*/  PRMT R3, R16, 0x7772, RZ ;  /* 0x0000777210037816 */ /* 0x000fe200000000ff */
[----:B------:R-:W3:Y:S01]  /*66ae0*/  LDL.LU R25, [R1+0x278] ;  /* 0x0002780001197983 */ /* 0x000ee20000300800 */
[----:B--2---:R-:W-:Y:S01]  /*66af0*/  ISETP.LT.AND P2, PT, R21, UR4, !P0 ;  /* 0x0000000415007c0c */ /* 0x004fe2000c741270 */
[----:B------:R-:W1:Y:S01]  /*66b00*/  LDCU UR4, c[0x0][0x3b8] ;  /* 0x00007700ff0477ac */ /* 0x000e620008000800 */
[----:B------:R-:W-:Y:S02]  /*66b10*/  LEA.HI.X.SX32 R21, R22, R29, 0x1, P5 ;  /* 0x0000001d16157211 */ /* 0x000fe400028f0eff */
[----:B------:R-:W-:-:S03]  /*66b20*/  IADD3 R2, P5, PT, R0, R28, RZ ;  /* 0x0000001c00027210 */ /* 0x000fc60007fbe0ff */
[----:B------:R2:W-:Y:S01]  /*66b30*/  @P3 STG.E.U8 desc[UR8][R20.64], R3 ;  /* 0x0000000314003986 */ /* 0x0005e2000c101108 */
[----:B----4-:R-:W-:Y:S01]  /*66b40*/  ISETP.LT.AND P3, PT, R27, UR6, !P0 ;  /* 0x000000061b007c0c */ /* 0x010fe2000c761270 */
[----:B------:R-:W4:Y:S02]  /*66b50*/  LDCU UR6, c[0x0][0x39c] ;  /* 0x00007380ff0677ac */ /* 0x000f240008000800 */
[----:B------:R-:W4:Y:S01]  /*66b60*/  LDL.LU R27, [R1+0x284] ;  /* 0x00028400011b7983 */ /* 0x000f220000300800 */
[----:B--2---:R-:W-:Y:S01]  /*66b70*/  LEA.HI.X.SX32 R3, R0, R29, 0x1, P5 ;  /* 0x0000001d00037211 */ /* 0x004fe200028f0eff */
[----:B---3--:R-:W-:Y:S01]  /*66b80*/  IMAD R0, R24, 0x4, R0 ;  /* 0x0000000418007824 */ /* 0x008fe200078e0200 */
[----:B------:R-:W-:Y:S01]  /*66b90*/  PRMT R20, R4, 0x7772, RZ ;  /* 0x0000777204147816 */ /* 0x000fe200000000ff */
[----:B------:R-:W2:Y:S04]  /*66ba0*/  LDC R24, c[0x0][0x3b8] ;  /* 0x0000ee00ff187b82 */ /* 0x000ea80000000800 */
[----:B------:R3:W-:Y:S01]  /*66bb0*/  @P1 STG.E.U8 desc[UR8][R2.64], R20 ;  /* 0x0000001402001986 */ /* 0x0007e2000c101108 */
[----:B0-----:R-:W-:-:S03]  /*66bc0*/  IMAD R22, R26, 0x4, R0 ;  /* 0x000000041a167824 */ /* 0x001fc600078e0200 */
[----:B------:R-:W4:Y:S01]  /*66bd0*/  LDL.LU R26, [R1+0x27c] ;  /* 0x00027c00011a7983 */ /* 0x000f220000300800 */
[----:B---3--:R-:W-:-:S04]  /*66be0*/  IADD3 R2, P1, PT, R0, R28, RZ ;  /* 0x0000001c00027210 */ /* 0x008fc80007f3e0ff */
[-C--:B------:R-:W-:Y:S02]  /*66bf0*/  LEA.HI.X.SX32 R3, R0, R29.reuse, 0x1, P1 ;  /* 0x0000001d00037211 */ /* 0x080fe400008f0eff */
[----:B------:R-:W3:Y:S01]  /*66c00*/  LDL.LU R0, [R1+0xa0] ;  /* 0x0000a00001007983 */ /* 0x000ee20000300800 */
[----:B------:R-:W-:Y:S01]  /*66c10*/  ISETP.LT.AND P4, PT, R23, UR5, !P0 ;  /* 0x0000000517007c0c */ /* 0x000fe2000c781270 */
[----:B------:R-:W3:Y:S01]  /*66c20*/  LDCU UR5, c[0x0][0x39c] ;  /* 0x00007380ff0577ac */ /* 0x000ee20008000800 */
[----:B------:R-:W-:Y:S01]  /*66c30*/  IADD3 R20, P5, PT, R22, R28, RZ ;  /* 0x0000001c16147210 */ /* 0x000fe20007fbe0ff */
[----:B------:R-:W0:Y:S01]  /*66c40*/  LDC R23, c[0x0][0x3b8] ;  /* 0x0000ee00ff177b82 */ /* 0x000e220000000800 */
[----:B------:R-:W-:Y:S02]  /*66c50*/  PRMT R8, R8, 0x7773, RZ ;  /* 0x0000777308087816 */ /* 0x000fe400000000ff */
[----:B------:R-:W-:Y:S02]  /*66c60*/  PRMT R12, R12, 0x7773, RZ ;  /* 0x000077730c0c7816 */ /* 0x000fe400000000ff */
[----:B------:R-:W-:Y:S01]  /*66c70*/  LEA.HI.X.SX32 R21, R22, R29, 0x1, P5 ;  /* 0x0000001d16157211 */ /* 0x000fe200028f0eff */
[----:B------:R1:W-:Y:S01]  /*66c80*/  @P6 STG.E.U8 desc[UR8][R2.64], R8 ;  /* 0x0000000802006986 */ /* 0x0003e2000c101108 */
[----:B------:R-:W-:Y:S01]  /*66c90*/  ISETP.LT.AND P1, PT, R25, UR12, !P0 ;  /* 0x0000000c19007c0c */ /* 0x000fe2000c721270 */
[----:B------:R-:W0:Y:S02]  /*66ca0*/  LDCU UR12, c[0x0][0x39c] ;  /* 0x00007380ff0c77ac */ /* 0x000e240008000800 */
[----:B------:R-:W2:Y:S04]  /*66cb0*/  LDL.LU R25, [R1+0x288] ;  /* 0x0002880001197983 */ /* 0x000ea80000300800 */
[----:B------:R1:W-:Y:S01]  /*66cc0*/  @P2 STG.E.U8 desc[UR8][R20.64], R12 ;  /* 0x0000000c14002986 */ /* 0x0003e2000c101108 */
[----:B------:R-:W-:-:S02]  /*66cd0*/  PRMT R16, R16, 0x7773, RZ ;  /* 0x0000777310107816 */ /* 0x000fc400000000ff */
[----:B------:R-:W-:Y:S01]  /*66ce0*/  PRMT R4, R4, 0x7773, RZ ;  /* 0x0000777304047816 */ /* 0x000fe200000000ff */
[----:B-1----:R-:W1:Y:S01]  /*66cf0*/  LDC R8, c[0x0][0x3b8] ;  /* 0x0000ee00ff087b82 */ /* 0x002e620000000800 */
[----:B------:R-:W2:Y:S01]  /*66d00*/  LDL.LU R12, [R1+0x280] ;  /* 0x00028000010c7983 */ /* 0x000ea20000300800 */
[----:B0-----:R-:W-:-:S06]  /*66d10*/  IMAD R22, R23, 0x4, R22 ;  /* 0x0000000417167824 */ /* 0x001fcc00078e0216 */
[----:B------:R-:W0:Y:S01]  /*66d20*/  LDC R23, c[0x0][0x3b8] ;  /* 0x0000ee00ff177b82 */ /* 0x000e220000000800 */
[----:B------:R-:W-:-:S04]  /*66d30*/  IADD3 R2, P2, PT, R22, R28, RZ ;  /* 0x0000001c16027210 */ /* 0x000fc80007f5e0ff */
[----:B------:R-:W-:-:S05]  /*66d40*/  LEA.HI.X.SX32 R3, R22, R29, 0x1, P2 ;  /* 0x0000001d16037211 */ /* 0x000fca00010f0eff */
[----:B------:R0:W-:Y:S01]  /*66d50*/  @P4 STG.E.U8 desc[UR8][R2.64], R16 ;  /* 0x0000001002004986 */ /* 0x0001e2000c101108 */
[C---:B---3--:R-:W-:Y:S01]  /*66d60*/  ISETP.LT.AND P5, PT, R0.reuse, UR5, !P0 ;  /* 0x0000000500007c0c */ /* 0x048fe2000c7a1270 */
[----:B------:R-:W-:Y:S01]  /*66d70*/  IMAD R0, R0, UR4, RZ ;  /* 0x0000000400007c24 */ /* 0x000fe2000f8e02ff */
[----:B----4-:R-:W-:Y:S01]  /*66d80*/  ISETP.LT.AND P2, PT, R26, UR6, !P0 ;  /* 0x000000061a007c0c */ /* 0x010fe2000c741270 */
[----:B------:R-:W3:Y:S01]  /*66d90*/  LDCU UR4, c[0x0][0x39c] ;  /* 0x00007380ff0477ac */ /* 0x000ee20008000800 */
[----:B------:R-:W4:Y:S01]  /*66da0*/  LDL.LU R26, [R1+0x28c] ;  /* 0x00028c00011a7983 */ /* 0x000f220000300800 */
[----:B--2---:R-:W-:Y:S01]  /*66db0*/  IMAD R22, R24, 0x8, R22 ;  /* 0x0000000818167824 */ /* 0x004fe200078e0216 */
[CC--:B------:R-:W-:Y:S01]  /*66dc0*/  IADD3 R20, P6, PT, R0.reuse, R28.reuse, RZ ;  /* 0x0000001c00147210 */ /* 0x0c0fe20007fde0ff */
[----:B------:R-:W4:Y:S01]  /*66dd0*/  LDCU UR5, c[0x0][0x39c] ;  /* 0x00007380ff0577ac */ /* 0x000f220008000800 */
[----:B0-----:R-:W0:Y:S02]  /*66de0*/  LDC R16, c[0x0][0x3b8] ;  /* 0x0000ee00ff107b82 */ /* 0x001e240000000800 */
[----:B------:R-:W-:Y:S01]  /*66df0*/  LEA.HI.X.SX32 R21, R0, R29, 0x1, P6 ;  /* 0x0000001d00157211 */ /* 0x000fe200030f0eff */
[----:B------:R-:W2:Y:S04]  /*66e00*/  LDCU UR6, c[0x0][0x39c] ;  /* 0x00007380ff0677ac */ /* 0x000ea80008000800 */
[----:B------:R1:W-:Y:S01]  /*66e10*/  @P5 STG.E.U8 desc[UR8][R20.64], R4 ;  /* 0x0000000414005986 */ /* 0x0003e2000c101108 */
[----:B------:R-:W-:Y:S01]  /*66e20*/  ISETP.LT.AND P5, PT, R27, UR13, !P0 ;  /* 0x0000000d1b007c0c */ /* 0x000fe2000c7a1270 */
[----:B------:R-:W0:Y:S02]  /*66e30*/  LDCU UR13, c[0x0][0x39c] ;  /* 0x00007380ff0d77ac */ /* 0x000e240008000800 */
[----:B------:R-:W2:Y:S01]  /*66e40*/  LDL.LU R27, [R1+0x290] ;  /* 0x00029000011b7983 */ /* 0x000ea20000300800 */
[----:B------:R-:W-:-:S02]  /*66e50*/  IADD3 R2, P6, PT, R22, R28, RZ ;  /* 0x0000001c16027210 */ /* 0x000fc40007fde0ff */
[----:B------:R-:W-:Y:S01]  /*66e60*/  PRMT R0, R9, 0x7770, RZ ;  /* 0x0000777009007816 */ /* 0x000fe200000000ff */
[----:B------:R-:W2:Y:S01]  /*66e70*/  LDL.LU R24, [R1+0x298] ;  /* 0x0002980001187983 */ /* 0x000ea20000300800 */
[----:B------:R-:W-:Y:S02]  /*66e80*/  LEA.HI.X.SX32 R3, R22, R29, 0x1, P6 ;  /* 0x0000001d16037211 */ /* 0x000fe400030f0eff */
[----:B------:R-:W-:Y:S01]  /*66e90*/  ISETP.LT.AND P4, PT, R12, UR12, !P0 ;  /* 0x0000000c0c007c0c */ /* 0x000fe2000c781270 */
[----:B-1----:R-:W-:Y:S01]  /*66ea0*/  IMAD R22, R8, 0x4, R22 ;  /* 0x0000000408167824 */ /* 0x002fe200078e0216 */
[----:B------:R-:W1:Y:S01]  /*66eb0*/  LDC R12, c[0x0][0x3b8] ;  /* 0x0000ee00ff0c7b82 */ /* 0x000e620000000800 */
[----:B------:R0:W-:Y:S01]  /*66ec0*/  @P3 STG.E.U8 desc[UR8][R2.64], R0 ;  /* 0x0000000002003986 */ /* 0x0001e2000c101108 */
[----:B---3--:R-:W-:Y:S01]  /*66ed0*/  ISETP.LT.AND P3, PT, R25, UR4, !P0 ;  /* 0x0000000419007c0c */ /* 0x008fe2000c761270 */
[----:B------:R-:W2:Y:S02]  /*66ee0*/  LDCU UR4, c[0x0][0x39c] ;  /* 0x00007380ff0477ac */ /* 0x000ea40008000800 */
[----:B------:R-:W3:Y:S01]  /*66ef0*/  LDL.LU R25, [R1+0x29c] ;  /* 0x00029c0001197983 */ /* 0x000ee20000300800 */
[----:B------:R-:W-:Y:S01]  /*66f00*/  IADD3 R20, P6, PT, R22, R28, RZ ;  /* 0x0000001c16147210 */ /* 0x000fe20007fde0ff */
[----:B------:R-:W1:Y:S01]  /*66f10*/  LDCU UR12, c[0x0][0x39c] ;  /* 0x00007380ff0c77ac */ /* 0x000e620008000800 */
[----:B------:R-:W4:Y:S01]  /*66f20*/  LDC R8, c[0x0][0x3b8] ;  /* 0x0000ee00ff087b82 */ /* 0x000f220000000800 */
[----:B0-----:R-:W-:-:S02]  /*66f30*/  IMAD R0, R23, 0x4, R22 ;  /* 0x0000000417007824 */ /* 0x001fc400078e0216 */
[----:B------:R-:W3:Y:S01]  /*66f40*/  LDL.LU R23, [R1+0x294] ;  /* 0x0002940001177983 */ /* 0x000ee20000300800 */
[----:B------:R-:W-:Y:S02]  /*66f50*/  LEA.HI.X.SX32 R21, R22, R29, 0x1, P6 ;  /* 0x0000001d16157211 */ /* 0x000fe400030f0eff */
[----:B------:R-:W-:Y:S02]  /*66f60*/  PRMT R3, R13, 0x7770, RZ ;  /* 0x000077700d037816 */ /* 0x000fe400000000ff */
[----:B------:R-:W0:Y:S01]  /*66f70*/  LDC R22, c[0x0][0x3b8] ;  /* 0x0000ee00ff167b82 */ /* 0x000e220000000800 */
[----:B------:R-:W-:Y:S02]  /*66f80*/  IADD3 R2, P6, PT, R0, R28, RZ ;  /* 0x0000001c00027210 */ /* 0x000fe40007fde0ff */
[----:B------:R1:W-:Y:S02]  /*66f90*/  @P1 STG.E.U8 desc[UR8][R20.64], R3 ;  /* 0x0000000314001986 */ /* 0x0003e4000c101108 */
[----:B-1----:R-:W-:-:S03]  /*66fa0*/  IMAD R4, R12, 0x4, R0 ;  /* 0x000000040c047824 */ /* 0x002fc600078e0200 */
[----:B------:R-:W1:Y:S01]  /*66fb0*/  LDC R12, c[0x0][0x3b8] ;  /* 0x0000ee00ff0c7b82 */ /* 0x000e620000000800 */
[----:B------:R-:W-:Y:S02]  /*66fc0*/  LEA.HI.X.SX32 R3, R0, R29, 0x1, P6 ;  /* 0x0000001d00037211 */ /* 0x000fe400030f0eff */
[----:B------:R-:W-:-:S05]  /*66fd0*/  PRMT R0, R17, 0x7770, RZ ;  /* 0x0000777011007816 */ /* 0x000fca00000000ff */
[----:B------:R0:W-:Y:S01]  /*66fe0*/  @P2 STG.E.U8 desc[UR8][R2.64], R0 ;  /* 0x0000000002002986 */ /* 0x0001e2000c101108 */
[----:B----4-:R-:W-:Y:S01]  /*66ff0*/  ISETP.LT.AND P1, PT, R26, UR5, !P0 ;  /* 0x000000051a007c0c */ /* 0x010fe2000c721270 */
[----:B0-----:R-:W-:Y:S02]  /*67000*/  IMAD R0, R8, 0x4, R4 ;  /* 0x0000000408007824 */ /* 0x001fe400078e0204 */
[----:B------:R-:W4:Y:S01]  /*67010*/  LDL.LU R26, [R1+0x2a0] ;  /* 0x0002a000011a7983 */ /* 0x000f220000300800 */
[C---:B------:R-:W-:Y:S01]  /*67020*/  IADD3 R20, P6, PT, R4.reuse, R28, RZ ;  /* 0x0000001c04147210 */ /* 0x040fe20007fde0ff */
[----:B------:R-:W4:Y:S01]  /*67030*/  LDCU UR5, c[0x0][0x39c] ;  /* 0x00007380ff0577ac */ /* 0x000f220008000800 */
[----:B------:R-:W-:Y:S01]  /*67040*/  PRMT R3, R5, 0x7770, RZ ;  /* 0x0000777005037816 */ /* 0x000fe200000000ff */
[----:B------:R-:W0:Y:S01]  /*67050*/  LDC R8, c[0x0][0x3b8] ;  /* 0x0000ee00ff087b82 */ /* 0x000e220000000800 */
[----:B--2---:R-:W-:Y:S01]  /*67060*/  ISETP.LT.AND P2, PT, R27, UR4, !P0 ;  /* 0x000000041b007c0c */ /* 0x004fe2000c741270 */
[----:B------:R-:W2:Y:S01]  /*67070*/  LDCU UR4, c[0x0][0x39c] ;  /* 0x00007380ff0477ac */ /* 0x000ea20008000800 */
[----:B------:R-:W4:Y:S01]  /*67080*/  LDL.LU R27, [R1+0x2a4] ;  /* 0x0002a400011b7983 */ /* 0x000f220000300800 */
[----:B------:R-:W-:-:S02]  /*67090*/  LEA.HI.X.SX32 R21, R4, R29, 0x1, P6 ;  /* 0x0000001d04157211 */ /* 0x000fc400030f0eff */
[CC--:B------:R-:W-:Y:S02]  /*670a0*/  IADD3 R2, P6, PT, R0.reuse, R28.reuse, RZ ;  /* 0x0000001c00027210 */ /* 0x0c0fe40007fde0ff */
[----:B------:R-:W-:Y:S01]  /*670b0*/  PRMT R4, R9, 0x7771, RZ ;  /* 0x0000777109047816 */ /* 0x000fe200000000ff */
[----:B------:R1:W-:Y:S02]  /*670c0*/  @P4 STG.E.U8 desc[UR8][R20.64], R3 ;  /* 0x0000000314004986 */ /* 0x0003e4000c101108 */
[----:B-1----:R-:W-:Y:S01]  /*670d0*/  LEA.HI.X.SX32 R3, R0, R29, 0x1, P6 ;  /* 0x0000001d00037211 */ /* 0x002fe200030f0eff */
[----:B------:R-:W-:Y:S01]  /*670e0*/  IMAD R0, R22, 0x4, R0 ;  /* 0x0000000416007824 */ /* 0x000fe200078e0200 */
[----:B------:R-:W-:Y:S01]  /*670f0*/  ISETP.LT.AND P6, PT, R24, UR12, !P0 ;  /* 0x0000000c18007c0c */ /* 0x000fe2000c7c1270 */
[----:B------:R-:W1:Y:S01]  /*67100*/  LDC R22, c[0x0][0x3b8] ;  /* 0x0000ee00ff167b82 */ /* 0x000e620000000800 */
[----:B------:R-:W4:Y:S01]  /*67110*/  LDL.LU R24, [R1+0x2a8] ;  /* 0x0002a80001187983 */ /* 0x000f220000300800 */
[----:B------:R-:W0:Y:S03]  /*67120*/  LDCU UR12, c[0x0][0x39c] ;  /* 0x00007380ff0c77ac */ /* 0x000e260008000800 */
[----:B------:R2:W-:Y:S01]  /*67130*/  @P5 STG.E.U8 desc[UR8][R2.64], R4 ;  /* 0x0000000402005986 */ /* 0x0005e2000c101108 */
[----:B---3--:R-:W-:Y:S01]  /*67140*/  ISETP.LT.AND P4, PT, R23, UR6, !P0 ;  /* 0x0000000617007c0c */ /* 0x008fe2000c781270 */
[----:B------:R-:W3:Y:S01]  /*67150*/  LDCU UR6, c[0x0][0x39c] ;  /* 0x00007380ff0677ac */ /* 0x000ee20008000800 */
[----:B------:R-:W0:Y:S01]  /*67160*/  LDC R23, c[0x0][0x3b8] ;  /* 0x0000ee00ff177b82 */ /* 0x000e220000000800 */
[----:B--2---:R-:W-:Y:S01]  /*67170*/  IADD3 R2, P5, PT, R0, R28, RZ ;  /* 0x0000001c00027210 */ /* 0x004fe20007fbe0ff */
[----:B------:R-:W-:-:S06]  /*67180*/  IMAD R4, R12, 0x4, R0 ;  /* 0x000000040c047824 */ /* 0x000fcc00078e0200 */
[----:B------:R-:W2:Y:S01]  /*67190*/  LDC R12, c[0x0][0x3b8] ;  /* 0x0000ee00ff0c7b82 */ /* 0x000ea20000000800 */
[----:B------:R-:W-:Y:S02]  /*671a0*/  LEA.HI.X.SX32 R3, R0, R29, 0x1, P5 ;  /* 0x0000001d00037211 */ /* 0x000fe400028f0eff */
[----:B------:R-:W-:-:S05]  /*671b0*/  PRMT R0, R13, 0x7771, RZ ;  /* 0x000077710d007816 */ /* 0x000fca00000000ff */
[----:B------:R3:W-:Y:S01]  /*671c0*/  @P3 STG.E.U8 desc[UR8][R2.64], R0 ;  /* 0x0000000002003986 */ /* 0x0007e2000c101108 */
[----:B------:R-:W-:Y:S01]  /*671d0*/  ISETP.LT.AND P3, PT, R25, UR4, !P0 ;  /* 0x0000000419007c0c */ /* 0x000fe2000c761270 */
[----:B------:R-:W0:Y:S02]  /*671e0*/  LDCU UR4, c[0x0][0x39c] ;  /* 0x00007380ff0477ac */ /* 0x000e240008000800 */
[----:B------:R-:W4:Y:S01]  /*671f0*/  LDL.LU R25, [R1+0x2ac] ;  /* 0x0002ac0001197983 */ /* 0x000f220000300800 */
[----:B------:R-:W-:-:S04]  /*67200*/  IADD3 R20, P5, PT, R4, R28, RZ ;  /* 0x0000001c04147210 */ /* 0x000fc80007fbe0ff */
[----:B------:R-:W-:Y:S01]  /*67210*/  LEA.HI.X.SX32 R21, R4, R29, 0x1, P5 ;  /* 0x0000001d04157211 */ /* 0x000fe200028f0eff */
[----:B------:R-:W-:Y:S01]  /*67220*/  IMAD R4, R16, 0x4, R4 ;  /* 0x0000000410047824 */ /* 0x000fe200078e0204 */
[----:B---3--:R-:W-:Y:S01]  /*67230*/  PRMT R0, R17, 0x7771, RZ ;  /* 0x0000777111007816 */ /* 0x008fe200000000ff */
[----:B------:R-:W3:Y:S04]  /*67240*/  LDC R16, c[0x0][0x3b8] ;  /* 0x0000ee00ff107b82 */ /* 0x000ee80000000800 */
[----:B------:R0:W-:Y:S01]  /*67250*/  @P1 STG.E.U8 desc[UR8][R20.64], R0 ;  /* 0x0000000014001986 */ /* 0x0001e2000c101108 */
[----:B------:R-:W-:-:S04]  /*67260*/  IADD3 R2, P1, PT, R4, R28, RZ ;  /* 0x0000001c04027210 */ /* 0x000fc80007f3e0ff */
[----:B------:R-:W-:Y:S02]  /*67270*/  LEA.HI.X.SX32 R3, R4, R29, 0x1, P1 ;  /* 0x0000001d04037211 */ /* 0x000fe400008f0eff */
[----:B----4-:R-:W-:Y:S01]  /*67280*/  ISETP.LT.AND P5, PT, R26, UR5, !P0 ;  /* 0x000000051a007c0c */ /* 0x010fe2000c7a1270 */
[----:B0-----:R-:W-:Y:S01]  /*67290*/  IMAD R4, R8, 0x4, R4 ;  /* 0x0000000408047824 */ /* 0x001fe200078e0204 */
[----:B------:R-:W4:Y:S01]  /*672a0*/  LDL.LU R26, [R1+0x2b0] ;  /* 0x0002b000011a7983 */ /* 0x000f220000300800 */
[----:B------:R-:W-:Y:S01]  /*672b0*/  PRMT R0, R5, 0x7771, RZ ;  /* 0x0000777105007816 */ /* 0x000fe200000000ff */
[----:B------:R-:W0:Y:S01]  /*672c0*/  LDCU UR5, c[0x0][0x39c] ;  /* 0x00007380ff0577ac */ /* 0x000e220008000800 */
[----:B------:R-:W-:-:S03]  /*672d0*/  ISETP.LT.AND P1, PT, R27, UR6, !P0 ;  /* 0x000000061b007c0c */ /* 0x000fc6000c721270 */
[----:B------:R2:W-:Y:S04]  /*672e0*/  @P2 STG.E.U8 desc[UR8][R2.64], R0 ;  /* 0x0000000002002986 */ /* 0x0005e8000c101108 */
[----:B------:R-:W4:Y:S01]  /*672f0*/  LDL.LU R27, [R1+0x2b4] ;  /* 0x0002b400011b7983 */ /* 0x000f220000300800 */
[C---:B------:R-:W-:Y:S01]  /*67300*/  IADD3 R20, P2, PT, R4.reuse, R28, RZ ;  /* 0x0000001c04147210 */ /* 0x040fe20007f5e0ff */
[----:B------:R-:W4:Y:S01]  /*67310*/  LDCU UR6, c[0x0][0x39c] ;  /* 0x00007380ff0677ac */ /* 0x000f220008000800 */
[----:B------:R-:W-:Y:S02]  /*67320*/  PRMT R8, R9, 0x7772, RZ ;  /* 0x0000777209087816 */ /* 0x000fe400000000ff */
[----:B------:R-:W-:Y:S01]  /*67330*/  LEA.HI.X.SX32 R21, R4, R29, 0x1, P2 ;  /* 0x0000001d04157211 */ /* 0x000fe200010f0eff */
[----:B--2---:R-:W-:-:S04]  /*67340*/  IMAD R3, R12, 0x4, R4 ;  /* 0x000000040c037824 */ /* 0x004fc800078e0204 */
[----:B------:R2:W-:Y:S01]  /*67350*/  @P4 STG.E.U8 desc[UR8][R20.64], R8 ;  /* 0x0000000814004986 */ /* 0x0005e2000c101108 */
[----:B------:R-:W-:Y:S01]  /*67360*/  PRMT R0, R13, 0x7772, RZ ;  /* 0x000077720d007816 */ /* 0x000fe200000000ff */
[----:B-1----:R-:W-:Y:S01]  /*67370*/  IMAD R4, R22, 0x4, R3 ;  /* 0x0000000416047824 */ /* 0x002fe200078e0203 */
[-C--:B------:R-:W-:Y:S01]  /*67380*/  IADD3 R2, P2, PT, R3, R28.reuse, RZ ;  /* 0x0000001c03027210 */ /* 0x080fe20007f5e0ff */
[----:B------:R-:W1:Y:S03]  /*67390*/  LDC R12, c[0x0][0x3b8] ;  /* 0x0000ee00ff0c7b82 */ /* 0x000e660000000800 */
[----:B--2---:R-:W-:-:S04]  /*673a0*/  IADD3 R20, P4, PT, R4, R28, RZ ;  /* 0x0000001c04147210 */ /* 0x004fc80007f9e0ff */
[-C--:B------:R-:W-:Y:S02]  /*673b0*/  LEA.HI.X.SX32 R21, R4, R29.reuse, 0x1, P4 ;  /* 0x0000001d04157211 */ /* 0x080fe400020f0eff */
[----:B------:R-:W-:-:S05]  /*673c0*/  LEA.HI.X.SX32 R3, R3, R29, 0x1, P2 ;  /* 0x0000001d03037211 */ /* 0x000fca00010f0eff */
[----:B------:R3:W-:Y:S01]  /*673d0*/  @P6 STG.E.U8 desc[UR8][R2.64], R0 ;  /* 0x0000000002006986 */ /* 0x0007e2000c101108 */
[----:B0-----:R-:W-:Y:S01]  /*673e0*/  ISETP.LT.AND P4, PT, R25, UR5, !P0 ;  /* 0x0000000519007c0c */ /* 0x001fe2000c781270 */
[----:B---3--:R-:W-:Y:S02]  /*673f0*/  IMAD R0, R16, 0x4, R4 ;  /* 0x0000000410007824 */ /* 0x008fe400078e0204 */
[----:B------:R-:W2:Y:S01]  /*67400*/  LDL.LU R25, [R1+0xa4] ;  /* 0x0000a40001197983 */ /* 0x000ea20000300800 */
[----:B------:R-:W-:Y:S01]  /*67410*/  PRMT R3, R17, 0x7772, RZ ;  /* 0x0000777211037816 */ /* 0x000fe200000000ff */
[----:B------:R-:W0:Y:S01]  /*67420*/  LDC R16, c[0x0][0x3b8] ;  /* 0x0000ee00ff107b82 */ /* 0x000e220000000800 */
[----:B------:R-:W-:Y:S01]  /*67430*/  ISETP.LT.AND P2, PT, R24, UR4, !P0 ;  /* 0x0000000418007c0c */ /* 0x000fe2000c741270 */
[----:B------:R-:W3:Y:S01]  /*67440*/  LDCU UR4, c[0x0][0x3b8] ;  /* 0x00007700ff0477ac */ /* 0x000ee20008000800 */
[C---:B------:R-:W-:Y:S01]  /*67450*/  IADD3 R2, P6, PT, R0.reuse, R28, RZ ;  /* 0x0000001c00027210 */ /* 0x040fe20007fde0ff */
[----:B------:R1:W-:Y:S01]  /*67460*/  @P3 STG.E.U8 desc[UR8][R20.64], R3 ;  /* 0x0000000314003986 */ /* 0x0003e2000c101108 */
[----:B------:R-:W2:Y:S03]  /*67470*/  LDCU UR5, c[0x0][0x39c] ;  /* 0x00007380ff0577ac */ /* 0x000ea60008000800 */
[----:B------:R-:W3:Y:S01]  /*67480*/  LDL.LU R24, [R1+0x2bc] ;  /* 0x0002bc0001187983 */ /* 0x000ee20000300800 */
[----:B-1----:R-:W-:-:S02]  /*67490*/  LEA.HI.X.SX32 R3, R0, R29, 0x1, P6 ;  /* 0x0000001d00037211 */ /* 0x002fc400030f0eff */
[----:B----4-:R-:W-:Y:S01]  /*674a0*/  ISETP.LT.AND P3, PT, R26, UR6, !P0 ;  /* 0x000000061a007c0c */ /* 0x010fe2000c761270 */
[----:B------:R-:W-:Y:S01]  /*674b0*/  IMAD R0, R12, 0x4, R0 ;  /* 0x000000040c007824 */ /* 0x000fe200078e0200 */
[----:B------:R-:W4:Y:S01]  /*674c0*/  LDL.LU R26, [R1+0x2c0] ;  /* 0x0002c000011a7983 */ /* 0x000f220000300800 */
[----:B------:R-:W-:Y:S01]  /*674d0*/  PRMT R4, R5, 0x7772, RZ ;  /* 0x0000777205047816 */ /* 0x000fe200000000ff */
[----:B------:R-:W1:Y:S01]  /*674e0*/  LDCU UR6, c[0x0][0x39c] ;  /* 0x00007380ff0677ac */ /* 0x000e620008000800 */
[----:B------:R-:W-:Y:S01]  /*674f0*/  PRMT R13, R13, 0x7773, RZ ;  /* 0x000077730d0d7816 */ /* 0x000fe200000000ff */
[----:B------:R-:W1:Y:S01]  /*67500*/  LDC R12, c[0x0][0x3b8] ;  /* 0x0000ee00ff0c7b82 */ /* 0x000e620000000800 */
[----:B------:R-:W-:Y:S01]  /*67510*/  ISETP.LT.AND P6, PT, R27, UR12, !P0 ;  /* 0x0000000c1b007c0c */ /* 0x000fe2000c7c1270 */
[----:B------:R0:W-:Y:S01]  /*67520*/  @P5 STG.E.U8 desc[UR8][R2.64], R4 ;  /* 0x0000000402005986 */ /* 0x0001e2000c101108 */
[----:B------:R-:W4:Y:S03]  /*67530*/  LDCU UR12, c[0x0][0x39c] ;  /* 0x00007380ff0c77ac */ /* 0x000f260008000800 */
[----:B------:R-:W4:Y:S01]  /*67540*/  LDL.LU R27, [R1+0x2c4] ;  /* 0x0002c400011b7983 */ /* 0x000f220000300800 */
[----:B0-----:R-:W-:Y:S01]  /*67550*/  IADD3 R2, P5, PT, R0, R28, RZ ;  /* 0x0000001c00027210 */ /* 0x001fe20007fbe0ff */
[----:B------:R-:W-:-:S03]  /*67560*/  IMAD R4, R23, 0x4, R0 ;  /* 0x0000000417047824 */ /* 0x000fc600078e0200 */
[-C--:B------:R-:W-:Y:S02]  /*67570*/  LEA.HI.X.SX32 R3, R0, R29.reuse, 0x1, P5 ;  /* 0x0000001d00037211 */ /* 0x080fe400028f0eff */
[C---:B------:R-:W-:Y:S02]  /*67580*/  IADD3 R8, P5, PT, R4.reuse, R28, RZ ;  /* 0x0000001c04087210 */ /* 0x040fe40007fbe0ff */
[----:B------:R-:W-:Y:S02]  /*67590*/  PRMT R0, R9, 0x7773, RZ ;  /* 0x0000777309007816 */ /* 0x000fe400000000ff */
[----:B------:R-:W-:-:S03]  /*675a0*/  LEA.HI.X.SX32 R9, R4, R29, 0x1, P5 ;  /* 0x0000001d04097211 */ /* 0x000fc600028f0eff */
[----:B------:R0:W-:Y:S04]  /*675b0*/  @P1 STG.E.U8 desc[UR8][R2.64], R0 ;  /* 0x0000000002001986 */ /* 0x0001e8000c101108 */
[----:B------:R1:W-:Y:S01]  /*675c0*/  @P2 STG.E.U8 desc[UR8][R8.64], R13 ;  /* 0x0000000d08002986 */ /* 0x0003e2000c101108 */
[----:B------:R-:W-:Y:S01]  /*675d0*/  IMAD R4, R16, 0x4, R4 ;  /* 0x0000000410047824 */ /* 0x000fe200078e0204 */
[----:B------:R-:W-:Y:S01]  /*675e0*/  PRMT R17, R17, 0x7773, RZ ;  /* 0x0000777311117816 */ /* 0x000fe200000000ff */
[----:B------:R-:W4:Y:S03]  /*675f0*/  LDC R16, c[0x0][0x3b8] ;  /* 0x0000ee00ff107b82 */ /* 0x000f260000000800 */
[----:B0-----:R-:W-:-:S02]  /*67600*/  IADD3 R2, P1, PT, R4, R28, RZ ;  /* 0x0000001c04027210 */ /* 0x001fc40007f3e0ff */
[----:B------:R-:W-:-:S03]  /*67610*/  PRMT R5, R5, 0x7773, RZ ;  /* 0x0000777305057816 */ /* 0x000fc600000000ff */
[----:B-1----:R-:W0:Y:S01]  /*67620*/  LDC R13, c[0x0][0x3b8] ;  /* 0x0000ee00ff0d7b82 */ /* 0x002e220000000800 */
[C---:B--2---:R-:W-:Y:S01]  /*67630*/  ISETP.LT.AND P2, PT, R25.reuse, UR5, !P0 ;  /* 0x0000000519007c0c */ /* 0x044fe2000c741270 */
[----:B---3--:R-:W-:Y:S01]  /*67640*/  IMAD R0, R25, UR4, RZ ;  /* 0x0000000419007c24 */ /* 0x008fe2000f8e02ff */
[-C--:B------:R-:W-:Y:S01]  /*67650*/  LEA.HI.X.SX32 R3, R4, R29.reuse, 0x1, P1 ;  /* 0x0000001d04037211 */ /* 0x080fe200008f0eff */
[----:B------:R-:W2:Y:S01]  /*67660*/  LDL.LU R25, [R1+0x2c8] ;  /* 0x0002c80001197983 */ /* 0x000ea20000300800 */
[----:B------:R-:W2:Y:S02]  /*67670*/  LDCU UR4, c[0x0][0x39c] ;  /* 0x00007380ff0477ac */ /* 0x000ea40008000800 */
[C---:B------:R-:W-:Y:S01]  /*67680*/  IADD3 R8, P5, PT, R0.reuse, R28, RZ ;  /* 0x0000001c00087210 */ /* 0x040fe20007fbe0ff */
[----:B------:R-:W1:Y:S03]  /*67690*/  LDCU UR5, c[0x0][0x39c] ;  /* 0x00007380ff0577ac */ /* 0x000e660008000800 */
[----:B------:R-:W-:Y:S01]  /*676a0*/  LEA.HI.X.SX32 R9, R0, R29, 0x1, P5 ;  /* 0x0000001d00097211 */ /* 0x000fe200028f0eff */
[----:B------:R3:W-:Y:S01]  /*676b0*/  @P4 STG.E.U8 desc[UR8][R2.64], R17 ;  /* 0x0000001102004986 */ /* 0x0007e2000c101108 */
[----:B------:R-:W-:Y:S01]  /*676c0*/  ISETP.LT.AND P1, PT, R24, UR6, !P0 ;  /* 0x0000000618007c0c */ /* 0x000fe2000c721270 */
[----:B------:R-:W-:Y:S01]  /*676d0*/  IMAD R4, R12, 0x8, R4 ;  /* 0x000000080c047824 */ /* 0x000fe200078e0204 */
[----:B------:R-:W0:Y:S01]  /*676e0*/  LDCU UR6, c[0x0][0x39c] ;  /* 0x00007380ff0677ac */ /* 0x000e220008000800 */
[----:B------:R-:W1:Y:S01]  /*676f0*/  LDL.LU R24, [R1+0x2cc] ;  /* 0x0002cc0001187983 */ /* 0x000e620000300800 */
[----:B------:R-:W0:Y:S03]  /*67700*/  LDC R12, c[0x0][0x3b8] ;  /* 0x0000ee00ff0c7b82 */ /* 0x000e260000000800 */
[----:B------:R0:W-:Y:S01]  /*67710*/  @P2 STG.E.U8 desc[UR8][R8.64], R5 ;  /* 0x0000000508002986 */ /* 0x0001e2000c101108 */
[----:B----4-:R-:W-:Y:S01]  /*67720*/  ISETP.LT.AND P4, PT, R26, UR12, !P0 ;  /* 0x0000000c1a007c0c */ /* 0x010fe2000c781270 */
[----:B------:R-:W-:-:S02]  /*67730*/  IMAD R0, R16, 0x4, R4 ;  /* 0x0000000410007824 */ /* 0x000fc400078e0204 */
[----:B------:R-:W4:Y:S01]  /*67740*/  LDL.LU R26, [R1+0x2d0] ;  /* 0x0002d000011a7983 */ /* 0x000f220000300800 */
[----:B---3--:R-:W-:Y:S01]  /*67750*/  IADD3 R2, P5, PT, R4, R28, RZ ;  /* 0x0000001c04027210 */ /* 0x008fe20007fbe0ff */
[----:B0-----:R-:W0:Y:S01]  /*67760*/  LDC R8, c[0x0][0x3b8] ;  /* 0x0000ee00ff087b82 */ /* 0x001e220000000800 */
[----:B------:R-:W-:Y:S01]  /*67770*/  PRMT R5, R10, 0x7770, RZ ;  /* 0x000077700a057816 */ /* 0x000fe200000000ff */
[----:B------:R-:W3:Y:S06]  /*67780*/  LDCU UR12, c[0x0][0x39c] ;  /* 0x00007380ff0c77ac */ /* 0x000eec0008000800 */
[----:B------:R-:W0:Y:S01]  /*67790*/  LDC R9, c[0x0][0x3b8] ;  /* 0x0000ee00ff097b82 */ /* 0x000e220000000800 */
[----:B------:R-:W-:-:S02]  /*677a0*/  ISETP.LT.AND P2, PT, R27, UR13, !P0 ;  /* 0x0000000d1b007c0c */ /* 0x000fc4000c741270 */
[----:B------:R-:W3:Y:S01]  /*677b0*/  LDL.LU R27, [R1+0x2d4] ;  /* 0x0002d400011b7983 */ /* 0x000ee20000300800 */
[----:B------:R-:W-:Y:S02]  /*677c0*/  LEA.HI.X.SX32 R3, R4, R29, 0x1, P5 ;  /* 0x0000001d04037211 */ /* 0x000fe400028f0eff */
[----:B------:R-:W-:-:S03]  /*677d0*/  IADD3 R4, P5, PT, R0, R28, RZ ;  /* 0x0000001c00047210 */ /* 0x000fc60007fbe0ff */
[----:B------:R0:W-:Y:S02]  /*677e0*/  @P3 STG.E.U8 desc[UR8][R2.64], R5 ;  /* 0x0000000502003986 */ /* 0x0001e4000c101108 */
[----:B0-----:R-:W-:Y:S01]  /*677f0*/  IMAD R3, R13, 0x4, R0 ;  /* 0x000000040d037824 */ /* 0x001fe200078e0200 */
[----:B------:R-:W-:Y:S01]  /*67800*/  LEA.HI.X.SX32 R5, R0, R29, 0x1, P5 ;  /* 0x0000001d00057211 */ /* 0x000fe200028f0eff */
[----:B------:R-:W0:Y:S01]  /*67810*/  LDC R13, c[0x0][0x3b8] ;  /* 0x0000ee00ff0d7b82 */ /* 0x000e220000000800 */
[----:B------:R-:W-:Y:S02]  /*67820*/  PRMT R0, R14, 0x7770, RZ ;  /* 0x000077700e007816 */ /* 0x000fe400000000ff */
[----:B------:R-:W-:-:S03]  /*67830*/  IADD3 R2, P5, PT, R3, R28, RZ ;  /* 0x0000001c03027210 */ /* 0x000fc60007fbe0ff */
[----:B------:R2:W-:Y:S02]  /*67840*/  @P6 STG.E.U8 desc[UR8][R4.64], R0 ;  /* 0x0000000004006986 */ /* 0x0005e4000c101108 */
[----:B--2---:R-:W-:Y:S01]  /*67850*/  IMAD R0, R12, 0x4, R3 ;  /* 0x000000040c007824 */ /* 0x004fe200078e0203 */
[----:B------:R-:W-:Y:S01]  /*67860*/  LEA.HI.X.SX32 R3, R3, R29, 0x1, P5 ;  /* 0x0000001d03037211 */ /* 0x000fe200028f0eff */
[----:B------:R-:W2:Y:S01]  /*67870*/  LDC R12, c[0x0][0x3b8] ;  /* 0x0000ee00ff0c7b82 */ /* 0x000ea20000000800 */
[----:B------:R-:W-:Y:S01]  /*67880*/  ISETP.LT.AND P3, PT, R25, UR4, !P0 ;  /* 0x0000000419007c0c */ /* 0x000fe2000c761270 */
[----:B------:R-:W3:Y:S01]  /*67890*/  LDCU UR4, c[0x0][0x39c] ;  /* 0x00007380ff0477ac */ /* 0x000ee20008000800 */
[----:B------:R-:W2:Y:S01]  /*678a0*/  LDL.LU R25, [R1+0x2d8] ;  /* 0x0002d80001197983 */ /* 0x000ea20000300800 */
[----:B------:R-:W-:Y:S02]  /*678b0*/  PRMT R5, R18, 0x7770, RZ ;  /* 0x0000777012057816 */ /* 0x000fe400000000ff */
[----:B------:R-:W-:-:S03]  /*678c0*/  IADD3 R4, P6, PT, R0, R28, RZ ;  /* 0x0000001c00047210 */ /* 0x000fc60007fde0ff */
[----:B------:R0:W-:Y:S01]  /*678d0*/  @P1 STG.E.U8 desc[UR8][R2.64], R5 ;  /* 0x0000000502001986 */ /* 0x0001e2000c101108 */
[----:B-1----:R-:W-:Y:S01]  /*678e0*/  ISETP.LT.AND P5, PT, R24, UR5, !P0 ;  /* 0x0000000518007c0c */ /* 0x002fe2000c7a1270 */
[----:B------:R-:W1:Y:S02]  /*678f0*/  LDCU UR5, c[0x0][0x39c] ;  /* 0x00007380ff0577ac */ /* 0x000e640008000800 */
[----:B------:R-:W2:Y:S01]  /*67900*/  LDL.LU R24, [R1+0x2dc] ;  /* 0x0002dc0001187983 */ /* 0x000ea20000300800 */
[----:B0-----:R-:W-:Y:S01]  /*67910*/  IMAD R3, R8, 0x4, R0 ;  /* 0x0000000408037824 */ /* 0x001fe200078e0200 */
[----:B------:R-:W-:Y:S01]  /*67920*/  LEA.HI.X.SX32 R5, R0, R29, 0x1, P6 ;  /* 0x0000001d00057211 */ /* 0x000fe200030f0eff */
[----:B------:R-:W0:Y:S01]  /*67930*/  LDC R8, c[0x0][0x3b8] ;  /* 0x0000ee00ff087b82 */ /* 0x000e220000000800 */
[----:B------:R-:W-:-:S05]  /*67940*/  PRMT R0, R6, 0x7770, RZ ;  /* 0x0000777006007816 */ /* 0x000fca00000000ff */
[----:B------:R0:W-:Y:S01]  /*67950*/  @P4 STG.E.U8 desc[UR8][R4.64], R0 ;  /* 0x0000000004004986 */ /* 0x0001e2000c101108 */
[----:B----4-:R-:W-:Y:S01]  /*67960*/  ISETP.LT.AND P1, PT, R26, UR6, !P0 ;  /* 0x000000061a007c0c */ /* 0x010fe2000c721270 */
[----:B0-----:R-:W-:Y:S02]  /*67970*/  IMAD R0, R13, 0x4, R3 ;  /* 0x000000040d007824 */ /* 0x001fe400078e0203 */
[----:B------:R-:W4:Y:S01]  /*67980*/  LDL.LU R26, [R1+0x2e0] ;  /* 0x0002e000011a7983 */ /* 0x000f220000300800 */
[----:B------:R-:W-:Y:S01]  /*67990*/  IADD3 R2, P6, PT, R3, R28, RZ ;  /* 0x0000001c03027210 */ /* 0x000fe20007fde0ff */
[----:B------:R-:W4:Y:S01]  /*679a0*/  LDCU UR6, c[0x0][0x39c] ;  /* 0x00007380ff0677ac */ /* 0x000f220008000800 */
[----:B---3--:R-:W-:Y:S01]  /*679b0*/  ISETP.LT.AND P4, PT, R27, UR4, !P0 ;  /* 0x000000041b007c0c */ /* 0x008fe2000c781270 */
[----:B------:R-:W0:Y:S01]  /*679c0*/  LDCU UR4, c[0x0][0x39c] ;  /* 0x00007380ff0477ac */ /* 0x000e220008000800 */
[----:B------:R-:W3:Y:S01]  /*679d0*/  LDL.LU R27, [R1+0x2e4] ;  /* 0x0002e400011b7983 */ /* 0x000ee20000300800 */
[----:B------:R-:W-:-:S02]  /*679e0*/  LEA.HI.X.SX32 R3, R3, R29, 0x1, P6 ;  /* 0x0000001d03037211 */ /* 0x000fc400030f0eff */
[----:B------:R-:W-:Y:S02]  /*679f0*/  PRMT R5, R10, 0x7771, RZ ;  /* 0x000077710a057816 */ /* 0x000fe400000000ff */
[----:B------:R-:W-:-:S03]  /*67a00*/  IADD3 R4, P6, PT, R0, R28, RZ ;  /* 0x0000001c00047210 */ /* 0x000fc60007fde0ff */
[----:B------:R2:W-:Y:S02]  /*67a10*/  @P2 STG.E.U8 desc[UR8][R2.64], R5 ;  /* 0x0000000502002986 */ /* 0x0005e4000c101108 */
[----:B--2---:R-:W-:Y:S01]  /*67a20*/  IMAD R3, R12, 0x4, R0 ;  /* 0x000000040c037824 */ /* 0x004fe200078e0200 */
[----:B------:R-:W-:Y:S01]  /*67a30*/  LEA.HI.X.SX32 R5, R0, R29, 0x1, P6 ;  /* 0x0000001d00057211 */ /* 0x000fe200030f0eff */
[----:B------:R-:W2:Y:S01]  /*67a40*/  LDC R12, c[0x0][0x3b8] ;  /* 0x0000ee00ff0c7b82 */ /* 0x000ea20000000800 */
[----:B------:R-:W-:Y:S02]  /*67a50*/  PRMT R0, R14, 0x7771, RZ ;  /* 0x000077710e007816 */ /* 0x000fe400000000ff */
[----:B------:R-:W-:-:S03]  /*67a60*/  IADD3 R2, P6, PT, R3, R28, RZ ;  /* 0x0000001c03027210 */ /* 0x000fc60007fde0ff */
[----:B------:R0:W-:Y:S02]  /*67a70*/  @P3 STG.E.U8 desc[UR8][R4.64], R0 ;  /* 0x0000000004003986 */ /* 0x0001e4000c101108 */
[----:B0-----:R-:W-:Y:S01]  /*67a80*/  IMAD R0, R9, 0x4, R3 ;  /* 0x0000000409007824 */ /* 0x001fe200078e0203 */
[----:B-1----:R-:W-:Y:S01]  /*67a90*/  ISETP.LT.AND P2, PT, R25, UR5, !P0 ;  /* 0x0000000519007c0c */ /* 0x002fe2000c741270 */
[----:B------:R-:W3:Y:S01]  /*67aa0*/  LDCU UR5, c[0x0][0x39c] ;  /* 0x00007380ff0577ac */ /* 0x000ee20008000800 */
[-C--:B------:R-:W-:Y:S01]  /*67ab0*/  LEA.HI.X.SX32 R3, R3, R29.reuse, 0x1, P6 ;  /* 0x0000001d03037211 */ /* 0x080fe200030f0eff */
[----:B------:R-:W4:Y:S01]  /*67ac0*/  LDL.LU R25, [R1+0x2e8] ;  /* 0x0002e80001197983 */ /* 0x000f220000300800 */
[----:B------:R-:W-:Y:S01]  /*67ad0*/  PRMT R5, R18, 0x7771, RZ ;  /* 0x0000777112057816 */ /* 0x000fe200000000ff */
[----:B------:R-:W0:Y:S01]  /*67ae0*/  LDC R9, c[0x0][0x3b8] ;  /* 0x0000ee00ff097b82 */ /* 0x000e220000000800 */
[----:B------:R-:W-:Y:S01]  /*67af0*/  IADD3 R4, P6, PT, R0, R28, RZ ;  /* 0x0000001c00047210 */ /* 0x000fe20007fde0ff */
[----:B------:R-:W4:Y:S04]  /*67b00*/  LDL.LU R22, [R1+0x2ec] ;  /* 0x0002ec0001167983 */ /* 0x000f280000300800 */
[----:B------:R1:W-:Y:S02]  /*67b10*/  @P5 STG.E.U8 desc[UR8][R2.64], R5 ;  /* 0x0000000502005986 */ /* 0x0003e4000c101108 */
[----:B-1----:R-:W-:Y:S01]  /*67b20*/  IMAD R3, R8, 0x4, R0 ;  /* 0x0000000408037824 */ /* 0x002fe200078e0200 */
[----:B------:R-:W-:Y:S01]  /*67b30*/  LEA.HI.X.SX32 R5, R0, R29, 0x1, P6 ;  /* 0x0000001d00057211 */ /* 0x000fe200030f0eff */
[----:B------:R-:W1:Y:S01]  /*67b40*/  LDC R8, c[0x0][0x3b8] ;  /* 0x0000ee00ff087b82 */ /* 0x000e620000000800 */
[----:B------:R-:W-:-:S05]  /*67b50*/  PRMT R0, R6, 0x7771, RZ ;  /* 0x0000777106007816 */ /* 0x000fca00000000ff */
[----:B------:R2:W-:Y:S01]  /*67b60*/  @P1 STG.E.U8 desc[UR8][R4.64], R0 ;  /* 0x0000000004001986 */ /* 0x0005e2000c101108 */
[----:B---3--:R-:W-:Y:S02]  /*67b70*/  ISETP.LT.AND P1, PT, R27, UR5, !P0 ;  /* 0x000000051b007c0c */ /* 0x008fe4000c721270 */
[C---:B------:R-:W-:Y:S01]  /*67b80*/  IADD3 R2, P6, PT, R3.reuse, R28, RZ ;  /* 0x0000001c03027210 */ /* 0x040fe20007fde0ff */
[----:B------:R-:W3:Y:S01]  /*67b90*/  LDL.LU R27, [R1+0x2f0] ;  /* 0x0002f000011b7983 */ /* 0x000ee20000300800 */
[----:B--2---:R-:W-:Y:S01]  /*67ba0*/  IMAD R0, R12, 0x4, R3 ;  /* 0x000000040c007824 */ /* 0x004fe200078e0203 */
[----:B------:R-:W-:Y:S01]  /*67bb0*/  PRMT R5, R10, 0x7772, RZ ;  /* 0x000077720a057816 */ /* 0x000fe200000000ff */
[----:B------:R-:W2:Y:S01]  /*67bc0*/  LDC R12, c[0x0][0x3b8] ;  /* 0x0000ee00ff0c7b82 */ /* 0x000ea20000000800 */
[----:B------:R-:W-:Y:S01]  /*67bd0*/  LEA.HI.X.SX32 R3, R3, R29, 0x1, P6 ;  /* 0x0000001d03037211 */ /* 0x000fe200030f0eff */
[----:B------:R-:W0:Y:S01]  /*67be0*/  LDCU UR5, c[0x0][0x39c] ;  /* 0x00007380ff0577ac */ /* 0x000e220008000800 */
[----:B------:R-:W-:-:S02]  /*67bf0*/  ISETP.LT.AND P3, PT, R24, UR4, !P0 ;  /* 0x0000000418007c0c */ /* 0x000fc4000c761270 */
[----:B----4-:R-:W-:Y:S01]  /*67c00*/  ISETP.LT.AND P5, PT, R26, UR6, !P0 ;  /* 0x000000061a007c0c */ /* 0x010fe2000c7a1270 */
[----:B------:R-:W4:Y:S01]  /*67c10*/  LDCU UR4, c[0x0][0x39c] ;  /* 0x00007380ff0477ac */ /* 0x000f220008000800 */
[----:B------:R-:W2:Y:S01]  /*67c20*/  LDL.LU R26, [R1+0x2f4] ;  /* 0x0002f400011a7983 */ /* 0x000ea20000300800 */
[C---:B------:R-:W-:Y:S01]  /*67c30*/  IADD3 R4, P6, PT, R0.reuse, R28, RZ ;  /* 0x0000001c00047210 */ /* 0x040fe20007fde0ff */
[----:B------:R-:W3:Y:S02]  /*67c40*/  LDCU UR6, c[0x0][0x39c] ;  /* 0x00007380ff0677ac */ /* 0x000ee40008000800 */
[----:B------:R0:W-:Y:S04]  /*67c50*/  @P4 STG.E.U8 desc[UR8][R2.64], R5 ;  /* 0x0000000502004986 */ /* 0x0001e8000c101108 */
[----:B------:R-:W2:Y:S01]  /*67c60*/  LDL.LU R24, [R1+0x2f8] ;  /* 0x0002f80001187983 */ /* 0x000ea20000300800 */
[----:B0-----:R-:W-:Y:S01]  /*67c70*/  IMAD R3, R9, 0x4, R0 ;  /* 0x0000000409037824 */ /* 0x001fe200078e0200 */
[----:B------:R-:W-:Y:S01]  /*67c80*/  LEA.HI.X.SX32 R5, R0, R29, 0x1, P6 ;  /* 0x0000001d00057211 */ /* 0x000fe200030f0eff */
[----:B------:R-:W0:Y:S01]  /*67c90*/  LDC R9, c[0x0][0x3b8] ;  /* 0x0000ee00ff097b82 */ /* 0x000e220000000800 */
[----:B------:R-:W-:-:S02]  /*67ca0*/  PRMT R0, R14, 0x7772, RZ ;  /* 0x000077720e007816 */ /* 0x000fc400000000ff */
[----:B------:R-:W-:-:S03]  /*67cb0*/  IADD3 R2, P6, PT, R3, R28, RZ ;  /* 0x0000001c03027210 */ /* 0x000fc60007fde0ff */
[----:B------:R1:W-:Y:S02]  /*67cc0*/  @P2 STG.E.U8 desc[UR8][R4.64], R0 ;  /* 0x0000000004002986 */ /* 0x0003e4000c101108 */
[----:B-1----:R-:W-:Y:S01]  /*67cd0*/  IMAD R0, R8, 0x4, R3 ;  /* 0x0000000408007824 */ /* 0x002fe200078e0203 */
[----:B------:R-:W-:Y:S01]  /*67ce0*/  LEA.HI.X.SX32 R3, R3, R29, 0x1, P6 ;  /* 0x0000001d03037211 */ /* 0x000fe200030f0eff */
[----:B------:R-:W1:Y:S01]  /*67cf0*/  LDC R8, c[0x0][0x3b8] ;  /* 0x0000ee00ff087b82 */ /* 0x000e620000000800 */
[----:B------:R-:W-:Y:S02]  /*67d00*/  PRMT R5, R18, 0x7772, RZ ;  /* 0x0000777212057816 */ /* 0x000fe400000000ff */
[----:B----4-:R-:W-:Y:S01]  /*67d10*/  ISETP.LT.AND P4, PT, R25, UR4, !P0 ;  /* 0x0000000419007c0c */ /* 0x010fe2000c781270 */
[----:B------:R-:W4:Y:S01]  /*67d20*/  LDCU UR4, c[0x0][0x3b8] ;  /* 0x00007700ff0477ac */ /* 0x000f220008000800 */
[----:B------:R-:W4:Y:S04]  /*67d30*/  LDL.LU R25, [R1+0xe4] ;  /* 0x0000e40001197983 */ /* 0x000f280000300800 */
[----:B------:R2:W-:Y:S01]  /*67d40*/  @P3 STG.E.U8 desc[UR8][R2.64], R5 ;  /* 0x0000000502003986 */ /* 0x0005e2000c101108 */
[----:B---3--:R-:W-:-:S02]  /*67d50*/  ISETP.LT.AND P3, PT, R27, UR6, !P0 ;  /* 0x000000061b007c0c */ /* 0x008fc4000c761270 */
[-C--:B------:R-:W-:Y:S01]  /*67d60*/  IADD3 R4, P6, PT, R0, R28.reuse, RZ ;  /* 0x0000001c00047210 */ /* 0x080fe20007fde0ff */
[----:B------:R-:W3:Y:S01]  /*67d70*/  LDL.LU R27, [R1+0x2fc] ;  /* 0x0002fc00011b7983 */ /* 0x000ee20000300800 */
[----:B--2---:R-:W-:Y:S01]  /*67d80*/  IMAD R3, R12, 0x4, R0 ;  /* 0x000000040c037824 */ /* 0x004fe200078e0200 */
[----:B------:R-:W-:Y:S01]  /*67d90*/  ISETP.LT.AND P2, PT, R22, UR5, !P0 ;  /* 0x0000000516007c0c */ /* 0x000fe2000c741270 */
[----:B------:R-:W4:Y:S01]  /*67da0*/  LDCU UR5, c[0x0][0x39c] ;  /* 0x00007380ff0577ac */ /* 0x000f220008000800 */
[----:B------:R-:W-:Y:S01]  /*67db0*/  LEA.HI.X.SX32 R5, R0, R29, 0x1, P6 ;  /* 0x0000001d00057211 */ /* 0x000fe200030f0eff */
[----:B------:R-:W2:Y:S01]  /*67dc0*/  LDC R12, c[0x0][0x3b8] ;  /* 0x0000ee00ff0c7b82 */ /* 0x000ea20000000800 */
[----:B------:R-:W-:Y:S01]  /*67dd0*/  PRMT R0, R6, 0x7772, RZ ;  /* 0x0000777206007816 */ /* 0x000fe200000000ff */
[----:B------:R-:W1:Y:S01]  /*67de0*/  LDCU UR6, c[0x0][0x39c] ;  /* 0x00007380ff0677ac */ /* 0x000e620008000800 */
[----:B------:R-:W-:-:S03]  /*67df0*/  IADD3 R2, P6, PT, R3, R28, RZ ;  /* 0x0000001c03027210 */ /* 0x000fc60007fde0ff */
[----:B------:R0:W-:Y:S01]  /*67e00*/  @P5 STG.E.U8 desc[UR8][R4.64], R0 ;  /* 0x0000000004005986 */ /* 0x0001e2000c101108 */
[----:B------:R-:W-:Y:S01]  /*67e10*/  ISETP.LT.AND P5, PT, R26, UR12, !P0 ;  /* 0x0000000c1a007c0c */ /* 0x000fe2000c7a1270 */
[----:B------:R-:W3:Y:S02]  /*67e20*/  LDCU UR12, c[0x0][0x39c] ;  /* 0x00007380ff0c77ac */ /* 0x000ee40008000800 */
[----:B------:R-:W3:Y:S01]  /*67e30*/  LDL.LU R26, [R1+0x300] ;  /* 0x00030000011a7983 */ /* 0x000ee20000300800 */
[----:B------:R-:W-:Y:S02]  /*67e40*/  PRMT R10, R10, 0x7773, RZ ;  /* 0x000077730a0a7816 */ /* 0x000fe400000000ff */
[----:B------:R-:W-:Y:S01]  /*67e50*/  PRMT R14, R14, 0x7773, RZ ;  /* 0x000077730e0e7816 */ /* 0x000fe200000000ff */
[----:B------:R-:W3:Y:S01]  /*67e60*/  LDL.LU R22, [R1+0x304] ;  /* 0x0003040001167983 */ /* 0x000ee20000300800 */
[----:B0-----:R-:W-:Y:S01]  /*67e70*/  IMAD R0, R9, 0x4, R3 ;  /* 0x0000000409007824 */ /* 0x001fe200078e0203 */
[-C--:B------:R-:W-:Y:S01]  /*67e80*/  LEA.HI.X.SX32 R3, R3, R29.reuse, 0x1, P6 ;  /* 0x0000001d03037211 */ /* 0x080fe200030f0eff */
[----:B------:R-:W0:Y:S02]  /*67e90*/  LDC R9, c[0x0][0x3b8] ;  /* 0x0000ee00ff097b82 */ /* 0x000e240000000800 */
[----:B-1----:R-:W-:Y:S01]  /*67ea0*/  IMAD R8, R8, 0x4, R0 ;  /* 0x0000000408087824 */ /* 0x002fe200078e0200 */
[C---:B------:R-:W-:Y:S01]  /*67eb0*/  IADD3 R4, P6, PT, R0.reuse, R28, RZ ;  /* 0x0000001c00047210 */ /* 0x040fe20007fde0ff */
[----:B------:R1:W-:Y:S03]  /*67ec0*/  @P1 STG.E.U8 desc[UR8][R2.64], R10 ;  /* 0x0000000a02001986 */ /* 0x0003e6000c101108 */
[----:B------:R-:W-:-:S02]  /*67ed0*/  LEA.HI.X.SX32 R5, R0, R29, 0x1, P6 ;  /* 0x0000001d00057211 */ /* 0x000fc400030f0eff */
[----:B------:R-:W-:Y:S01]  /*67ee0*/  PRMT R18, R18, 0x7773, RZ ;  /* 0x0000777312127816 */ /* 0x000fe200000000ff */
[----:B------:R-:W3:Y:S01]  /*67ef0*/  LDC R0, c[0x0][0x3b8] ;  /* 0x0000ee00ff007b82 */ /* 0x000ee20000000800 */
[----:B-1----:R-:W-:Y:S01]  /*67f00*/  IADD3 R2, P6, PT, R8, R28, RZ ;  /* 0x0000001c08027210 */ /* 0x002fe20007fde0ff */
[----:B--2---:R-:W-:Y:S01]  /*67f10*/  IMAD R12, R12, 0x8, R8 ;  /* 0x000000080c0c7824 */ /* 0x004fe200078e0208 */
[----:B------:R-:W-:-:S05]  /*67f20*/  PRMT R21, R6, 0x7773, RZ ;  /* 0x0000777306157816 */ /* 0x000fca00000000ff */
[----:B------:R-:W1:Y:S01]  /*67f30*/  LDC R10, c[0x0][0x3b8] ;  /* 0x0000ee00ff0a7b82 */ /* 0x000e620000000800 */
[----:B------:R-:W-:Y:S01]  /*67f40*/  LEA.HI.X.SX32 R3, R8, R29, 0x1, P6 ;  /* 0x0000001d08037211 */ /* 0x000fe200030f0eff */
[----:B------:R2:W-:Y:S01]  /*67f50*/  @P4 STG.E.U8 desc[UR8][R4.64], R14 ;  /* 0x0000000e04004986 */ /* 0x0005e2000c101108 */
[----:B----4-:R-:W-:-:S03]  /*67f60*/  ISETP.LT.AND P4, PT, R25, UR5, !P0 ;  /* 0x0000000519007c0c */ /* 0x010fc6000c781270 */
[----:B------:R4:W-:Y:S01]  /*67f70*/  @P2 STG.E.U8 desc[UR8][R2.64], R18 ;  /* 0x0000001202002986 */ /* 0x0009e2000c101108 */
[----:B------:R-:W-:Y:S01]  /*67f80*/  ISETP.LT.AND P1, PT, R24, UR6, !P0 ;  /* 0x0000000618007c0c */ /* 0x000fe2000c721270 */
[----:B0-----:R-:W-:Y:S01]  /*67f90*/  IMAD R9, R9, 0x4, R12 ;  /* 0x0000000409097824 */ /* 0x001fe200078e020c */
[----:B------:R-:W0:Y:S01]  /*67fa0*/  LDCU UR6, c[0x0][0x39c] ;  /* 0x00007380ff0677ac */ /* 0x000e220008000800 */
[----:B------:R-:W-:Y:S01]  /*67fb0*/  PRMT R17, R11, 0x7770, RZ ;  /* 0x000077700b117816 */ /* 0x000fe200000000ff */
[----:B------:R-:W0:Y:S01]  /*67fc0*/  LDC R6, c[0x0][0x3b8] ;  /* 0x0000ee00ff067b82 */ /* 0x000e220000000800 */
[----:B--2---:R-:W-:Y:S01]  /*67fd0*/  IMAD R5, R25, UR4, RZ ;  /* 0x0000000419057c24 */ /* 0x004fe2000f8e02ff */
[----:B------:R-:W2:Y:S01]  /*67fe0*/  LDCU UR4, c[0x0][0x39c] ;  /* 0x00007380ff0477ac */ /* 0x000ea20008000800 */
[----:B------:R-:W0:Y:S01]  /*67ff0*/  LDL.LU R25, [R1+0x308] ;  /* 0x0003080001197983 */ /* 0x000e220000300800 */
[----:B------:R-:W0:Y:S04]  /*68000*/  LDCU UR5, c[0x0][0x39c] ;  /* 0x00007380ff0577ac */ /* 0x000e280008000800 */
[----:B------:R-:W0:Y:S01]  /*68010*/  LDC R8, c[0x0][0x3b8] ;  /* 0x0000ee00ff087b82 */ /* 0x000e220000000800 */
[----:B---3--:R-:W-:-:S02]  /*68020*/  ISETP.LT.AND P2, PT, R27, UR12, !P0 ;  /* 0x0000000c1b007c0c */ /* 0x008fc4000c741270 */
[----:B------:R-:W3:Y:S01]  /*68030*/  LDL.LU R27, [R1+0x30c] ;  /* 0x00030c00011b7983 */ /* 0x000ee20000300800 */
[----:B------:R-:W-:-:S03]  /*68040*/  IADD3 R4, P6, PT, R5, R28, RZ ;  /* 0x0000001c05047210 */ /* 0x000fc60007fde0ff */
[----:B------:R-:W3:Y:S01]  /*68050*/  LDL.LU R24, [R1+0x310] ;  /* 0x0003100001187983 */ /* 0x000ee20000300800 */
[----:B------:R-:W-:Y:S02]  /*68060*/  LEA.HI.X.SX32 R5, R5, R29, 0x1, P6 ;  /* 0x0000001d05057211 */ /* 0x000fe400030f0eff */
[----:B----4-:R-:W-:-:S03]  /*68070*/  IADD3 R2, P6, PT, R12, R28, RZ ;  /* 0x0000001c0c027210 */ /* 0x010fc60007fde0ff */
[----:B------:R4:W-:Y:S01]  /*68080*/  @P4 STG.E.U8 desc[UR8][R4.64], R21 ;  /* 0x0000001504004986 */ /* 0x0009e2000c101108 */
[----:B--2---:R-:W-:Y:S01]  /*68090*/  ISETP.LT.AND P4, PT, R26, UR4, !P0 ;  /* 0x000000041a007c0c */ /* 0x004fe2000c781270 */
[----:B------:R-:W3:Y:S01]  /*680a0*/  LDCU UR4, c[0x0][0x39c] ;  /* 0x00007380ff0477ac */ /* 0x000ee20008000800 */
[-C--:B------:R-:W-:Y:S01]  /*680b0*/  LEA.HI.X.SX32 R3, R12, R29.reuse, 0x1, P6 ;  /* 0x0000001d0c037211 */ /* 0x080fe200030f0eff */
[----:B------:R-:W-:Y:S01]  /*680c0*/  IMAD R13, R0, 0x4, R9 ;  /* 0x00000004000d7824 */ /* 0x000fe200078e0209 */
[----:B------:R-:W2:Y:S01]  /*680d0*/  LDL.LU R26, [R1+0x314] ;  /* 0x00031400011a7983 */ /* 0x000ea20000300800 */
[----:B------:R-:W0:Y:S01]  /*680e0*/  LDC R0, c[0x0][0x3b8] ;  /* 0x0000ee00ff007b82 */ /* 0x000e220000000800 */
[C---:B----4-:R-:W-:Y:S02]  /*680f0*/  IADD3 R4, P6, PT, R9.reuse, R28, RZ ;  /* 0x0000001c09047210 */ /* 0x050fe40007fde0ff */
[----:B------:R4:W-:Y:S02]  /*68100*/  @P3 STG.E.U8 desc[UR8][R2.64], R17 ;  /* 0x0000001102003986 */ /* 0x0009e4000c101108 */
[----:B------:R-:W-:-:S03]  /*68110*/  LEA.HI.X.SX32 R5, R9, R29, 0x1, P6 ;  /* 0x0000001d09057211 */ /* 0x000fc600030f0eff */
[----:B------:R-:W0:Y:S01]  /*68120*/  LDC R12, c[0x0][0x3b8] ;  /* 0x0000ee00ff0c7b82 */ /* 0x000e220000000800 */
[----:B------:R-:W-:Y:S02]  /*68130*/  PRMT R21, R15, 0x7770, RZ ;  /* 0x000077700f157816 */ /* 0x000fe400000000ff */
[-C--:B----4-:R-:W-:Y:S02]  /*68140*/  IADD3 R2, P6, PT, R13, R28.reuse, RZ ;  /* 0x0000001c0d027210 */ /* 0x090fe40007fde0ff */
[----:B------:R-:W-:Y:S02]  /*68150*/  PRMT R17, R19, 0x7770, RZ ;  /* 0x0000777013117816 */ /* 0x000fe400000000ff */
[-C--:B------:R-:W-:Y:S01]  /*68160*/  LEA.HI.X.SX32 R3, R13, R29.reuse, 0x1, P6 ;  /* 0x0000001d0d037211 */ /* 0x080fe200030f0eff */
[----:B------:R4:W-:Y:S04]  /*68170*/  @P5 STG.E.U8 desc[UR8][R4.64], R21 ;  /* 0x0000001504005986 */ /* 0x0009e8000c101108 */
[----:B------:R0:W-:Y:S02]  /*68180*/  @P1 STG.E.U8 desc[UR8][R2.64], R17 ;  /* 0x0000001102001986 */ /* 0x0001e4000c101108 */
[----:B0-----:R-:W-:Y:S01]  /*68190*/  ISETP.LT.AND P5, PT, R25, UR6, !P0 ;  /* 0x0000000619007c0c */ /* 0x001fe2000c7a1270 */
[----:B------:R-:W-:Y:S01]  /*681a0*/  IMAD R9, R6, 0x4, R13 ;  /* 0x0000000406097824 */ /* 0x000fe200078e020d */
[----:B------:R-:W2:Y:S01]  /*681b0*/  LDL.LU R25, [R1+0x318] ;  /* 0x0003180001197983 */ /* 0x000ea20000300800 */
[----:B------:R-:W0:Y:S01]  /*681c0*/  LDC R6, c[0x0][0x3b8] ;  /* 0x0000ee00ff067b82 */ /* 0x000e220000000800 */
[----:B------:R-:W-:Y:S01]  /*681d0*/  ISETP.LT.AND P3, PT, R22, UR5, !P0 ;  /* 0x0000000516007c0c */ /* 0x000fe2000c761270 */
[----:B------:R-:W0:Y:S01]  /*681e0*/  LDCU UR5, c[0x0][0x39c] ;  /* 0x00007380ff0577ac */ /* 0x000e220008000800 */
[----:B---3--:R-:W-:Y:S01]  /*681f0*/  ISETP.LT.AND P1, PT, R27, UR4, !P0 ;  /* 0x000000041b007c0c */ /* 0x008fe2000c721270 */
[----:B------:R-:W-:Y:S01]  /*68200*/  IMAD R13, R8, 0x4, R9 ;  /* 0x00000004080d7824 */ /* 0x000fe200078e0209 */
[----:B------:R-:W3:Y:S01]  /*68210*/  LDL.LU R27, [R1+0x31c] ;  /* 0x00031c00011b7983 */ /* 0x000ee20000300800 */
[-C--:B----4-:R-:W-:Y:S01]  /*68220*/  IADD3 R4, P6, PT, R9, R28.reuse, RZ ;  /* 0x0000001c09047210 */ /* 0x090fe20007fde0ff */
[----:B------:R-:W2:Y:S01]  /*68230*/  LDCU UR6, c[0x0][0x39c] ;  /* 0x00007380ff0677ac */ /* 0x000ea20008000800 */
[----:B------:R-:W-:Y:S01]  /*68240*/  PRMT R21, R7, 0x7770, RZ ;  /* 0x0000777007157816 */ /* 0x000fe200000000ff */
[----:B------:R-:W4:Y:S01]  /*68250*/  LDL.LU R22, [R1+0x320] ;  /* 0x0003200001167983 */ /* 0x000f220000300800 */
[-C--:B------:R-:W-:Y:S01]  /*68260*/  LEA.HI.X.SX32 R5, R9, R29.reuse, 0x1, P6 ;  /* 0x0000001d09057211 */ /* 0x080fe200030f0eff */
[----:B------:R-:W-:Y:S01]  /*68270*/  IMAD R9, R0, 0x4, R13 ;  /* 0x0000000400097824 */ /* 0x000fe200078e020d */
[-C--:B------:R-:W-:Y:S01]  /*68280*/  IADD3 R2, P6, PT, R13, R28.reuse, RZ ;  /* 0x0000001c0d027210 */ /* 0x080fe20007fde0ff */
[----:B------:R-:W1:Y:S01]  /*68290*/  LDCU UR4, c[0x0][0x39c] ;  /* 0x00007380ff0477ac */ /* 0x000e620008000800 */
[----:B------:R-:W-:Y:S01]  /*682a0*/  PRMT R17, R11, 0x7771, RZ ;  /* 0x000077710b117816 */ /* 0x000fe200000000ff */
[----:B------:R1:W-:Y:S01]  /*682b0*/  @P2 STG.E.U8 desc[UR8][R4.64], R21 ;  /* 0x0000001504002986 */ /* 0x0003e2000c101108 */
[-C--:B------:R-:W-:Y:S01]  /*682c0*/  LEA.HI.X.SX32 R3, R13, R29.reuse, 0x1, P6 ;  /* 0x0000001d0d037211 */ /* 0x080fe200030f0eff */
[----:B0-----:R-:W-:Y:S01]  /*682d0*/  IMAD R13, R6, 0x4, R9 ;  /* 0x00000004060d7824 */ /* 0x001fe200078e0209 */
[----:B------:R-:W-:Y:S01]  /*682e0*/  ISETP.LT.AND P2, PT, R24, UR5, !P0 ;  /* 0x0000000518007c0c */ /* 0x000fe2000c741270 */
[----:B------:R-:W3:Y:S01]  /*682f0*/  LDCU UR5, c[0x0][0x39c] ;  /* 0x00007380ff0577ac */ /* 0x000ee20008000800 */
[----:B------:R-:W4:Y:S01]  /*68300*/  LDL.LU R24, [R1+0x324] ;  /* 0x0003240001187983 */ /* 0x000f220000300800 */
[----:B------:R-:W-:Y:S01]  /*68310*/  PRMT R23, R15, 0x7771, RZ ;  /* 0x000077710f177816 */ /* 0x000fe200000000ff */
[----:B------:R-:W0:Y:S01]  /*68320*/  LDC R0, c[0x0][0x3b8] ;  /* 0x0000ee00ff007b82 */ /* 0x000e220000000800 */
[C---:B-1----:R-:W-:Y:S01]  /*68330*/  IADD3 R4, P6, PT, R9.reuse, R28, RZ ;  /* 0x0000001c09047210 */ /* 0x042fe20007fde0ff */
[----:B------:R1:W-:Y:S06]  /*68340*/  @P4 STG.E.U8 desc[UR8][R2.64], R17 ;  /* 0x0000001102004986 */ /* 0x0003ec000c101108 */
[----:B------:R-:W0:Y:S01]  /*68350*/  LDC R6, c[0x0][0x3b8] ;  /* 0x0000ee00ff067b82 */ /* 0x000e220000000800 */
[----:B------:R-:W-:-:S02]  /*68360*/  LEA.HI.X.SX32 R5, R9, R29, 0x1, P6 ;  /* 0x0000001d09057211 */ /* 0x000fc400030f0eff */
[----:B------:R-:W-:-:S04]  /*68370*/  IADD3 R8, P6, PT, R13, R28, RZ ;  /* 0x0000001c0d087210 */ /* 0x000fc80007fde0ff */
[-C--:B------:R-:W-:Y:S01]  /*68380*/  LEA.HI.X.SX32 R9, R13, R29.reuse, 0x1, P6 ;  /* 0x0000001d0d097211 */ /* 0x080fe200030f0eff */
[----:B------:R-:W-:Y:S01]  /*68390*/  IMAD R13, R10, 0x4, R13 ;  /* 0x000000040a0d7824 */ /* 0x000fe200078e020d */
[----:B------:R0:W-:Y:S01]  /*683a0*/  @P3 STG.E.U8 desc[UR8][R4.64], R23 ;  /* 0x0000001704003986 */ /* 0x0001e2000c101108 */
[----:B--2---:R-:W-:Y:S01]  /*683b0*/  ISETP.LT.AND P4, PT, R26, UR6, !P0 ;  /* 0x000000061a007c0c */ /* 0x004fe2000c781270 */
[----:B------:R-:W2:Y:S01]  /*683c0*/  LDC R10, c[0x0][0x3b8] ;  /* 0x0000ee00ff0a7b82 */ /* 0x000ea20000000800 */
[----:B------:R-:W-:Y:S01]  /*683d0*/  PRMT R21, R19, 0x7771, RZ ;  /* 0x0000777113157816 */ /* 0x000fe200000000ff */
[----:B------:R-:W2:Y:S01]  /*683e0*/  LDL.LU R26, [R1+0x2b8] ;  /* 0x0002b800011a7983 */ /* 0x000ea20000300800 */
[C---:B-1----:R-:W-:Y:S01]  /*683f0*/  IADD3 R2, P3, PT, R13.reuse, R28, RZ ;  /* 0x0000001c0d027210 */ /* 0x042fe20007f7e0ff */
[----:B------:R-:W1:Y:S03]  /*68400*/  LDCU UR6, c[0x0][0x39c] ;  /* 0x00007380ff0677ac */ /* 0x000e660008000800 */
[----:B------:R-:W-:-:S02]  /*68410*/  LEA.HI.X.SX32 R3, R13, R29, 0x1, P3 ;  /* 0x0000001d0d037211 */ /* 0x000fc400018f0eff */
[----:B---3--:R-:W-:Y:S02]  /*68420*/  ISETP.LT.AND P3, PT, R27, UR5, !P0 ;  /* 0x000000051b007c0c */ /* 0x008fe4000c761270 */
[----:B------:R-:W-:Y:S01]  /*68430*/  ISETP.LT.AND P6, PT, R25, UR4, !P0 ;  /* 0x0000000419007c0c */ /* 0x000fe2000c7c1270 */
[----:B------:R-:W3:Y:S01]  /*68440*/  LDL.LU R27, [R1+0x124] ;  /* 0x00012400011b7983 */ /* 0x000ee20000300800 */
[----:B------:R-:W1:Y:S01]  /*68450*/  LDC R25, c[0x0][0x3b8] ;  /* 0x0000ee00ff197b82 */ /* 0x000e620000000800 */
[----:B0-----:R-:W-:Y:S01]  /*68460*/  IMAD R17, R0, 0x4, R13 ;  /* 0x0000000400117824 */ /* 0x001fe200078e020d */
[----:B------:R-:W4:Y:S01]  /*68470*/  LDCU UR4, c[0x0][0x39c] ;  /* 0x00007380ff0477ac */ /* 0x000f220008000800 */
[----:B------:R0:W-:Y:S02]  /*68480*/  @P5 STG.E.U8 desc[UR8][R8.64], R21 ;  /* 0x0000001508005986 */ /* 0x0001e4000c101108 */
[----:B------:R-:W-:Y:S01]  /*68490*/  IMAD R6, R6, 0x4, R17 ;  /* 0x0000000406067824 */ /* 0x000fe200078e0211 */
[----:B------:R-:W-:Y:S01]  /*684a0*/  IADD3 R4, P5, PT, R17, R28, RZ ;  /* 0x0000001c11047210 */ /* 0x000fe20007fbe0ff */
[----:B------:R-:W1:Y:S01]  /*684b0*/  LDCU UR5, c[0x0][0x39c] ;  /* 0x00007380ff0577ac */ /* 0x000e620008000800 */
[----:B------:R-:W2:Y:S01]  /*684c0*/  LDC R0, c[0x0][0x3b8] ;  /* 0x0000ee00ff007b82 */ /* 0x000ea20000000800 */
[----:B------:R-:W-:-:S02]  /*684d0*/  PRMT R23, R7, 0x7771, RZ ;  /* 0x0000777107177816 */ /* 0x000fc400000000ff */
[-C--:B------:R-:W-:Y:S02]  /*684e0*/  LEA.HI.X.SX32 R5, R17, R29.reuse, 0x1, P5 ;  /* 0x0000001d11057211 */ /* 0x080fe400028f0eff */
[C---:B0-----:R-:W-:Y:S01]  /*684f0*/  IADD3 R8, P5, PT, R6.reuse, R28, RZ ;  /* 0x0000001c06087210 */ /* 0x041fe20007fbe0ff */
[----:B------:R1:W-:Y:S01]  /*68500*/  @P1 STG.E.U8 desc[UR8][R2.64], R23 ;  /* 0x0000001702001986 */ /* 0x0003e2000c101108 */
[----:B------:R-:W-:Y:S02]  /*68510*/  PRMT R13, R11, 0x7772, RZ ;  /* 0x000077720b0d7816 */ /* 0x000fe400000000ff */
[----:B------:R-:W-:-:S03]  /*68520*/  LEA.HI.X.SX32 R9, R6, R29, 0x1, P5 ;  /* 0x0000001d06097211 */ /* 0x000fc600028f0eff */
[----:B------:R2:W-:Y:S01]  /*68530*/  @P2 STG.E.U8 desc[UR8][R4.64], R13 ;  /* 0x0000000d04002986 */ /* 0x0005e2000c101108 */
[----:B----4-:R-:W-:Y:S01]  /*68540*/  ISETP.LT.AND P2, PT, R24, UR4, !P0 ;  /* 0x0000000418007c0c */ /* 0x010fe2000c741270 */
[----:B------:R-:W3:Y:S01]  /*68550*/  LDCU UR4, c[0x0][0x3b8] ;  /* 0x00007700ff0477ac */ /* 0x000ee20008000800 */
[----:B-1----:R-:W-:Y:S02]  /*68560*/  IMAD R3, R25, 0x4, R6 ;  /* 0x0000000419037824 */ /* 0x002fe400078e0206 */
[----:B------:R-:W0:Y:S01]  /*68570*/  LDC R6, c[0x0][0x3b8] ;  /* 0x0000ee00ff067b82 */ /* 0x000e220000000800 */
[----:B------:R-:W-:Y:S01]  /*68580*/  ISETP.LT.AND P1, PT, R22, UR6, !P0 ;  /* 0x0000000616007c0c */ /* 0x000fe2000c721270 */
[----:B------:R-:W1:Y:S01]  /*68590*/  LDCU UR6, c[0x0][0x39c] ;  /* 0x00007380ff0677ac */ /* 0x000e620008000800 */
[----:B------:R-:W-:Y:S01]  /*685a0*/  PRMT R21, R15, 0x7772, RZ ;  /* 0x000077720f157816 */ /* 0x000fe200000000ff */
[----:B--2---:R-:W-:Y:S01]  /*685b0*/  IMAD R5, R10, 0x4, R3 ;  /* 0x000000040a057824 */ /* 0x004fe200078e0203 */
[----:B------:R-:W-:-:S03]  /*685c0*/  IADD3 R2, P5, PT, R3, R28, RZ ;  /* 0x0000001c03027210 */ /* 0x000fc60007fbe0ff */
[----:B------:R2:W-:Y:S01]  /*685d0*/  @P4 STG.E.U8 desc[UR8][R8.64], R21 ;  /* 0x0000001508004986 */ /* 0x0005e2000c101108 */
[----:B------:R-:W-:Y:S02]  /*685e0*/  LEA.HI.X.SX32 R3, R3, R29, 0x1, P5 ;  /* 0x0000001d03037211 */ /* 0x000fe400028f0eff */
[----:B------:R-:W-:Y:S02]  /*685f0*/  PRMT R17, R19, 0x7772, RZ ;  /* 0x0000777213117816 */ /* 0x000fe400000000ff */
[----:B------:R-:W-:Y:S01]  /*68600*/  IADD3 R4, P5, PT, R5, R28, RZ ;  /* 0x0000001c05047210 */ /* 0x000fe20007fbe0ff */
[----:B--2---:R-:W-:-:S03]  /*68610*/  IMAD R9, R0, 0x4, R5 ;  /* 0x0000000400097824 */ /* 0x004fc600078e0205 */
[-C--:B------:R-:W-:Y:S01]  /*68620*/  LEA.HI.X.SX32 R5, R5, R29.reuse, 0x1, P5 ;  /* 0x0000001d05057211 */ /* 0x080fe200028f0eff */
[----:B------:R-:W-:Y:S01]  /*68630*/  IMAD R13, R12, 0x4, R9 ;  /* 0x000000040c0d7824 */ /* 0x000fe200078e0209 */
[----:B------:R-:W-:Y:S01]  /*68640*/  PRMT R21, R7, 0x7772, RZ ;  /* 0x0000777207157816 */ /* 0x000fe200000000ff */
[----:B------:R2:W-:Y:S01]  /*68650*/  @P6 STG.E.U8 desc[UR8][R2.64], R17 ;  /* 0x0000001102006986 */ /* 0x0005e2000c101108 */
[C---:B------:R-:W-:Y:S01]  /*68660*/  IADD3 R8, P6, PT, R9.reuse, R28, RZ ;  /* 0x0000001c09087210 */ /* 0x040fe20007fde0ff */
[----:B0-----:R-:W-:Y:S01]  /*68670*/  IMAD R0, R6, 0x4, R13 ;  /* 0x0000000406007824 */ /* 0x001fe200078e020d */
[----:B------:R-:W-:Y:S01]  /*68680*/  ISETP.LT.AND P4, PT, R26, UR5, !P0 ;  /* 0x000000051a007c0c */ /* 0x000fe2000c781270 */
[----:B------:R0:W-:Y:S01]  /*68690*/  @P3 STG.E.U8 desc[UR8][R4.64], R21 ;  /* 0x0000001504003986 */ /* 0x0001e2000c101108 */
[----:B------:R-:W-:Y:S02]  /*686a0*/  LEA.HI.X.SX32 R9, R9, R29, 0x1, P6 ;  /* 0x0000001d09097211 */ /* 0x000fe400030f0eff */
[----:B------:R-:W-:-:S02]  /*686b0*/  PRMT R11, R11, 0x7773, RZ ;  /* 0x000077730b0b7816 */ /* 0x000fc400000000ff */
[----:B--2---:R-:W-:Y:S02]  /*686c0*/  IADD3 R2, P5, PT, R13, R28, RZ ;  /* 0x0000001c0d027210 */ /* 0x004fe40007fbe0ff */
[----:B------:R-:W-:Y:S02]  /*686d0*/  PRMT R17, R7, 0x7773, RZ ;  /* 0x0000777307117816 */ /* 0x000fe400000000ff */
[----:B------:R-:W-:Y:S02]  /*686e0*/  PRMT R15, R15, 0x7773, RZ ;  /* 0x000077730f0f7816 */ /* 0x000fe400000000ff */
[----:B------:R-:W-:Y:S02]  /*686f0*/  LEA.HI.X.SX32 R3, R13, R29, 0x1, P5 ;  /* 0x0000001d0d037211 */ /* 0x000fe400028f0eff */
[----:B------:R-:W-:Y:S01]  /*68700*/  PRMT R19, R19, 0x7773, RZ ;  /* 0x0000777313137816 */ /* 0x000fe200000000ff */
[----:B------:R0:W-:Y:S04]  /*68710*/  @P1 STG.E.U8 desc[UR8][R8.64], R11 ;  /* 0x0000000b08001986 */ /* 0x0001e8000c101108 */
[----:B------:R0:W-:Y:S01]  /*68720*/  @P2 STG.E.U8 desc[UR8][R2.64], R15 ;  /* 0x0000000f02002986 */ /* 0x0001e2000c101108 */
[C---:B---3--:R-:W-:Y:S01]  /*68730*/  IMAD R10, R27.reuse, UR4, RZ ;  /* 0x000000041b0a7c24 */ /* 0x048fe2000f8e02ff */
[----:B-1----:R-:W-:-:S04]  /*68740*/  ISETP.LT.AND P0, PT, R27, UR6, !P0 ;  /* 0x000000061b007c0c */ /* 0x002fc8000c701270 */
[-C--:B------:R-:W-:Y:S02]  /*68750*/  IADD3 R6, P3, PT, R10, R28.reuse, RZ ;  /* 0x0000001c0a067210 */ /* 0x080fe40007f7e0ff */
[----:B------:R-:W-:Y:S02]  /*68760*/  IADD3 R28, P6, PT, R0, R28, RZ ;  /* 0x0000001c001c7210 */ /* 0x000fe40007fde0ff */
[-C--:B------:R-:W-:Y:S02]  /*68770*/  LEA.HI.X.SX32 R7, R10, R29.reuse, 0x1, P3 ;  /* 0x0000001d0a077211 */ /* 0x080fe400018f0eff */
[----:B------:R-:W-:-:S05]  /*68780*/  LEA.HI.X.SX32 R29, R0, R29, 0x1, P6 ;  /* 0x0000001d001d7211 */ /* 0x000fca00030f0eff */
[----:B------:R0:W-:Y:S01]  /*68790*/  @P4 STG.E.U8 desc[UR8][R28.64], R19 ;  /* 0x000000131c004986 */ /* 0x0001e2000c101108 */
[----:B------:R-:W-:Y:S05]  /*687a0*/  @!P0 EXIT ;  /* 0x000000000000894d */ /* 0x000fea0003800000 */
[----:B------:R-:W-:Y:S01]  /*687b0*/  STG.E.U8 desc[UR8][R6.64], R17 ;  /* 0x0000001106007986 */ /* 0x000fe2000c101108 */
[----:B------:R-:W-:Y:S05]  /*687c0*/  EXIT ;  /* 0x000000000000794d */ /* 0x000fea0003800000 */
.L_x_3:
[----:B------:R-:W-:-:S00]  /*687d0*/  BRA `(.L_x_3) ;  /* 0xfffffffc00fc7947 */ /* 0x000fc0000383ffff */
[----:B------:R-:W-:-:S00]  /*687e0*/  NOP ;  /* 0x0000000000007918 */ /* 0x000fc00000000000 */
        /* <DEDUP_REMOVED lines=9> */
.L_x_4:


//--------------------- .nv.shared.matmul_kernel  --------------------------
	.section	.nv.shared.matmul_kernel,"aw",@nobits
	.sectionflags	@""
	.align	16
	.zero		1024


//--------------------- .nv.shared.reserved.0     --------------------------
	.section	.nv.shared.reserved.0,"aw",@nobits
	.weak		__nv_reservedSMEM_offset_0_alias
	.size		__nv_reservedSMEM_offset_0_alias, 0, 64
	.other		__nv_reservedSMEM_offset_0_alias,@"STO_CUDA_RESERVED_SHARED STV_DEFAULT"
__nv_reservedSMEM_offset_0_alias:
	.zero		0
	.zero		64


//--------------------- .nv.constant0.matmul_kernel --------------------------
	.section	.nv.constant0.matmul_kernel,"a",@progbits
	.sectionflags	@""
	.align	4
.nv.constant0.matmul_kernel:
	.zero		976


//--------------------- SYMBOLS --------------------------

	.type		.nv.reservedSmem.offset0,@object
	.size		.nv.reservedSmem.offset0,0x4
	.type		.nv.reservedSmem.cap,@object
	.size		.nv.reservedSmem.cap,0x4
